	.target	sm_90a

	.elftype	@"ET_EXEC"


//--------------------- .note.nv.tkinfo           --------------------------
	.section	.note.nv.tkinfo,"",@"SHT_NOTE"
	.sectionflags	@"SHF_NOTE_NV_TKINFO"
	.tkinfo
        /*0018*/ 	.word	0x00000002
        /*0030*/ 	.string	""
        /*0030*/ 	.string	"ptxas"
        /*0030*/ 	.string	"Cuda compilation tools, release 13.0, V13.0.88"
        /*0030*/ 	.string	"Build cuda_13.0.r13.0/compiler.36424714_0"
        /*0030*/ 	.string	"-v  -suppress-debug-info  -lineinfo  -arch sm_90a "



//--------------------- .note.nv.cuinfo           --------------------------
	.section	.note.nv.cuinfo,"",@"SHT_NOTE"
	.sectionflags	@"SHF_NOTE_NV_CUINFO"
        /*0018*/ 	.short	0x0002
        /*001a*/ 	.short	0x005a
        /*001c*/ 	.short	0x0082
	.zero		2


//--------------------- .nv.info                  --------------------------
	.section	.nv.info,"",@"SHT_CUDA_INFO"
	.align	4


	//----- nvinfo : EIATTR_REGCOUNT
	.align		4
        /*0000*/ 	.byte	0x04, 0x2f
        /*0002*/ 	.short	(.L_1 - .L_0)
	.align		4
.L_0:
        /*0004*/ 	.word	index@(matmul_kernel)
        /*0008*/ 	.word	0x00000020


	//----- nvinfo : EIATTR_FRAME_SIZE
	.align		4
.L_1:
        /*000c*/ 	.byte	0x04, 0x11
        /*000e*/ 	.short	(.L_3 - .L_2)
	.align		4
.L_2:
        /*0010*/ 	.word	index@(matmul_kernel)
        /*0014*/ 	.word	0x000012a8


	//----- nvinfo : EIATTR_MIN_STACK_SIZE
	.align		4
.L_3:
        /*0018*/ 	.byte	0x04, 0x12
        /*001a*/ 	.short	(.L_5 - .L_4)
	.align		4
.L_4:
        /*001c*/ 	.word	index@(matmul_kernel)
        /*0020*/ 	.word	0x000012a8
.L_5:


//--------------------- .nv.compat                --------------------------
	.section	.nv.compat,"",@"SHT_CUDA_COMPAT_INFO"
	.align	4
        /*0000*/ 	.byte	0x02, 0x09, 0x01, 0x00, 0x02, 0x02, 0x02, 0x00, 0x02, 0x05, 0x05, 0x00, 0x03, 0x07, 0x01, 0x01
        /*0010*/ 	.byte	0x02, 0x03, 0x00, 0x00, 0x02, 0x06, 0x01, 0x00, 0x04, 0x0b, 0x08, 0x00, 0x00, 0x00, 0x00, 0x00
        /*0020*/ 	.byte	0x00, 0x00, 0x00, 0x00


//--------------------- .nv.info.matmul_kernel    --------------------------
	.section	.nv.info.matmul_kernel,"",@"SHT_CUDA_INFO"
	.sectionflags	@""
	.align	4


	//----- nvinfo : EIATTR_CUDA_API_VERSION
	.align		4
        /*0000*/ 	.byte	0x04, 0x37
        /*0002*/ 	.short	(.L_7 - .L_6)
.L_6:
        /*0004*/ 	.word	0x00000082


	//----- nvinfo : EIATTR_KPARAM_INFO
	.align		4
.L_7:
        /*0008*/ 	.byte	0x04, 0x17
        /*000a*/ 	.short	(.L_9 - .L_8)
.L_8:
        /*000c*/ 	.word	0x00000000
        /*0010*/ 	.short	0x000d
        /*0012*/ 	.short	0x0048
        /*0014*/ 	.byte	0x00, 0xf4, 0x21, 0x00


	//----- nvinfo : EIATTR_KPARAM_INFO
	.align		4
.L_9:
        /*0018*/ 	.byte	0x04, 0x17
        /*001a*/ 	.short	(.L_11 - .L_10)
.L_10:
        /*001c*/ 	.word	0x00000000
        /*0020*/ 	.short	0x000c
        /*0022*/ 	.short	0x0040
        /*0024*/ 	.byte	0x00, 0xf4, 0x21, 0x00


	//----- nvinfo : EIATTR_KPARAM_INFO
	.align		4
.L_11:
        /*0028*/ 	.byte	0x04, 0x17
        /*002a*/ 	.short	(.L_13 - .L_12)
.L_12:
        /*002c*/ 	.word	0x00000000
        /*0030*/ 	.short	0x000b
        /*0032*/ 	.short	0x0038
        /*0034*/ 	.byte	0x00, 0xf0, 0x11, 0x00


	//----- nvinfo : EIATTR_KPARAM_INFO
	.align		4
.L_13:
        /*0038*/ 	.byte	0x04, 0x17
        /*003a*/ 	.short	(.L_15 - .L_14)
.L_14:
        /*003c*/ 	.word	0x00000000
        /*0040*/ 	.short	0x000a
        /*0042*/ 	.short	0x0034
        /*0044*/ 	.byte	0x00, 0xf0, 0x11, 0x00


	//----- nvinfo : EIATTR_KPARAM_INFO
	.align		4
.L_15:
        /*0048*/ 	.byte	0x04, 0x17
        /*004a*/ 	.short	(.L_17 - .L_16)
.L_16:
        /*004c*/ 	.word	0x00000000
        /*0050*/ 	.short	0x0009
        /*0052*/ 	.short	0x0030
        /*0054*/ 	.byte	0x00, 0xf0, 0x11, 0x00


	//----- nvinfo : EIATTR_KPARAM_INFO
	.align		4
.L_17:
        /*0058*/ 	.byte	0x04, 0x17
        /*005a*/ 	.short	(.L_19 - .L_18)
.L_18:
        /*005c*/ 	.word	0x00000000
        /*0060*/ 	.short	0x0008
        /*0062*/ 	.short	0x002c
        /*0064*/ 	.byte	0x00, 0xf0, 0x11, 0x00


	//----- nvinfo : EIATTR_KPARAM_INFO
	.align		4
.L_19:
        /*0068*/ 	.byte	0x04, 0x17
        /*006a*/ 	.short	(.L_21 - .L_20)
.L_20:
        /*006c*/ 	.word	0x00000000
        /*0070*/ 	.short	0x0007
        /*0072*/ 	.short	0x0028
        /*0074*/ 	.byte	0x00, 0xf0, 0x11, 0x00


	//----- nvinfo : EIATTR_KPARAM_INFO
	.align		4
.L_21:
        /*0078*/ 	.byte	0x04, 0x17
        /*007a*/ 	.short	(.L_23 - .L_22)
.L_22:
        /*007c*/ 	.word	0x00000000
        /*0080*/ 	.short	0x0006
        /*0082*/ 	.short	0x0024
        /*0084*/ 	.byte	0x00, 0xf0, 0x11, 0x00


	//----- nvinfo : EIATTR_KPARAM_INFO
	.align		4
.L_23:
        /*0088*/ 	.byte	0x04, 0x17
        /*008a*/ 	.short	(.L_25 - .L_24)
.L_24:
        /*008c*/ 	.word	0x00000000
        /*0090*/ 	.short	0x0005
        /*0092*/ 	.short	0x0020
        /*0094*/ 	.byte	0x00, 0xf0, 0x11, 0x00


	//----- nvinfo : EIATTR_KPARAM_INFO
	.align		4
.L_25:
        /*0098*/ 	.byte	0x04, 0x17
        /*009a*/ 	.short	(.L_27 - .L_26)
.L_26:
        /*009c*/ 	.word	0x00000000
        /*00a0*/ 	.short	0x0004
        /*00a2*/ 	.short	0x001c
        /*00a4*/ 	.byte	0x00, 0xf0, 0x11, 0x00


	//----- nvinfo : EIATTR_KPARAM_INFO
	.align		4
.L_27:
        /*00a8*/ 	.byte	0x04, 0x17
        /*00aa*/ 	.short	(.L_29 - .L_28)
.L_28:
        /*00ac*/ 	.word	0x00000000
        /*00b0*/ 	.short	0x0003
        /*00b2*/ 	.short	0x0018
        /*00b4*/ 	.byte	0x00, 0xf0, 0x11, 0x00


	//----- nvinfo : EIATTR_KPARAM_INFO
	.align		4
.L_29:
        /*00b8*/ 	.byte	0x04, 0x17
        /*00ba*/ 	.short	(.L_31 - .L_30)
.L_30:
        /*00bc*/ 	.word	0x00000000
        /*00c0*/ 	.short	0x0002
        /*00c2*/ 	.short	0x0010
        /*00c4*/ 	.byte	0x00, 0xf4, 0x21, 0x00


	//----- nvinfo : EIATTR_KPARAM_INFO
	.align		4
.L_31:
        /*00c8*/ 	.byte	0x04, 0x17
        /*00ca*/ 	.short	(.L_33 - .L_32)
.L_32:
        /*00cc*/ 	.word	0x00000000
        /*00d0*/ 	.short	0x0001
        /*00d2*/ 	.short	0x0008
        /*00d4*/ 	.byte	0x00, 0xf4, 0x21, 0x00


	//----- nvinfo : EIATTR_KPARAM_INFO
	.align		4
.L_33:
        /*00d8*/ 	.byte	0x04, 0x17
        /*00da*/ 	.short	(.L_35 - .L_34)
.L_34:
        /*00dc*/ 	.word	0x00000000
        /*00e0*/ 	.short	0x0000
        /*00e2*/ 	.short	0x0000
        /*00e4*/ 	.byte	0x00, 0xf4, 0x21, 0x00


	//----- nvinfo : EIATTR_SPARSE_MMA_MASK
	.align		4
.L_35:
        /*00e8*/ 	.byte	0x03, 0x50
        /*00ea*/ 	.short	0x0000


	//----- nvinfo : EIATTR_MAXREG_COUNT
	.align		4
        /*00ec*/ 	.byte	0x03, 0x1b
        /*00ee*/ 	.short	0x00ff


	//----- nvinfo : EIATTR_NUM_BARRIERS
	.align		4
        /*00f0*/ 	.byte	0x02, 0x4c
        /*00f2*/ 	.byte	0x01
	.zero		1


	//----- nvinfo : EIATTR_ANNOTATIONS
	.align		4
        /*00f4*/ 	.byte	0x04, 0x55
        /*00f6*/ 	.short	(.L_37 - .L_36)


	//   ....[0]....
.L_36:
        /*00f8*/ 	.word	0x00000001
        /*00fc*/ 	.byte	0x60, 0x00, 0x00, 0x00, 0x01, 0x00, 0x00, 0x00, 0x80, 0x00, 0x00, 0x00, 0x01, 0x00, 0x00, 0x00
        /* <DEDUP_REMOVED lines=2214> */
        /*8b6c*/ 	.byte	0x70, 0x69, 0x02, 0x00


	//----- nvinfo : EIATTR_MERCURY_ISA_VERSION
	.align		4
.L_37:
        /*8b70*/ 	.byte	0x03, 0x5f
        /*8b72*/ 	.short	0x0101


	//----- nvinfo : EIATTR_EXIT_INSTR_OFFSETS
	.align		4
        /*8b74*/ 	.byte	0x04, 0x1c
        /*8b76*/ 	.short	(.L_39 - .L_38)


	//   ....[0]....
.L_38:
        /*8b78*/ 	.word	0x00028690


	//   ....[1]....
        /*8b7c*/ 	.word	0x000286b0


	//----- nvinfo : EIATTR_REQNTID
	.align		4
.L_39:
        /*8b80*/ 	.byte	0x04, 0x10
        /*8b82*/ 	.short	(.L_41 - .L_40)
.L_40:
        /*8b84*/ 	.word	0x00000040
        /*8b88*/ 	.word	0x00000001
        /*8b8c*/ 	.word	0x00000001


	//----- nvinfo : EIATTR_CBANK_PARAM_SIZE
	.align		4
.L_41:
        /*8b90*/ 	.byte	0x03, 0x19
        /*8b92*/ 	.short	0x0050


	//----- nvinfo : EIATTR_PARAM_CBANK
	.align		4
        /*8b94*/ 	.byte	0x04, 0x0a
        /*8b96*/ 	.short	(.L_43 - .L_42)
	.align		4
.L_42:
        /*8b98*/ 	.word	index@(.nv.constant0.matmul_kernel)
        /*8b9c*/ 	.short	0x0210
        /*8b9e*/ 	.short	0x0050


	//----- nvinfo : EIATTR_SW_WAR
	.align		4
.L_43:
        /*8ba0*/ 	.byte	0x04, 0x36
        /*8ba2*/ 	.short	(.L_45 - .L_44)
.L_44:
        /*8ba4*/ 	.word	0x00000008
.L_45:


//--------------------- .nv.callgraph             --------------------------
	.section	.nv.callgraph,"",@"SHT_CUDA_CALLGRAPH"
	.align	4
	.sectionentsize	8
	.align		4
        /*0000*/ 	.word	0x00000000
	.align		4
        /*0004*/ 	.word	0xffffffff
	.align		4
        /*0008*/ 	.word	0x00000000
	.align		4
        /*000c*/ 	.word	0xfffffffe
	.align		4
        /*0010*/ 	.word	0x00000000
	.align		4
        /*0014*/ 	.word	0xfffffffd
	.align		4
        /*0018*/ 	.word	0x00000000
	.align		4
        /*001c*/ 	.word	0xfffffffc


//--------------------- .text.matmul_kernel       --------------------------
	.section	.text.matmul_kernel,"ax",@progbits
	.align	128
        .global         matmul_kernel
        .type           matmul_kernel,@function
        .size           matmul_kernel,(.L_x_3 - matmul_kernel)
        .other          matmul_kernel,@"STO_CUDA_ENTRY STV_DEFAULT"
matmul_kernel:
.text.matmul_kernel:
[----:B------:R-:W0:Y:S08]  /*0000*/  LDC R1, c[0x0][0x28] ;  /* 0x00000a00ff017b82 */ /* 0x000e300000000800 */
[----:B------:R-:W1:Y:S01]  /*0010*/  LDC.64 R2, c[0x0][0x228] ;  /* 0x00008a00ff027b82 */ /* 0x000e620000000a00 */
[----:B0-----:R-:W-:Y:S01]  /*0020*/  VIADD R1, R1, 0xffffed58 ;  /* 0xffffed5801017836 */ /* 0x001fe20000000000 */
[----:B------:R-:W0:Y:S01]  /*0030*/  S2R R14, SR_TID.X ;  /* 0x00000000000e7919 */ /* 0x000e220000002100 */
[----:B------:R-:W-:Y:S01]  /*0040*/  UMOV UR5, 0x400 ;  /* 0x0000040000057882 */ /* 0x000fe20000000000 */
[----:B------:R-:W-:-:S02]  /*0050*/  ULDC.64 UR8, c[0x0][0x208] ;  /* 0x0000820000087ab9 */ /* 0x000fc40000000a00 */
[----:B------:R2:W-:Y:S02]  /*0060*/  STL [R1+0x80], RZ ;  /* 0x000080ff01007387 */ /* 0x0005e40000100800 */
[----:B------:R-:W3:Y:S02]  /*0070*/  S2UR UR6, SR_CgaCtaId ;  /* 0x00000000000679c3 */ /* 0x000ee40000008800 */
[----:B------:R2:W-:Y:S04]  /*0080*/  STL [R1+0x84], RZ ;  /* 0x000084ff01007387 */ /* 0x0005e80000100800 */
[----:B------:R2:W-:Y:S04]  /*0090*/  STL [R1+0x88], RZ ;  /* 0x000088ff01007387 */ /* 0x0005e80000100800 */
[----:B------:R2:W-:Y:S04]  /*00a0*/  STL [R1+0x8c], RZ ;  /* 0x00008cff01007387 */ /* 0x0005e80000100800 */
[----:B------:R2:W-:Y:S01]  /*00b0*/  STL [R1+0xa0], RZ ;  /* 0x0000a0ff01007387 */ /* 0x0005e20000100800 */
[----:B-1----:R-:W-:-:S03]  /*00c0*/  VIADD R0, R3, 0x7f ;  /* 0x0000007f03007836 */ /* 0x002fc60000000000 */
[----:B------:R2:W-:Y:S02]  /*00d0*/  STL [R1+0xa4], RZ ;  /* 0x0000a4ff01007387 */ /* 0x0005e40000100800 */
[----:B------:R-:W-:Y:S02]  /*00e0*/  SHF.R.S32.HI R5, RZ, 0x1f, R0 ;  /* 0x0000001fff057819 */ /* 0x000fe40000011400 */
[----:B------:R2:W-:Y:S01]  /*00f0*/  STL [R1+0xa8], RZ ;  /* 0x0000a8ff01007387 */ /* 0x0005e20000100800 */
[----:B---3--:R-:W-:Y:S01]  /*0100*/  ULEA UR5, UR6, UR5, 0x18 ;  /* 0x0000000506057291 */ /* 0x008fe2000f8ec03f */
[----:B------:R-:W-:Y:S02]  /*0110*/  LEA.HI R5, R5, R0, RZ, 0x7 ;  /* 0x0000000005057211 */ /* 0x000fe400078f38ff */
[----:B------:R2:W-:Y:S02]  /*0120*/  STL [R1+0xac], RZ ;  /* 0x0000acff01007387 */ /* 0x0005e40000100800 */
[----:B------:R-:W-:-:S02]  /*0130*/  SHF.R.S32.HI R0, RZ, 0x7, R5 ;  /* 0x00000007ff007819 */ /* 0x000fc40000011405 */
[----:B------:R2:W-:Y:S03]  /*0140*/  STL [R1+0xc0], RZ ;  /* 0x0000c0ff01007387 */ /* 0x0005e60000100800 */
[----:B------:R-:W-:Y:S01]  /*0150*/  IMAD.SHL.U32 R0, R0, 0x8, RZ ;  /* 0x0000000800007824 */ /* 0x000fe200078e00ff */
[----:B------:R-:W1:Y:S04]  /*0160*/  S2R R5, SR_CTAID.X ;  /* 0x0000000000057919 */ /* 0x000e680000002500 */
[-C--:B------:R-:W-:Y:S01]  /*0170*/  IABS R9, R0.reuse ;  /* 0x0000000000097213 */ /* 0x080fe20000000000 */
[----:B------:R2:W-:Y:S01]  /*0180*/  STL [R1+0xc4], RZ ;  /* 0x0000c4ff01007387 */ /* 0x0005e20000100800 */
[----:B------:R-:W-:-:S02]  /*0190*/  IABS R12, R0 ;  /* 0x00000000000c7213 */ /* 0x000fc40000000000 */
[----:B------:R-:W3:Y:S01]  /*01a0*/  I2F.RP R4, R9 ;  /* 0x0000000900047306 */ /* 0x000ee20000209400 */
[----:B------:R2:W-:Y:S04]  /*01b0*/  STL [R1+0xc8], RZ ;  /* 0x0000c8ff01007387 */ /* 0x0005e80000100800 */
[----:B------:R2:W-:Y:S04]  /*01c0*/  STL [R1+0xcc], RZ ;  /* 0x0000ccff01007387 */ /* 0x0005e80000100800 */
[----:B------:R2:W-:Y:S04]  /*01d0*/  STL [R1+0xe0], RZ ;  /* 0x0000e0ff01007387 */ /* 0x0005e80000100800 */
[----:B------:R2:W-:Y:S01]  /*01e0*/  STL [R1+0xe4], RZ ;  /* 0x0000e4ff01007387 */ /* 0x0005e20000100800 */
[----:B---3--:R-:W3:Y:S03]  /*01f0*/  MUFU.RCP R4, R4 ;  /* 0x0000000400047308 */ /* 0x008ee60000001000 */
[----:B------:R2:W-:Y:S04]  /*0200*/  STL [R1+0xe8], RZ ;  /* 0x0000e8ff01007387 */ /* 0x0005e80000100800 */
[----:B------:R2:W-:Y:S01]  /*0210*/  STL [R1+0xec], RZ ;  /* 0x0000ecff01007387 */ /* 0x0005e20000100800 */
[----:B-1----:R-:W-:-:S03]  /*0220*/  IABS R10, R5 ;  /* 0x00000005000a7213 */ /* 0x002fc60000000000 */
[----:B------:R2:W-:Y:S04]  /*0230*/  STL [R1+0x110], RZ ;  /* 0x000110ff01007387 */ /* 0x0005e80000100800 */
[----:B------:R2:W-:Y:S01]  /*0240*/  STL [R1+0x114], RZ ;  /* 0x000114ff01007387 */ /* 0x0005e20000100800 */
[----:B---3--:R-:W-:-:S03]  /*0250*/  VIADD R6, R4, 0xffffffe ;  /* 0x0ffffffe04067836 */ /* 0x008fc60000000000 */
[----:B------:R2:W-:Y:S01]  /*0260*/  STL [R1+0x118], RZ ;  /* 0x000118ff01007387 */ /* 0x0005e20000100800 */
[----:B------:R-:W-:Y:S01]  /*0270*/  IMAD.MOV R4, RZ, RZ, -R12 ;  /* 0x000000ffff047224 */ /* 0x000fe200078e0a0c */
[----:B------:R1:W3:Y:S02]  /*0280*/  F2I.FTZ.U32.TRUNC.NTZ R7, R6 ;  /* 0x0000000600077305 */ /* 0x0002e4000021f000 */
[----:B------:R2:W-:Y:S04]  /*0290*/  STL [R1+0x11c], RZ ;  /* 0x00011cff01007387 */ /* 0x0005e80000100800 */
[----:B------:R2:W-:Y:S01]  /*02a0*/  STL [R1+0x440], RZ ;  /* 0x000440ff01007387 */ /* 0x0005e20000100800 */
[----:B-1----:R-:W-:-:S03]  /*02b0*/  IMAD.MOV.U32 R6, RZ, RZ, RZ ;  /* 0x000000ffff067224 */ /* 0x002fc600078e00ff */
[----:B------:R2:W-:Y:S04]  /*02c0*/  STL [R1+0x444], RZ ;  /* 0x000444ff01007387 */ /* 0x0005e80000100800 */
[----:B------:R2:W-:Y:S01]  /*02d0*/  STL [R1+0x448], RZ ;  /* 0x000448ff01007387 */ /* 0x0005e20000100800 */
[----:B---3--:R-:W-:-:S03]  /*02e0*/  IMAD.MOV R8, RZ, RZ, -R7 ;  /* 0x000000ffff087224 */ /* 0x008fc600078e0a07 */
[----:B------:R2:W-:Y:S01]  /*02f0*/  STL [R1+0x44c], RZ ;  /* 0x00044cff01007387 */ /* 0x0005e20000100800 */
[----:B------:R-:W-:Y:S02]  /*0300*/  IMAD R11, R8, R9, RZ ;  /* 0x00000009080b7224 */ /* 0x000fe400078e02ff */
[----:B------:R-:W-:Y:S01]  /*0310*/  IMAD.MOV.U32 R8, RZ, RZ, R10 ;  /* 0x000000ffff087224 */ /* 0x000fe200078e000a */
[----:B------:R2:W-:Y:S01]  /*0320*/  STL [R1+0x430], RZ ;  /* 0x000430ff01007387 */ /* 0x0005e20000100800 */
[----:B------:R-:W-:-:S03]  /*0330*/  IMAD.HI.U32 R7, R7, R11, R6 ;  /* 0x0000000b07077227 */ /* 0x000fc600078e0006 */
[----:B------:R2:W-:Y:S03]  /*0340*/  STL [R1+0x434], RZ ;  /* 0x000434ff01007387 */ /* 0x0005e60000100800 */
[----:B------:R-:W-:Y:S01]  /*0350*/  IMAD.HI.U32 R7, R7, R8, RZ ;  /* 0x0000000807077227 */ /* 0x000fe200078e00ff */
[----:B------:R2:W-:Y:S03]  /*0360*/  STL [R1+0x438], RZ ;  /* 0x000438ff01007387 */ /* 0x0005e60000100800 */
[----:B------:R-:W-:Y:S01]  /*0370*/  IMAD R4, R7, R4, R8 ;  /* 0x0000000407047224 */ /* 0x000fe200078e0208 */
[----:B------:R2:W-:Y:S04]  /*0380*/  STL [R1+0x43c], RZ ;  /* 0x00043cff01007387 */ /* 0x0005e80000100800 */
[----:B------:R2:W-:Y:S01]  /*0390*/  STL [R1+0x360], RZ ;  /* 0x000360ff01007387 */ /* 0x0005e20000100800 */
[----:B------:R-:W-:-:S03]  /*03a0*/  ISETP.GT.U32.AND P1, PT, R9, R4, PT ;  /* 0x000000040900720c */ /* 0x000fc60003f24070 */
[----:B------:R2:W-:Y:S04]  /*03b0*/  STL [R1+0x364], RZ ;  /* 0x000364ff01007387 */ /* 0x0005e80000100800 */
[----:B------:R2:W-:Y:S04]  /*03c0*/  STL [R1+0x368], RZ ;  /* 0x000368ff01007387 */ /* 0x0005e80000100800 */
[----:B------:R2:W-:Y:S02]  /*03d0*/  STL [R1+0x36c], RZ ;  /* 0x00036cff01007387 */ /* 0x0005e40000100800 */
[----:B------:R-:W-:-:S02]  /*03e0*/  @!P1 IMAD.IADD R4, R4, 0x1, -R9 ;  /* 0x0000000104049824 */ /* 0x000fc400078e0a09 */
[----:B------:R2:W-:Y:S01]  /*03f0*/  STL [R1+0x350], RZ ;  /* 0x000350ff01007387 */ /* 0x0005e20000100800 */
[----:B------:R-:W-:Y:S01]  /*0400*/  @!P1 VIADD R7, R7, 0x1 ;  /* 0x0000000107079836 */ /* 0x000fe20000000000 */
[----:B------:R-:W-:Y:S02]  /*0410*/  ISETP.NE.AND P1, PT, R0, RZ, PT ;  /* 0x000000ff0000720c */ /* 0x000fe40003f25270 */
[----:B------:R2:W-:Y:S01]  /*0420*/  STL [R1+0x354], RZ ;  /* 0x000354ff01007387 */ /* 0x0005e20000100800 */
[----:B------:R-:W-:Y:S02]  /*0430*/  ISETP.GE.U32.AND P0, PT, R4, R9, PT ;  /* 0x000000090400720c */ /* 0x000fe40003f06070 */
[----:B------:R-:W-:Y:S01]  /*0440*/  LOP3.LUT R4, R5, R0, RZ, 0x3c, !PT ;  /* 0x0000000005047212 */ /* 0x000fe200078e3cff */
[----:B------:R2:W-:Y:S03]  /*0450*/  STL [R1+0x358], RZ ;  /* 0x000358ff01007387 */ /* 0x0005e60000100800 */
[----:B------:R-:W-:Y:S01]  /*0460*/  ISETP.GE.AND P2, PT, R4, RZ, PT ;  /* 0x000000ff0400720c */ /* 0x000fe20003f46270 */
[----:B------:R2:W-:Y:S01]  /*0470*/  STL [R1+0x35c], RZ ;  /* 0x00035cff01007387 */ /* 0x0005e20000100800 */
[----:B------:R-:W-:-:S03]  /*0480*/  VIADD R4, R2, 0x7f ;  /* 0x0000007f02047836 */ /* 0x000fc60000000000 */
[----:B------:R2:W-:Y:S02]  /*0490*/  STL [R1+0x340], RZ ;  /* 0x000340ff01007387 */ /* 0x0005e40000100800 */
[----:B------:R-:W-:Y:S02]  /*04a0*/  @P0 VIADD R7, R7, 0x1 ;  /* 0x0000000107070836 */ /* 0x000fe40000000000 */
[----:B------:R2:W-:Y:S02]  /*04b0*/  STL [R1+0x344], RZ ;  /* 0x000344ff01007387 */ /* 0x0005e40000100800 */
[----:B------:R-:W-:Y:S01]  /*04c0*/  IMAD.MOV.U32 R6, RZ, RZ, R7 ;  /* 0x000000ffff067224 */ /* 0x000fe200078e0007 */
[----:B------:R-:W-:Y:S01]  /*04d0*/  SHF.R.S32.HI R7, RZ, 0x1f, R4 ;  /* 0x0000001fff077819 */ /* 0x000fe20000011404 */
[----:B------:R2:W-:Y:S02]  /*04e0*/  STL [R1+0x348], RZ ;  /* 0x000348ff01007387 */ /* 0x0005e40000100800 */
[----:B------:R-:W-:Y:S01]  /*04f0*/  @!P2 IMAD.MOV R6, RZ, RZ, -R6 ;  /* 0x000000ffff06a224 */ /* 0x000fe200078e0a06 */
[----:B------:R-:W-:Y:S01]  /*0500*/  @!P1 LOP3.LUT R6, RZ, R0, RZ, 0x33, !PT ;  /* 0x00000000ff069212 */ /* 0x000fe200078e33ff */
[----:B------:R2:W-:Y:S01]  /*0510*/  STL [R1+0x34c], RZ ;  /* 0x00034cff01007387 */ /* 0x0005e20000100800 */
[----:B------:R-:W-:-:S03]  /*0520*/  LEA.HI R7, R7, R4, RZ, 0x7 ;  /* 0x0000000407077211 */ /* 0x000fc600078f38ff */
[----:B------:R2:W-:Y:S01]  /*0530*/  STL [R1+0x330], RZ ;  /* 0x000330ff01007387 */ /* 0x0005e20000100800 */
[----:B------:R-:W-:Y:S02]  /*0540*/  IMAD.SHL.U32 R4, R6, 0x8, RZ ;  /* 0x0000000806047824 */ /* 0x000fe400078e00ff */
[----:B------:R-:W-:Y:S01]  /*0550*/  IMAD.MOV R6, RZ, RZ, -R6 ;  /* 0x000000ffff067224 */ /* 0x000fe200078e0a06 */
[----:B------:R2:W-:Y:S02]  /*0560*/  STL [R1+0x334], RZ ;  /* 0x000334ff01007387 */ /* 0x0005e40000100800 */
[----:B------:R-:W-:Y:S01]  /*0570*/  LEA.HI.SX32 R7, R7, -R4, 0x19 ;  /* 0x8000000407077211 */ /* 0x000fe200078fcaff */
[----:B------:R-:W-:Y:S01]  /*0580*/  IMAD R13, R0, R6, R5 ;  /* 0x00000006000d7224 */ /* 0x000fe200078e0205 */
[----:B------:R2:W-:Y:S01]  /*0590*/  STL [R1+0x338], RZ ;  /* 0x000338ff01007387 */ /* 0x0005e20000100800 */
[----:B------:R-:W-:Y:S01]  /*05a0*/  IMAD.MOV.U32 R6, RZ, RZ, RZ ;  /* 0x000000ffff067224 */ /* 0x000fe200078e00ff */
[----:B------:R-:W-:-:S02]  /*05b0*/  VIMNMX R8, R7, 0x8, PT ;  /* 0x0000000807087848 */ /* 0x000fc40003fe0100 */
[----:B------:R2:W-:Y:S02]  /*05c0*/  STL [R1+0x33c], RZ ;  /* 0x00033cff01007387 */ /* 0x0005e40000100800 */
[-C--:B------:R-:W-:Y:S02]  /*05d0*/  IABS R10, R8.reuse ;  /* 0x00000008000a7213 */ /* 0x080fe40000000000 */
[----:B------:R2:W-:Y:S01]  /*05e0*/  STL [R1+0x320], RZ ;  /* 0x000320ff01007387 */ /* 0x0005e20000100800 */
[----:B------:R-:W-:Y:S01]  /*05f0*/  IABS R0, R8 ;  /* 0x0000000800007213 */ /* 0x000fe20000000000 */
[----:B------:R-:W1:Y:S02]  /*0600*/  I2F.RP R9, R10 ;  /* 0x0000000a00097306 */ /* 0x000e640000209400 */
[----:B------:R2:W-:Y:S04]  /*0610*/  STL [R1+0x324], RZ ;  /* 0x000324ff01007387 */ /* 0x0005e80000100800 */
[----:B------:R2:W-:Y:S04]  /*0620*/  STL [R1+0x328], RZ ;  /* 0x000328ff01007387 */ /* 0x0005e80000100800 */
[----:B------:R2:W-:Y:S04]  /*0630*/  STL [R1+0x32c], RZ ;  /* 0x00032cff01007387 */ /* 0x0005e80000100800 */
[----:B------:R2:W-:Y:S01]  /*0640*/  STL [R1+0x310], RZ ;  /* 0x000310ff01007387 */ /* 0x0005e20000100800 */
[----:B-1----:R-:W1:Y:S03]  /*0650*/  MUFU.RCP R9, R9 ;  /* 0x0000000900097308 */ /* 0x002e660000001000 */
[----:B------:R2:W-:Y:S04]  /*0660*/  STL [R1+0x314], RZ ;  /* 0x000314ff01007387 */ /* 0x0005e80000100800 */
[----:B------:R2:W-:Y:S04]  /*0670*/  STL [R1+0x318], RZ ;  /* 0x000318ff01007387 */ /* 0x0005e80000100800 */
[----:B------:R2:W-:Y:S04]  /*0680*/  STL [R1+0x31c], RZ ;  /* 0x00031cff01007387 */ /* 0x0005e80000100800 */
[----:B------:R2:W-:Y:S01]  /*0690*/  STL [R1+0x420], RZ ;  /* 0x000420ff01007387 */ /* 0x0005e20000100800 */
[----:B-1----:R-:W-:-:S03]  /*06a0*/  VIADD R7, R9, 0xffffffe ;  /* 0x0ffffffe09077836 */ /* 0x002fc60000000000 */
[----:B------:R2:W-:Y:S04]  /*06b0*/  STL [R1+0x424], RZ ;  /* 0x000424ff01007387 */ /* 0x0005e80000100800 */
[----:B------:R2:W-:Y:S01]  /*06c0*/  STL [R1+0x428], RZ ;  /* 0x000428ff01007387 */ /* 0x0005e20000100800 */
[----:B------:R-:W1:Y:S03]  /*06d0*/  F2I.FTZ.U32.TRUNC.NTZ R7, R7 ;  /* 0x0000000700077305 */ /* 0x000e66000021f000 */
[----:B------:R2:W-:Y:S04]  /*06e0*/  STL [R1+0x42c], RZ ;  /* 0x00042cff01007387 */ /* 0x0005e80000100800 */
[----:B------:R2:W-:Y:S04]  /*06f0*/  STL [R1+0x410], RZ ;  /* 0x000410ff01007387 */ /* 0x0005e80000100800 */
[----:B------:R2:W-:Y:S04]  /*0700*/  STL [R1+0x414], RZ ;  /* 0x000414ff01007387 */ /* 0x0005e80000100800 */
[----:B------:R2:W-:Y:S01]  /*0710*/  STL [R1+0x418], RZ ;  /* 0x000418ff01007387 */ /* 0x0005e20000100800 */
[----:B-1----:R-:W-:-:S03]  /*0720*/  IMAD.MOV R11, RZ, RZ, -R7 ;  /* 0x000000ffff0b7224 */ /* 0x002fc600078e0a07 */
[----:B------:R2:W-:Y:S01]  /*0730*/  STL [R1+0x41c], RZ ;  /* 0x00041cff01007387 */ /* 0x0005e20000100800 */
[----:B------:R-:W-:Y:S01]  /*0740*/  IMAD.MOV.U32 R5, RZ, RZ, R11 ;  /* 0x000000ffff057224 */ /* 0x000fe200078e000b */
[----:B------:R-:W-:Y:S02]  /*0750*/  IABS R11, R13 ;  /* 0x0000000d000b7213 */ /* 0x000fe40000000000 */
[----:B------:R2:W-:Y:S01]  /*0760*/  STL [R1+0x300], RZ ;  /* 0x000300ff01007387 */ /* 0x0005e20000100800 */
[----:B------:R-:W-:-:S03]  /*0770*/  IMAD R5, R5, R10, RZ ;  /* 0x0000000a05057224 */ /* 0x000fc600078e02ff */
[----:B------:R2:W-:Y:S01]  /*0780*/  STL [R1+0x304], RZ ;  /* 0x000304ff01007387 */ /* 0x0005e20000100800 */
[----:B------:R-:W-:-:S03]  /*0790*/  IMAD.HI.U32 R6, R7, R5, R6 ;  /* 0x0000000507067227 */ /* 0x000fc600078e0006 */
[----:B------:R2:W-:Y:S01]  /*07a0*/  STL [R1+0x308], RZ ;  /* 0x000308ff01007387 */ /* 0x0005e20000100800 */
[----:B------:R-:W-:Y:S02]  /*07b0*/  IMAD.MOV R5, RZ, RZ, -R0 ;  /* 0x000000ffff057224 */ /* 0x000fe400078e0a00 */
[----:B------:R-:W-:Y:S01]  /*07c0*/  IMAD.HI.U32 R0, R6, R11, RZ ;  /* 0x0000000b06007227 */ /* 0x000fe200078e00ff */
[----:B------:R2:W-:Y:S01]  /*07d0*/  STL [R1+0x30c], RZ ;  /* 0x00030cff01007387 */ /* 0x0005e20000100800 */
[----:B0-----:R-:W-:Y:S02]  /*07e0*/  LOP3.LUT R6, R14, 0x20, RZ, 0xc0, !PT ;  /* 0x000000200e067812 */ /* 0x001fe400078ec0ff */
[----:B------:R-:W-:Y:S01]  /*07f0*/  IMAD R5, R0, R5, R11 ;  /* 0x0000000500057224 */ /* 0x000fe200078e020b */
[----:B------:R2:W-:Y:S01]  /*0800*/  STL [R1+0x2f0], RZ ;  /* 0x0002f0ff01007387 */ /* 0x0005e20000100800 */
[----:B------:R-:W-:Y:S02]  /*0810*/  R2UR UR4, R6 ;  /* 0x00000000060472ca */ /* 0x000fe400000e0000 */
[----:B------:R-:W-:Y:S01]  /*0820*/  LOP3.LUT R6, R14, 0x3f, RZ, 0xc0, !PT ;  /* 0x0000003f0e067812 */ /* 0x000fe200078ec0ff */
        /* <DEDUP_REMOVED lines=14> */
[----:B------:R2:W-:Y:S04]  /*0910*/  STL [R1+0x2d0], RZ ;  /* 0x0002d0ff01007387 */ /* 0x0005e80000100800 */
[----:B------:R2:W-:Y:S02]  /*0920*/  STL [R1+0x2d4], RZ ;  /* 0x0002d4ff01007387 */ /* 0x0005e40000100800 */
[----:B------:R-:W-:-:S02]  /*0930*/  @P0 VIADD R0, R0, 0x1 ;  /* 0x0000000100000836 */ /* 0x000fc40000000000 */
[----:B------:R2:W-:Y:S04]  /*0940*/  STL [R1+0x2d8], RZ ;  /* 0x0002d8ff01007387 */ /* 0x0005e80000100800 */
[----:B------:R2:W-:Y:S01]  /*0950*/  STL [R1+0x2dc], RZ ;  /* 0x0002dcff01007387 */ /* 0x0005e20000100800 */
[----:B------:R-:W-:Y:S01]  /*0960*/  @!P2 IMAD.MOV R0, RZ, RZ, -R0 ;  /* 0x000000ffff00a224 */ /* 0x000fe200078e0a00 */
[----:B------:R-:W-:Y:S02]  /*0970*/  @!P1 LOP3.LUT R0, RZ, R8, RZ, 0x33, !PT ;  /* 0x00000008ff009212 */ /* 0x000fe400078e33ff */
[----:B------:R2:W-:Y:S03]  /*0980*/  STL [R1+0x2c0], RZ ;  /* 0x0002c0ff01007387 */ /* 0x0005e60000100800 */
[----:B------:R-:W-:Y:S01]  /*0990*/  IMAD.MOV R5, RZ, RZ, -R0 ;  /* 0x000000ffff057224 */ /* 0x000fe200078e0a00 */
[----:B------:R2:W-:Y:S01]  /*09a0*/  STL [R1+0x2c4], RZ ;  /* 0x0002c4ff01007387 */ /* 0x0005e20000100800 */
[----:B------:R-:W-:-:S02]  /*09b0*/  IMAD.SHL.U32 R15, R0, 0x80, RZ ;  /* 0x00000080000f7824 */ /* 0x000fc400078e00ff */
[----:B------:R-:W-:Y:S01]  /*09c0*/  IMAD R5, R8, R5, R13 ;  /* 0x0000000508057224 */ /* 0x000fe200078e020d */
[----:B------:R2:W-:Y:S03]  /*09d0*/  STL [R1+0x2c8], RZ ;  /* 0x0002c8ff01007387 */ /* 0x0005e60000100800 */
[----:B------:R-:W-:Y:S01]  /*09e0*/  IMAD.IADD R4, R4, 0x1, R5 ;  /* 0x0000000104047824 */ /* 0x000fe200078e0205 */
[----:B------:R2:W-:Y:S01]  /*09f0*/  STL [R1+0x2cc], RZ ;  /* 0x0002ccff01007387 */ /* 0x0005e20000100800 */
[----:B------:R-:W0:Y:S02]  /*0a00*/  LDC R5, c[0x0][0x230] ;  /* 0x00008c00ff057b82 */ /* 0x000e240000000800 */
[----:B------:R-:W-:Y:S01]  /*0a10*/  IMAD R22, R4, 0x80, R6 ;  /* 0x0000008004167824 */ /* 0x000fe200078e0206 */
[----:B------:R2:W-:Y:S03]  /*0a20*/  STL [R1+0x2b0], RZ ;  /* 0x0002b0ff01007387 */ /* 0x0005e60000100800 */
[----:B------:R-:W-:Y:S01]  /*0a30*/  VIADD R18, R22, 0x40 ;  /* 0x0000004016127836 */ /* 0x000fe20000000000 */
[----:B------:R2:W-:Y:S04]  /*0a40*/  STL [R1+0x2b4], RZ ;  /* 0x0002b4ff01007387 */ /* 0x0005e80000100800 */
[----:B------:R2:W-:Y:S04]  /*0a50*/  STL [R1+0x2b8], RZ ;  /* 0x0002b8ff01007387 */ /* 0x0005e80000100800 */
[----:B------:R2:W-:Y:S04]  /*0a60*/  STL [R1+0x2bc], RZ ;  /* 0x0002bcff01007387 */ /* 0x0005e80000100800 */
[----:B------:R2:W-:Y:S04]  /*0a70*/  STL [R1+0x400], RZ ;  /* 0x000400ff01007387 */ /* 0x0005e80000100800 */
[----:B------:R2:W-:Y:S01]  /*0a80*/  STL [R1+0x404], RZ ;  /* 0x000404ff01007387 */ /* 0x0005e20000100800 */
[----:B0-----:R-:W-:-:S03]  /*0a90*/  VIADD R5, R5, 0x1f ;  /* 0x0000001f05057836 */ /* 0x001fc60000000000 */
[----:B------:R2:W-:Y:S02]  /*0aa0*/  STL [R1+0x408], RZ ;  /* 0x000408ff01007387 */ /* 0x0005e40000100800 */
[----:B------:R-:W-:Y:S02]  /*0ab0*/  ISETP.GE.AND P0, PT, R5, 0x20, PT ;  /* 0x000000200500780c */ /* 0x000fe40003f06270 */
[----:B------:R2:W-:Y:S04]  /*0ac0*/  STL [R1+0x40c], RZ ;  /* 0x00040cff01007387 */ /* 0x0005e80000100800 */
        /* <DEDUP_REMOVED lines=152> */
[----:B------:R2:W-:Y:S04]  /*1450*/  STL [R1+0x464], R15 ;  /* 0x0004640f01007387 */ /* 0x0005e80000100800 */
[----:B------:R2:W-:Y:S04]  /*1460*/  STL [R1+0x90], RZ ;  /* 0x000090ff01007387 */ /* 0x0005e80000100800 */
[----:B------:R2:W-:Y:S04]  /*1470*/  STL [R1+0x498], R22 ;  /* 0x0004981601007387 */ /* 0x0005e80000100800 */
        /* <DEDUP_REMOVED lines=15> */
[----:B------:R2:W-:Y:S01]  /*1570*/  STL [R1+0x4c4], R18 ;  /* 0x0004c41201007387 */ /* 0x0005e20000100800 */
[----:B------:R-:W-:Y:S05]  /*1580*/  @!P0 BRA `(.L_x_0) ;  /* 0x00000170001c8947 */ /* 0x000fea0003800000 */
[----:B------:R-:W-:Y:S01]  /*1590*/  IABS R10, R2 ;  /* 0x00000002000a7213 */ /* 0x000fe20000000000 */
[----:B------:R0:W-:Y:S01]  /*15a0*/  STL [R1+0xbcc], R3 ;  /* 0x000bcc0301007387 */ /* 0x0001e20000100800 */
[----:B------:R-:W-:Y:S01]  /*15b0*/  IABS R4, R3 ;  /* 0x0000000300047213 */ /* 0x000fe20000000000 */
[----:B------:R-:W-:Y:S01]  /*15c0*/  ULDC UR6, c[0x0][0x240] ;  /* 0x0000900000067ab9 */ /* 0x000fe20000000800 */
[----:B------:R-:W1:Y:S01]  /*15d0*/  I2F.RP R11, R10 ;  /* 0x0000000a000b7306 */ /* 0x000e620000209400 */
[----:B------:R-:W-:Y:S01]  /*15e0*/  IABS R14, R22 ;  /* 0x00000016000e7213 */ /* 0x000fe20000000000 */
[----:B------:R-:W-:Y:S01]  /*15f0*/  ULDC.64 UR12, c[0x0][0x218] ;  /* 0x00008600000c7ab9 */ /* 0x000fe20000000a00 */
[----:B------:R-:W-:Y:S01]  /*1600*/  ISETP.GE.AND P6, PT, R18, RZ, PT ;  /* 0x000000ff1200720c */ /* 0x000fe20003fc6270 */
[----:B------:R-:W-:Y:S01]  /*1610*/  ULDC UR11, c[0x0][0x234] ;  /* 0x00008d00000b7ab9 */ /* 0x000fe20000000800 */
[----:B------:R-:W-:Y:S01]  /*1620*/  ULDC UR14, c[0x0][0x230] ;  /* 0x00008c00000e7ab9 */ /* 0x000fe20000000800 */
[----:B------:R-:W-:-:S02]  /*1630*/  ULDC UR10, c[0x0][0x23c] ;  /* 0x00008f00000a7ab9 */ /* 0x000fc40000000800 */
[----:B------:R-:W3:Y:S08]  /*1640*/  I2F.RP R0, R4 ;  /* 0x0000000400007306 */ /* 0x000ef00000209400 */
[----:B-1----:R-:W1:Y:S08]  /*1650*/  MUFU.RCP R11, R11 ;  /* 0x0000000b000b7308 */ /* 0x002e700000001000 */
[----:B---3--:R-:W3:Y:S01]  /*1660*/  MUFU.RCP R0, R0 ;  /* 0x0000000000007308 */ /* 0x008ee20000001000 */
[----:B-1----:R-:W-:Y:S01]  /*1670*/  VIADD R6, R11, 0xffffffe ;  /* 0x0ffffffe0b067836 */ /* 0x002fe20000000000 */
[----:B------:R-:W-:-:S06]  /*1680*/  IABS R11, R18 ;  /* 0x00000012000b7213 */ /* 0x000fcc0000000000 */
[----:B------:R1:W4:Y:S01]  /*1690*/  F2I.FTZ.U32.TRUNC.NTZ R7, R6 ;  /* 0x0000000600077305 */ /* 0x000322000021f000 */
[----:B---3--:R-:W-:Y:S02]  /*16a0*/  VIADD R8, R0, 0xffffffe ;  /* 0x0ffffffe00087836 */ /* 0x008fe40000000000 */
[----:B------:R-:W-:-:S05]  /*16b0*/  IMAD.U32 R0, RZ, RZ, UR4 ;  /* 0x00000004ff007e24 */ /* 0x000fca000f8e00ff */
[----:B------:R3:W2:Y:S01]  /*16c0*/  F2I.FTZ.U32.TRUNC.NTZ R9, R8 ;  /* 0x0000000800097305 */ /* 0x0006a2000021f000 */
[----:B-1----:R-:W-:Y:S02]  /*16d0*/  IMAD.MOV.U32 R6, RZ, RZ, RZ ;  /* 0x000000ffff067224 */ /* 0x002fe400078e00ff */
[----:B----4-:R-:W-:Y:S02]  /*16e0*/  IMAD.MOV R13, RZ, RZ, -R7 ;  /* 0x000000ffff0d7224 */ /* 0x010fe400078e0a07 */
[----:B---3--:R-:W-:Y:S02]  /*16f0*/  IMAD.MOV.U32 R8, RZ, RZ, RZ ;  /* 0x000000ffff087224 */ /* 0x008fe400078e00ff */
[----:B------:R-:W-:-:S04]  /*1700*/  IMAD R13, R13, R10, RZ ;  /* 0x0000000a0d0d7224 */ /* 0x000fc800078e02ff */
[----:B------:R-:W-:Y:S01]  /*1710*/  IMAD.HI.U32 R12, R7, R13, R6 ;  /* 0x0000000d070c7227 */ /* 0x000fe200078e0006 */
[----:B------:R-:W-:-:S03]  /*1720*/  LEA.HI R6, R0, R15, RZ, 0x1b ;  /* 0x0000000f00067211 */ /* 0x000fc600078fd8ff */
[----:B------:R-:W-:Y:S01]  /*1730*/  IMAD.MOV.U32 R7, RZ, RZ, R11 ;  /* 0x000000ffff077224 */ /* 0x000fe200078e000b */
[----:B------:R-:W-:Y:S01]  /*1740*/  IABS R29, R6 ;  /* 0x00000006001d7213 */ /* 0x000fe20000000000 */
[----:B--2---:R-:W-:Y:S02]  /*1750*/  IMAD.MOV R13, RZ, RZ, -R9 ;  /* 0x000000ffff0d7224 */ /* 0x004fe400078e0a09 */
[----:B------:R-:W-:Y:S02]  /*1760*/  IMAD.MOV.U32 R11, RZ, RZ, R14 ;  /* 0x000000ffff0b7224 */ /* 0x000fe400078e000e */
[----:B------:R-:W-:-:S04]  /*1770*/  IMAD.HI.U32 R0, R12, R7, RZ ;  /* 0x000000070c007227 */ /* 0x000fc800078e00ff */
[----:B------:R-:W-:Y:S02]  /*1780*/  IMAD R13, R13, R4, RZ ;  /* 0x000000040d0d7224 */ /* 0x000fe400078e02ff */
[----:B------:R-:W-:-:S04]  /*1790*/  IMAD.HI.U32 R12, R12, R11, RZ ;  /* 0x0000000b0c0c7227 */ /* 0x000fc800078e00ff */
[----:B------:R-:W-:Y:S02]  /*17a0*/  IMAD.MOV R16, RZ, RZ, -R0 ;  /* 0x000000ffff107224 */ /* 0x000fe400078e0a00 */
[----:B------:R-:W-:Y:S01]  /*17b0*/  IMAD.HI.U32 R0, R9, R13, R8 ;  /* 0x0000000d09007227 */ /* 0x000fe200078e0008 */
[----:B------:R-:W-:-:S03]  /*17c0*/  SHF.R.S32.HI R8, RZ, 0x1f, R5 ;  /* 0x0000001fff087819 */ /* 0x000fc60000011405 */
[----:B------:R-:W-:Y:S01]  /*17d0*/  IMAD.MOV R12, RZ, RZ, -R12 ;  /* 0x000000ffff0c7224 */ /* 0x000fe200078e0a0c */
[----:B0-----:R-:W-:Y:S01]  /*17e0*/  LEA.HI R3, R8, R5, RZ, 0x5 ;  /* 0x0000000508037211 */ /* 0x001fe200078f28ff */
[C---:B------:R-:W-:Y:S02]  /*17f0*/  IMAD R9, R10.reuse, R16, R7 ;  /* 0x000000100a097224 */ /* 0x040fe400078e0207 */
[----:B------:R-:W-:Y:S02]  /*1800*/  IMAD R11, R10, R12, R11 ;  /* 0x0000000c0a0b7224 */ /* 0x000fe400078e020b */
[----:B------:R-:W-:Y:S01]  /*1810*/  VIADD R14, R6, 0x7e ;  /* 0x0000007e060e7836 */ /* 0x000fe20000000000 */
[----:B------:R-:W-:Y:S01]  /*1820*/  ISETP.GT.U32.AND P0, PT, R10, R9, PT ;  /* 0x000000090a00720c */ /* 0x000fe20003f04070 */
[----:B------:R-:W-:Y:S01]  /*1830*/  VIADD R15, R6, 0x7c ;  /* 0x0000007c060f7836 */ /* 0x000fe20000000000 */
[----:B------:R-:W-:Y:S01]  /*1840*/  ISETP.GT.U32.AND P2, PT, R10, R11, PT ;  /* 0x0000000b0a00720c */ /* 0x000fe20003f44070 */
[C---:B------:R-:W-:Y:S01]  /*1850*/  VIADD R5, R6.reuse, 0x7a ;  /* 0x0000007a06057836 */ /* 0x040fe20000000000 */
[----:B------:R-:W-:Y:S01]  /*1860*/  IABS R13, R14 ;  /* 0x0000000e000d7213 */ /* 0x000fe20000000000 */
[----:B------:R-:W-:Y:S01]  /*1870*/  VIADD R8, R6, 0x78 ;  /* 0x0000007806087836 */ /* 0x000fe20000000000 */
[----:B------:R-:W-:Y:S01]  /*1880*/  IABS R19, R15 ;  /* 0x0000000f00137213 */ /* 0x000fe20000000000 */
[----:B------:R0:W-:Y:S01]  /*1890*/  STL [R1+0xd8], R3 ;  /* 0x0000d80301007387 */ /* 0x0001e20000100800 */
[----:B------:R-:W-:Y:S01]  /*18a0*/  ISETP.GE.AND P4, PT, R5, RZ, PT ;  /* 0x000000ff0500720c */ /* 0x000fe20003f86270 */
[----:B------:R-:W-:Y:S01]  /*18b0*/  IMAD.HI.U32 R7, R0, R13, RZ ;  /* 0x0000000d00077227 */ /* 0x000fe200078e00ff */
[----:B------:R-:W-:-:S02]  /*18c0*/  IABS R21, R5 ;  /* 0x0000000500157213 */ /* 0x000fc40000000000 */
[----:B------:R-:W-:Y:S01]  /*18d0*/  IABS R17, R8 ;  /* 0x0000000800117213 */ /* 0x000fe20000000000 */
[--C-:B------:R-:W-:Y:S01]  /*18e0*/  @!P0 IMAD.IADD R9, R9, 0x1, -R10.reuse ;  /* 0x0000000109098824 */ /* 0x100fe200078e0a0a */
[----:B------:R-:W-:Y:S01]  /*18f0*/  ISETP.GE.AND P0, PT, R8, RZ, PT ;  /* 0x000000ff0800720c */ /* 0x000fe20003f06270 */
[----:B------:R-:W-:Y:S01]  /*1900*/  @!P2 IMAD.IADD R11, R11, 0x1, -R10 ;  /* 0x000000010b0ba824 */ /* 0x000fe200078e0a0a */
[----:B------:R-:W-:Y:S01]  /*1910*/  ISETP.GE.AND P1, PT, R14, RZ, PT ;  /* 0x000000ff0e00720c */ /* 0x000fe20003f26270 */
[----:B------:R-:W-:Y:S01]  /*1920*/  IMAD.MOV R7, RZ, RZ, -R7 ;  /* 0x000000ffff077224 */ /* 0x000fe200078e0a07 */
[----:B------:R-:W-:Y:S01]  /*1930*/  ISETP.GT.U32.AND P2, PT, R10, R9, PT ;  /* 0x000000090a00720c */ /* 0x000fe20003f44070 */
[----:B------:R-:W-:Y:S01]  /*1940*/  VIADD R5, R6, 0x74 ;  /* 0x0000007406057836 */ /* 0x000fe20000000000 */
[----:B------:R-:W-:Y:S01]  /*1950*/  ISETP.GT.U32.AND P3, PT, R10, R11, PT ;  /* 0x0000000b0a00720c */ /* 0x000fe20003f64070 */
[----:B------:R-:W-:Y:S01]  /*1960*/  IMAD R20, R4, R7, R13 ;  /* 0x0000000704147224 */ /* 0x000fe200078e020d */
[----:B------:R-:W-:Y:S01]  /*1970*/  ISETP.GE.AND P5, PT, R15, RZ, PT ;  /* 0x000000ff0f00720c */ /* 0x000fe20003fa6270 */
[----:B------:R-:W-:Y:S01]  /*1980*/  IMAD.HI.U32 R12, R0, R19, RZ ;  /* 0x00000013000c7227 */ /* 0x000fe200078e00ff */
[----:B------:R-:W-:-:S03]  /*1990*/  IABS R13, R5 ;  /* 0x00000005000d7213 */ /* 0x000fc60000000000 */
[----:B------:R-:W-:Y:S02]  /*19a0*/  IMAD.MOV R12, RZ, RZ, -R12 ;  /* 0x000000ffff0c7224 */ /* 0x000fe400078e0a0c */
[----:B------:R-:W-:-:S04]  /*19b0*/  IMAD.HI.U32 R8, R0, R21, RZ ;  /* 0x0000001500087227 */ /* 0x000fc800078e00ff */
[--C-:B------:R-:W-:Y:S01]  /*19c0*/  @!P2 IMAD.IADD R9, R9, 0x1, -R10.reuse ;  /* 0x000000010909a824 */ /* 0x100fe200078e0a0a */
[----:B------:R-:W-:Y:S01]  /*19d0*/  ISETP.GT.U32.AND P2, PT, R4, R20, PT ;  /* 0x000000140400720c */ /* 0x000fe20003f44070 */
[----:B------:R-:W-:Y:S01]  /*19e0*/  @!P3 IMAD.IADD R11, R11, 0x1, -R10 ;  /* 0x000000010b0bb824 */ /* 0x000fe200078e0a0a */
[----:B------:R-:W-:Y:S01]  /*19f0*/  ISETP.GE.AND P3, PT, R22, RZ, PT ;  /* 0x000000ff1600720c */ /* 0x000fe20003f66270 */
[----:B------:R-:W-:Y:S02]  /*1a00*/  IMAD R19, R4, R12, R19 ;  /* 0x0000000c04137224 */ /* 0x000fe400078e0213 */
[----:B------:R-:W-:Y:S02]  /*1a10*/  IMAD.MOV R18, RZ, RZ, -R8 ;  /* 0x000000ffff127224 */ /* 0x000fe400078e0a08 */
[----:B------:R-:W-:Y:S02]  /*1a20*/  @!P6 IMAD.MOV R9, RZ, RZ, -R9 ;  /* 0x000000ffff09e224 */ /* 0x000fe400078e0a09 */
[----:B------:R-:W-:-:S04]  /*1a30*/  IMAD.HI.U32 R8, R0, R13, RZ ;  /* 0x0000000d00087227 */ /* 0x000fc800078e00ff */
[----:B------:R-:W-:Y:S01]  /*1a40*/  @!P2 IMAD.IADD R20, R20, 0x1, -R4 ;  /* 0x000000011414a824 */ /* 0x000fe200078e0a04 */
[----:B------:R-:W-:Y:S01]  /*1a50*/  ISETP.NE.AND P2, PT, R2, RZ, PT ;  /* 0x000000ff0200720c */ /* 0x000fe20003f45270 */
[----:B------:R-:W-:Y:S01]  /*1a60*/  IMAD.HI.U32 R10, R0, R17, RZ ;  /* 0x00000011000a7227 */ /* 0x000fe200078e00ff */
[----:B------:R-:W-:Y:S02]  /*1a70*/  LOP3.LUT R2, RZ, R2, RZ, 0x33, !PT ;  /* 0x00000002ff027212 */ /* 0x000fe400078e33ff */
[C---:B------:R-:W-:Y:S01]  /*1a80*/  ISETP.GT.U32.AND P6, PT, R4.reuse, R20, PT ;  /* 0x000000140400720c */ /* 0x040fe20003fc4070 */
[----:B------:R-:W-:Y:S01]  /*1a90*/  @!P3 IMAD.MOV R11, RZ, RZ, -R11 ;  /* 0x000000ffff0bb224 */ /* 0x000fe200078e0a0b */
[----:B------:R-:W-:Y:S01]  /*1aa0*/  ISETP.GT.U32.AND P3, PT, R4, R19, PT ;  /* 0x000000130400720c */ /* 0x000fe20003f64070 */
[----:B------:R-:W-:Y:S02]  /*1ab0*/  IMAD.MOV R8, RZ, RZ, -R8 ;  /* 0x000000ffff087224 */ /* 0x000fe400078e0a08 */
[----:B------:R-:W-:Y:S01]  /*1ac0*/  IMAD.MOV R10, RZ, RZ, -R10 ;  /* 0x000000ffff0a7224 */ /* 0x000fe200078e0a0a */
[----:B0-----:R-:W-:Y:S01]  /*1ad0*/  SEL R3, R2, R11, !P2 ;  /* 0x0000000b02037207 */ /* 0x001fe20005000000 */
[----:B------:R-:W-:-:S02]  /*1ae0*/  IMAD R18, R4, R18, R21 ;  /* 0x0000001204127224 */ /* 0x000fc400078e0215 */
[----:B------:R-:W-:Y:S01]  /*1af0*/  IMAD R13, R4, R8, R13 ;  /* 0x00000008040d7224 */ /* 0x000fe200078e020d */
[----:B------:R-:W-:Y:S01]  /*1b00*/  SEL R8, R2, R9, !P2 ;  /* 0x0000000902087207 */ /* 0x000fe20005000000 */
[C---:B------:R-:W-:Y:S01]  /*1b10*/  IMAD R17, R4.reuse, R10, R17 ;  /* 0x0000000a04117224 */ /* 0x040fe200078e0211 */
[----:B------:R-:W-:Y:S01]  /*1b20*/  ISETP.GT.U32.AND P2, PT, R4, R18, PT ;  /* 0x000000120400720c */ /* 0x000fe20003f44070 */
[--C-:B------:R-:W-:Y:S02]  /*1b30*/  @!P6 IMAD.IADD R20, R20, 0x1, -R4.reuse ;  /* 0x000000011414e824 */ /* 0x100fe400078e0a04 */
[--C-:B------:R-:W-:Y:S01]  /*1b40*/  @!P3 IMAD.IADD R19, R19, 0x1, -R4.reuse ;  /* 0x000000011313b824 */ /* 0x100fe200078e0a04 */
[----:B------:R-:W-:Y:S01]  /*1b50*/  ISETP.GT.U32.AND P6, PT, R4, R17, PT ;  /* 0x000000110400720c */ /* 0x000fe20003fc4070 */
[C---:B------:R-:W-:Y:S01]  /*1b60*/  VIADD R7, R6.reuse, 0x76 ;  /* 0x0000007606077836 */ /* 0x040fe20000000000 */
[----:B------:R-:W-:Y:S01]  /*1b70*/  STL [R1+0xd4], R8 ;  /* 0x0000d40801007387 */ /* 0x000fe20000100800 */
[----:B------:R-:W-:Y:S01]  /*1b80*/  VIADD R2, R6, 0x72 ;  /* 0x0000007206027836 */ /* 0x000fe20000000000 */
[----:B------:R-:W-:Y:S01]  /*1b90*/  ISETP.GT.U32.AND P3, PT, R4, R19, PT ;  /* 0x000000130400720c */ /* 0x000fe20003f64070 */
[----:B------:R-:W-:Y:S01]  /*1ba0*/  VIADD R14, R6, 0x70 ;  /* 0x00000070060e7836 */ /* 0x000fe20000000000 */
[----:B------:R-:W-:Y:S01]  /*1bb0*/  IABS R15, R7 ;  /* 0x00000007000f7213 */ /* 0x000fe20000000000 */
[----:B------:R0:W-:Y:S01]  /*1bc0*/  STL [R1+0xdc], R3 ;  /* 0x0000dc0301007387 */ /* 0x0001e20000100800 */
[----:B------:R-:W-:Y:S01]  /*1bd0*/  IABS R11, R2 ;  /* 0x00000002000b7213 */ /* 0x000fe20000000000 */
[----:B------:R-:W-:Y:S01]  /*1be0*/  @!P2 IMAD.IADD R18, R18, 0x1, -R4 ;  /* 0x000000011212a824 */ /* 0x000fe200078e0a04 */
[----:B------:R-:W-:Y:S01]  /*1bf0*/  IABS R10, R14 ;  /* 0x0000000e000a7213 */ /* 0x000fe20000000000 */
[----:B------:R-:W-:-:S03]  /*1c00*/  IMAD.HI.U32 R12, R0, R15, RZ ;  /* 0x0000000f000c7227 */ /* 0x000fc600078e00ff */
[----:B------:R-:W-:Y:S01]  /*1c10*/  ISETP.GT.U32.AND P2, PT, R4, R18, PT ;  /* 0x000000120400720c */ /* 0x000fe20003f44070 */
[----:B------:R-:W-:Y:S02]  /*1c20*/  @!P6 IMAD.IADD R17, R17, 0x1, -R4 ;  /* 0x000000011111e824 */ /* 0x000fe400078e0a04 */
[----:B------:R-:W-:-:S03]  /*1c30*/  IMAD.HI.U32 R21, R0, R11, RZ ;  /* 0x0000000b00157227 */ /* 0x000fc600078e00ff */
[----:B------:R-:W-:Y:S01]  /*1c40*/  ISETP.GT.U32.AND P6, PT, R4, R17, PT ;  /* 0x000000110400720c */ /* 0x000fe20003fc4070 */
[----:B------:R-:W-:Y:S02]  /*1c50*/  IMAD.MOV R12, RZ, RZ, -R12 ;  /* 0x000000ffff0c7224 */ /* 0x000fe400078e0a0c */
[----:B------:R-:W-:-:S04]  /*1c60*/  IMAD.HI.U32 R22, R0, R10, RZ ;  /* 0x0000000a00167227 */ /* 0x000fc800078e00ff */
[----:B------:R-:W-:Y:S02]  /*1c70*/  IMAD.MOV R21, RZ, RZ, -R21 ;  /* 0x000000ffff157224 */ /* 0x000fe400078e0a15 */
[----:B------:R-:W-:Y:S01]  /*1c80*/  @!P3 IMAD.IADD R19, R19, 0x1, -R4 ;  /* 0x000000011313b824 */ /* 0x000fe200078e0a04 */
[C---:B------:R-:W-:Y:S01]  /*1c90*/  ISETP.GT.U32.AND P3, PT, R4.reuse, R13, PT ;  /* 0x0000000d0400720c */ /* 0x040fe20003f64070 */
[C---:B------:R-:W-:Y:S02]  /*1ca0*/  IMAD R12, R4.reuse, R12, R15 ;  /* 0x0000000c040c7224 */ /* 0x040fe400078e020f */
[----:B0-----:R-:W-:Y:S02]  /*1cb0*/  IMAD.MOV.U32 R3, RZ, RZ, R20 ;  /* 0x000000ffff037224 */ /* 0x001fe400078e0014 */
[----:B------:R-:W-:Y:S02]  /*1cc0*/  IMAD.MOV R22, RZ, RZ, -R22 ;  /* 0x000000ffff167224 */ /* 0x000fe400078e0a16 */
[----:B------:R-:W-:-:S02]  /*1cd0*/  IMAD R11, R4, R21, R11 ;  /* 0x00000015040b7224 */ /* 0x000fc400078e020b */
[----:B------:R-:W-:Y:S01]  /*1ce0*/  @!P1 IMAD.MOV R3, RZ, RZ, -R3 ;  /* 0x000000ffff039224 */ /* 0x000fe200078e0a03 */
[C---:B------:R-:W-:Y:S01]  /*1cf0*/  ISETP.GT.U32.AND P1, PT, R4.reuse, R12, PT ;  /* 0x0000000c0400720c */ /* 0x040fe20003f24070 */
[----:B------:R-:W-:Y:S02]  /*1d00*/  IMAD R10, R4, R22, R10 ;  /* 0x00000016040a7224 */ /* 0x000fe400078e020a */
[--C-:B------:R-:W-:Y:S01]  /*1d10*/  @!P2 IMAD.IADD R18, R18, 0x1, -R4.reuse ;  /* 0x000000011212a824 */ /* 0x100fe200078e0a04 */
[----:B------:R-:W-:Y:S01]  /*1d20*/  ISETP.GT.U32.AND P2, PT, R4, R11, PT ;  /* 0x0000000b0400720c */ /* 0x000fe20003f44070 */
[----:B------:R-:W-:Y:S01]  /*1d30*/  VIADD R16, R6, 0x6c ;  /* 0x0000006c06107836 */ /* 0x000fe20000000000 */
[----:B------:R0:W-:Y:S01]  /*1d40*/  STL [R1+0x18], R3 ;  /* 0x0000180301007387 */ /* 0x0001e20000100800 */
[--C-:B------:R-:W-:Y:S01]  /*1d50*/  @!P6 IMAD.IADD R17, R17, 0x1, -R4.reuse ;  /* 0x000000011111e824 */ /* 0x100fe200078e0a04 */
[----:B------:R-:W-:Y:S01]  /*1d60*/  ISETP.GT.U32.AND P6, PT, R4, R10, PT ;  /* 0x0000000a0400720c */ /* 0x000fe20003fc4070 */
[----:B------:R-:W-:Y:S01]  /*1d70*/  VIADD R15, R6, 0x6e ;  /* 0x0000006e060f7836 */ /* 0x000fe20000000000 */
[----:B------:R-:W-:Y:S01]  /*1d80*/  IABS R8, R16 ;  /* 0x0000001000087213 */ /* 0x000fe20000000000 */
[--C-:B------:R-:W-:Y:S01]  /*1d90*/  @!P3 IMAD.IADD R13, R13, 0x1, -R4.reuse ;  /* 0x000000010d0db824 */ /* 0x100fe200078e0a04 */
[----:B------:R-:W-:Y:S01]  /*1da0*/  ISETP.GE.AND P3, PT, R5, RZ, PT ;  /* 0x000000ff0500720c */ /* 0x000fe20003f66270 */
[----:B------:R-:W-:Y:S01]  /*1db0*/  IMAD.MOV.U32 R23, RZ, RZ, R19 ;  /* 0x000000ffff177224 */ /* 0x000fe200078e0013 */
[----:B------:R-:W-:Y:S01]  /*1dc0*/  IABS R9, R15 ;  /* 0x0000000f00097213 */ /* 0x000fe20000000000 */
[----:B------:R-:W-:Y:S01]  /*1dd0*/  @!P1 IMAD.IADD R12, R12, 0x1, -R4 ;  /* 0x000000010c0c9824 */ /* 0x000fe200078e0a04 */
[----:B------:R-:W-:Y:S01]  /*1de0*/  ISETP.GE.AND P1, PT, R7, RZ, PT ;  /* 0x000000ff0700720c */ /* 0x000fe20003f26270 */
[----:B------:R-:W-:Y:S01]  /*1df0*/  @!P5 IMAD.MOV R23, RZ, RZ, -R23 ;  /* 0x000000ffff17d224 */ /* 0x000fe200078e0a17 */
[----:B------:R-:W-:Y:S01]  /*1e00*/  ISETP.GT.U32.AND P5, PT, R4, R13, PT ;  /* 0x0000000d0400720c */ /* 0x000fe20003fa4070 */
[----:B------:R-:W-:-:S03]  /*1e10*/  IMAD.HI.U32 R21, R0, R8, RZ ;  /* 0x0000000800157227 */ /* 0x000fc600078e00ff */
[----:B------:R-:W-:Y:S01]  /*1e20*/  STL [R1+0x14], R23 ;  /* 0x0000141701007387 */ /* 0x000fe20000100800 */
[----:B------:R-:W-:Y:S01]  /*1e30*/  @!P2 IMAD.IADD R11, R11, 0x1, -R4 ;  /* 0x000000010b0ba824 */ /* 0x000fe200078e0a04 */
[----:B------:R-:W-:Y:S01]  /*1e40*/  ISETP.GT.U32.AND P2, PT, R4, R12, PT ;  /* 0x0000000c0400720c */ /* 0x000fe20003f44070 */
[----:B------:R-:W-:-:S04]  /*1e50*/  IMAD.HI.U32 R20, R0, R9, RZ ;  /* 0x0000000900147227 */ /* 0x000fc800078e00ff */
[----:B0-----:R-:W-:Y:S02]  /*1e60*/  IMAD.MOV.U32 R3, RZ, RZ, R18 ;  /* 0x000000ffff037224 */ /* 0x001fe400078e0012 */
[----:B------:R-:W-:Y:S02]  /*1e70*/  IMAD.MOV R21, RZ, RZ, -R21 ;  /* 0x000000ffff157224 */ /* 0x000fe400078e0a15 */
[----:B------:R-:W-:Y:S01]  /*1e80*/  @!P6 IMAD.IADD R10, R10, 0x1, -R4 ;  /* 0x000000010a0ae824 */ /* 0x000fe200078e0a04 */
[C---:B------:R-:W-:Y:S01]  /*1e90*/  ISETP.GT.U32.AND P6, PT, R4.reuse, R11, PT ;  /* 0x0000000b0400720c */ /* 0x040fe20003fc4070 */
[----:B------:R-:W-:Y:S02]  /*1ea0*/  IMAD.MOV R20, RZ, RZ, -R20 ;  /* 0x000000ffff147224 */ /* 0x000fe400078e0a14 */
[----:B------:R-:W-:Y:S01]  /*1eb0*/  @!P4 IMAD.MOV R3, RZ, RZ, -R3 ;  /* 0x000000ffff03c224 */ /* 0x000fe200078e0a03 */
[C---:B------:R-:W-:Y:S01]  /*1ec0*/  ISETP.GT.U32.AND P4, PT, R4.reuse, R10, PT ;  /* 0x0000000a0400720c */ /* 0x040fe20003f84070 */
[----:B------:R-:W-:-:S02]  /*1ed0*/  IMAD R5, R4, R21, R8 ;  /* 0x0000001504057224 */ /* 0x000fc400078e0208 */
[----:B------:R-:W-:Y:S01]  /*1ee0*/  IMAD R7, R4, R20, R9 ;  /* 0x0000001404077224 */ /* 0x000fe200078e0209 */
[----:B------:R0:W-:Y:S01]  /*1ef0*/  STL [R1+0x10], R3 ;  /* 0x0000100301007387 */ /* 0x0001e20000100800 */
[C---:B------:R-:W-:Y:S02]  /*1f00*/  VIADD R9, R6.reuse, 0x6a ;  /* 0x0000006a06097836 */ /* 0x040fe40000000000 */
[----:B------:R-:W-:Y:S02]  /*1f10*/  VIADD R8, R6, 0x68 ;  /* 0x0000006806087836 */ /* 0x000fe40000000000 */
[--C-:B------:R-:W-:Y:S01]  /*1f20*/  @!P5 IMAD.IADD R13, R13, 0x1, -R4.reuse ;  /* 0x000000010d0dd824 */ /* 0x100fe200078e0a04 */
[----:B------:R-:W-:Y:S01]  /*1f30*/  ISETP.GT.U32.AND P5, PT, R4, R5, PT ;  /* 0x000000050400720c */ /* 0x000fe20003fa4070 */
[--C-:B------:R-:W-:Y:S01]  /*1f40*/  @!P2 IMAD.IADD R12, R12, 0x1, -R4.reuse ;  /* 0x000000010c0ca824 */ /* 0x100fe200078e0a04 */
[----:B------:R-:W-:Y:S01]  /*1f50*/  IABS R18, R8 ;  /* 0x0000000800127213 */ /* 0x000fe20000000000 */
[----:B------:R-:W-:Y:S01]  /*1f60*/  @!P6 IMAD.IADD R11, R11, 0x1, -R4 ;  /* 0x000000010b0be824 */ /* 0x000fe200078e0a04 */
[----:B------:R-:W-:Y:S01]  /*1f70*/  ISETP.GE.AND P2, PT, R2, RZ, PT ;  /* 0x000000ff0200720c */ /* 0x000fe20003f46270 */
[----:B0-----:R-:W-:Y:S01]  /*1f80*/  IMAD.MOV.U32 R3, RZ, RZ, R17 ;  /* 0x000000ffff037224 */ /* 0x001fe200078e0011 */
[----:B------:R-:W-:Y:S01]  /*1f90*/  IABS R17, R9 ;  /* 0x0000000900117213 */ /* 0x000fe20000000000 */
[----:B------:R-:W-:Y:S01]  /*1fa0*/  IMAD.MOV.U32 R2, RZ, RZ, R18 ;  /* 0x000000ffff027224 */ /* 0x000fe200078e0012 */
[----:B------:R-:W-:Y:S01]  /*1fb0*/  ISETP.GE.AND P6, PT, R14, RZ, PT ;  /* 0x000000ff0e00720c */ /* 0x000fe20003fc6270 */
[----:B------:R-:W-:Y:S01]  /*1fc0*/  @!P0 IMAD.MOV R3, RZ, RZ, -R3 ;  /* 0x000000ffff038224 */ /* 0x000fe200078e0a03 */
[----:B------:R-:W-:Y:S01]  /*1fd0*/  ISETP.GT.U32.AND P0, PT, R4, R7, PT ;  /* 0x000000070400720c */ /* 0x000fe20003f04070 */
[----:B------:R-:W-:-:S03]  /*1fe0*/  IMAD.HI.U32 R14, R0, R17, RZ ;  /* 0x00000011000e7227 */ /* 0x000fc600078e00ff */
[----:B------:R0:W-:Y:S01]  /*1ff0*/  STL [R1+0xc], R3 ;  /* 0x00000c0301007387 */ /* 0x0001e20000100800 */
[----:B------:R-:W-:Y:S02]  /*2000*/  IMAD.MOV.U32 R19, RZ, RZ, R12 ;  /* 0x000000ffff137224 */ /* 0x000fe400078e000c */
[----:B------:R-:W-:Y:S01]  /*2010*/  @!P4 IMAD.IADD R10, R10, 0x1, -R4 ;  /* 0x000000010a0ac824 */ /* 0x000fe200078e0a04 */
[----:B------:R-:W-:Y:S01]  /*2020*/  ISETP.GE.AND P4, PT, R15, RZ, PT ;  /* 0x000000ff0f00720c */ /* 0x000fe20003f86270 */
[----:B------:R-:W-:-:S04]  /*2030*/  IMAD.HI.U32 R15, R0, R2, RZ ;  /* 0x00000002000f7227 */ /* 0x000fc800078e00ff */
[----:B------:R-:W-:Y:S02]  /*2040*/  IMAD.MOV R14, RZ, RZ, -R14 ;  /* 0x000000ffff0e7224 */ /* 0x000fe400078e0a0e */
[----:B0-----:R-:W-:Y:S02]  /*2050*/  IMAD.MOV.U32 R3, RZ, RZ, R13 ;  /* 0x000000ffff037224 */ /* 0x001fe400078e000d */
[----:B------:R-:W-:Y:S02]  /*2060*/  @!P1 IMAD.MOV R19, RZ, RZ, -R19 ;  /* 0x000000ffff139224 */ /* 0x000fe400078e0a13 */
[--C-:B------:R-:W-:Y:S01]  /*2070*/  @!P5 IMAD.IADD R5, R5, 0x1, -R4.reuse ;  /* 0x000000010505d824 */ /* 0x100fe200078e0a04 */
[----:B------:R-:W-:Y:S01]  /*2080*/  ISETP.GE.AND P5, PT, R9, RZ, PT ;  /* 0x000000ff0900720c */ /* 0x000fe20003fa6270 */
[----:B------:R-:W-:Y:S01]  /*2090*/  @!P3 IMAD.MOV R3, RZ, RZ, -R3 ;  /* 0x000000ffff03b224 */ /* 0x000fe200078e0a03 */
[----:B------:R-:W-:Y:S01]  /*20a0*/  STL [R1+0x4], R19 ;  /* 0x0000041301007387 */ /* 0x000fe20000100800 */
[----:B------:R-:W-:Y:S01]  /*20b0*/  IMAD.MOV R12, RZ, RZ, -R15 ;  /* 0x000000ffff0c7224 */ /* 0x000fe200078e0a0f */
[C---:B------:R-:W-:Y:S01]  /*20c0*/  ISETP.GT.U32.AND P3, PT, R4.reuse, R5, PT ;  /* 0x000000050400720c */ /* 0x040fe20003f64070 */
[----:B------:R-:W-:Y:S01]  /*20d0*/  IMAD R9, R4, R14, R17 ;  /* 0x0000000e04097224 */ /* 0x000fe200078e0211 */
[----:B------:R0:W-:Y:S01]  /*20e0*/  STL [R1+0x98], R3 ;  /* 0x0000980301007387 */ /* 0x0001e20000100800 */
[----:B------:R-:W-:Y:S01]  /*20f0*/  @!P0 IMAD.IADD R7, R7, 0x1, -R4 ;  /* 0x0000000107078824 */ /* 0x000fe200078e0a04 */
[----:B------:R-:W-:Y:S01]  /*2100*/  ISETP.GE.AND P0, PT, R16, RZ, PT ;  /* 0x000000ff1000720c */ /* 0x000fe20003f06270 */
[----:B------:R-:W-:-:S02]  /*2110*/  IMAD R2, R4, R12, R2 ;  /* 0x0000000c04027224 */ /* 0x000fc400078e0202 */
[----:B------:R-:W-:Y:S01]  /*2120*/  @!P2 IMAD.MOV R11, RZ, RZ, -R11 ;  /* 0x000000ffff0ba224 */ /* 0x000fe200078e0a0b */
[----:B------:R-:W-:Y:S01]  /*2130*/  ISETP.GT.U32.AND P2, PT, R4, R9, PT ;  /* 0x000000090400720c */ /* 0x000fe20003f44070 */
[----:B------:R-:W-:Y:S01]  /*2140*/  VIADD R14, R6, 0x62 ;  /* 0x00000062060e7836 */ /* 0x000fe20000000000 */
[----:B------:R-:W-:Y:S01]  /*2150*/  ISETP.GT.U32.AND P1, PT, R4, R7, PT ;  /* 0x000000070400720c */ /* 0x000fe20003f24070 */
[C---:B------:R-:W-:Y:S01]  /*2160*/  VIADD R13, R6.reuse, 0x5e ;  /* 0x0000005e060d7836 */ /* 0x040fe20000000000 */
[----:B------:R1:W-:Y:S01]  /*2170*/  STL [R1+0x9c], R11 ;  /* 0x00009c0b01007387 */ /* 0x0003e20000100800 */
[----:B0-----:R-:W-:Y:S02]  /*2180*/  IMAD.MOV.U32 R3, RZ, RZ, R10 ;  /* 0x000000ffff037224 */ /* 0x001fe400078e000a */
[----:B------:R-:W-:Y:S02]  /*2190*/  VIADD R10, R6, 0x64 ;  /* 0x00000064060a7836 */ /* 0x000fe40000000000 */
[----:B------:R-:W-:Y:S01]  /*21a0*/  @!P6 IMAD.MOV R3, RZ, RZ, -R3 ;  /* 0x000000ffff03e224 */ /* 0x000fe200078e0a03 */
[----:B------:R-:W-:Y:S01]  /*21b0*/  ISETP.GT.U32.AND P6, PT, R4, R2, PT ;  /* 0x000000020400720c */ /* 0x000fe20003fc4070 */
[----:B------:R-:W-:-:S02]  /*21c0*/  @!P3 IMAD.IADD R5, R5, 0x1, -R4 ;  /* 0x000000010505b824 */ /* 0x000fc400078e0a04 */
[--C-:B------:R-:W-:Y:S01]  /*21d0*/  @!P2 IMAD.IADD R9, R9, 0x1, -R4.reuse ;  /* 0x000000010909a824 */ /* 0x100fe200078e0a04 */
[----:B------:R0:W-:Y:S01]  /*21e0*/  STL [R1+0xa0], R3 ;  /* 0x0000a00301007387 */ /* 0x0001e20000100800 */
[----:B-1----:R-:W-:Y:S01]  /*21f0*/  VIADD R11, R6, 0x66 ;  /* 0x00000066060b7836 */ /* 0x002fe20000000000 */
[----:B------:R-:W-:Y:S01]  /*2200*/  ISETP.GE.AND P2, PT, R10, RZ, PT ;  /* 0x000000ff0a00720c */ /* 0x000fe20003f46270 */
[--C-:B------:R-:W-:Y:S01]  /*2210*/  @!P1 IMAD.IADD R7, R7, 0x1, -R4.reuse ;  /* 0x0000000107079824 */ /* 0x100fe200078e0a04 */
[----:B------:R-:W-:Y:S01]  /*2220*/  ISETP.GE.AND P1, PT, R8, RZ, PT ;  /* 0x000000ff0800720c */ /* 0x000fe20003f26270 */
[C---:B------:R-:W-:Y:S01]  /*2230*/  VIADD R19, R6.reuse, 0x5a ;  /* 0x0000005a06137836 */ /* 0x040fe20000000000 */
[----:B------:R-:W-:Y:S01]  /*2240*/  IABS R12, R11 ;  /* 0x0000000b000c7213 */ /* 0x000fe20000000000 */
[----:B------:R-:W-:Y:S01]  /*2250*/  VIADD R16, R6, 0x58 ;  /* 0x0000005806107836 */ /* 0x000fe20000000000 */
[----:B------:R-:W-:Y:S01]  /*2260*/  IABS R8, R10 ;  /* 0x0000000a00087213 */ /* 0x000fe20000000000 */
[----:B------:R-:W-:Y:S01]  /*2270*/  @!P6 IMAD.IADD R2, R2, 0x1, -R4 ;  /* 0x000000010202e824 */ /* 0x000fe200078e0a04 */
[----:B------:R-:W-:Y:S01]  /*2280*/  ISETP.GT.U32.AND P6, PT, R4, R9, PT ;  /* 0x000000090400720c */ /* 0x000fe20003fc4070 */
[----:B0-----:R-:W-:Y:S01]  /*2290*/  IMAD.MOV.U32 R3, RZ, RZ, R7 ;  /* 0x000000ffff037224 */ /* 0x001fe200078e0007 */
[----:B------:R-:W-:Y:S01]  /*22a0*/  ISETP.GE.AND P3, PT, R11, RZ, PT ;  /* 0x000000ff0b00720c */ /* 0x000fe20003f66270 */
[----:B------:R-:W-:-:S04]  /*22b0*/  IMAD.HI.U32 R7, R0, R12, RZ ;  /* 0x0000000c00077227 */ /* 0x000fc800078e00ff */
[----:B------:R-:W-:Y:S02]  /*22c0*/  IMAD.MOV R7, RZ, RZ, -R7 ;  /* 0x000000ffff077224 */ /* 0x000fe400078e0a07 */
[----:B------:R-:W-:Y:S01]  /*22d0*/  @!P4 IMAD.MOV R3, RZ, RZ, -R3 ;  /* 0x000000ffff03c224 */ /* 0x000fe200078e0a03 */
[C---:B------:R-:W-:Y:S01]  /*22e0*/  ISETP.GT.U32.AND P4, PT, R4.reuse, R2, PT ;  /* 0x000000020400720c */ /* 0x040fe20003f84070 */
[----:B------:R-:W-:Y:S02]  /*22f0*/  IMAD R12, R4, R7, R12 ;  /* 0x00000007040c7224 */ /* 0x000fe400078e020c */
[----:B------:R-:W-:Y:S01]  /*2300*/  IMAD.HI.U32 R10, R0, R8, RZ ;  /* 0x00000008000a7227 */ /* 0x000fe200078e00ff */
[----:B------:R0:W-:Y:S03]  /*2310*/  STL [R1+0xb0], R3 ;  /* 0x0000b00301007387 */ /* 0x0001e60000100800 */
[----:B------:R-:W-:Y:S01]  /*2320*/  @!P6 IMAD.IADD R9, R9, 0x1, -R4 ;  /* 0x000000010909e824 */ /* 0x000fe200078e0a04 */
[----:B------:R-:W-:-:S03]  /*2330*/  ISETP.GT.U32.AND P6, PT, R4, R12, PT ;  /* 0x0000000c0400720c */ /* 0x000fc60003fc4070 */
[----:B------:R-:W-:Y:S02]  /*2340*/  IMAD.MOV.U32 R11, RZ, RZ, R9 ;  /* 0x000000ffff0b7224 */ /* 0x000fe400078e0009 */
[----:B------:R-:W-:Y:S02]  /*2350*/  @!P4 IMAD.IADD R2, R2, 0x1, -R4 ;  /* 0x000000010202c824 */ /* 0x000fe400078e0a04 */
[----:B0-----:R-:W-:Y:S02]  /*2360*/  IMAD.MOV.U32 R3, RZ, RZ, R5 ;  /* 0x000000ffff037224 */ /* 0x001fe400078e0005 */
[----:B------:R-:W-:Y:S02]  /*2370*/  IMAD.MOV R5, RZ, RZ, -R10 ;  /* 0x000000ffff057224 */ /* 0x000fe400078e0a0a */
[----:B------:R-:W-:Y:S02]  /*2380*/  @!P5 IMAD.MOV R11, RZ, RZ, -R11 ;  /* 0x000000ffff0bd224 */ /* 0x000fe400078e0a0b */
[----:B------:R-:W-:-:S02]  /*2390*/  IMAD R8, R4, R5, R8 ;  /* 0x0000000504087224 */ /* 0x000fc400078e0208 */
[----:B------:R-:W-:Y:S01]  /*23a0*/  @!P0 IMAD.MOV R3, RZ, RZ, -R3 ;  /* 0x000000ffff038224 */ /* 0x000fe200078e0a03 */
[----:B------:R-:W-:Y:S01]  /*23b0*/  ISETP.GE.AND P0, PT, R14, RZ, PT ;  /* 0x000000ff0e00720c */ /* 0x000fe20003f06270 */
[----:B------:R-:W-:Y:S01]  /*23c0*/  @!P6 IMAD.IADD R12, R12, 0x1, -R4 ;  /* 0x000000010c0ce824 */ /* 0x000fe200078e0a04 */
[----:B------:R-:W-:Y:S01]  /*23d0*/  ISETP.GT.U32.AND P5, PT, R4, R8, PT ;  /* 0x000000080400720c */ /* 0x000fe20003fa4070 */
[----:B------:R-:W-:Y:S01]  /*23e0*/  VIADD R10, R6, 0x60 ;  /* 0x00000060060a7836 */ /* 0x000fe20000000000 */
[----:B------:R-:W-:Y:S01]  /*23f0*/  IABS R14, R14 ;  /* 0x0000000e000e7213 */ /* 0x000fe20000000000 */
[----:B------:R0:W-:Y:S01]  /*2400*/  STL [R1+0xc4], R3 ;  /* 0x0000c40301007387 */ /* 0x0001e20000100800 */
[----:B------:R-:W-:Y:S01]  /*2410*/  ISETP.GT.U32.AND P6, PT, R4, R12, PT ;  /* 0x0000000c0400720c */ /* 0x000fe20003fc4070 */
[----:B------:R-:W-:Y:S01]  /*2420*/  VIADD R5, R6, 0x5c ;  /* 0x0000005c06057836 */ /* 0x000fe20000000000 */
[----:B------:R-:W-:Y:S01]  /*2430*/  ISETP.GE.AND P4, PT, R10, RZ, PT ;  /* 0x000000ff0a00720c */ /* 0x000fe20003f86270 */
[----:B------:R-:W-:Y:S01]  /*2440*/  IMAD.HI.U32 R7, R0, R14, RZ ;  /* 0x0000000e00077227 */ /* 0x000fe200078e00ff */
[----:B------:R1:W-:Y:S01]  /*2450*/  STL [R1+0xcc], R11 ;  /* 0x0000cc0b01007387 */ /* 0x0003e20000100800 */
[----:B------:R-:W-:-:S02]  /*2460*/  IABS R10, R10 ;  /* 0x0000000a000a7213 */ /* 0x000fc40000000000 */
[----:B------:R-:W-:Y:S02]  /*2470*/  IMAD.MOV R7, RZ, RZ, -R7 ;  /* 0x000000ffff077224 */ /* 0x000fe400078e0a07 */
[----:B0-----:R-:W-:Y:S02]  /*2480*/  IMAD.MOV.U32 R3, RZ, RZ, R2 ;  /* 0x000000ffff037224 */ /* 0x001fe400078e0002 */
[----:B------:R-:W-:Y:S02]  /*2490*/  @!P5 IMAD.IADD R8, R8, 0x1, -R4 ;  /* 0x000000010808d824 */ /* 0x000fe400078e0a04 */
[----:B------:R-:W-:Y:S01]  /*24a0*/  @!P1 IMAD.MOV R3, RZ, RZ, -R3 ;  /* 0x000000ffff039224 */ /* 0x000fe200078e0a03 */
[----:B------:R-:W-:Y:S01]  /*24b0*/  ISETP.GE.AND P1, PT, R13, RZ, PT ;  /* 0x000000ff0d00720c */ /* 0x000fe20003f26270 */
[----:B------:R-:W-:Y:S01]  /*24c0*/  IMAD R14, R4, R7, R14 ;  /* 0x00000007040e7224 */ /* 0x000fe200078e020e */
[----:B------:R-:W-:Y:S01]  /*24d0*/  IABS R13, R13 ;  /* 0x0000000d000d7213 */ /* 0x000fe20000000000 */
[----:B------:R-:W-:Y:S01]  /*24e0*/  @!P6 IMAD.IADD R12, R12, 0x1, -R4 ;  /* 0x000000010c0ce824 */ /* 0x000fe200078e0a04 */
[----:B-1----:R-:W-:Y:S01]  /*24f0*/  IABS R11, R5 ;  /* 0x00000005000b7213 */ /* 0x002fe20000000000 */
[----:B------:R-:W-:Y:S01]  /*2500*/  IMAD.HI.U32 R2, R0, R10, RZ ;  /* 0x0000000a00027227 */ /* 0x000fe200078e00ff */
[C---:B------:R-:W-:Y:S01]  /*2510*/  ISETP.GT.U32.AND P5, PT, R4.reuse, R8, PT ;  /* 0x000000080400720c */ /* 0x040fe20003fa4070 */
[----:B------:R0:W-:Y:S01]  /*2520*/  STL [R1+0xd0], R3 ;  /* 0x0000d00301007387 */ /* 0x0001e20000100800 */
[----:B------:R-:W-:Y:S01]  /*2530*/  ISETP.GT.U32.AND P6, PT, R4, R14, PT ;  /* 0x0000000e0400720c */ /* 0x000fe20003fc4070 */
[----:B------:R-:W-:-:S04]  /*2540*/  IMAD.HI.U32 R7, R0, R13, RZ ;  /* 0x0000000d00077227 */ /* 0x000fc800078e00ff */
[----:B------:R-:W-:-:S04]  /*2550*/  IMAD.HI.U32 R9, R0, R11, RZ ;  /* 0x0000000b00097227 */ /* 0x000fc800078e00ff */
[----:B------:R-:W-:Y:S02]  /*2560*/  IMAD.MOV R7, RZ, RZ, -R7 ;  /* 0x000000ffff077224 */ /* 0x000fe400078e0a07 */
[----:B------:R-:W-:Y:S02]  /*2570*/  IMAD.MOV R2, RZ, RZ, -R2 ;  /* 0x000000ffff027224 */ /* 0x000fe400078e0a02 */
[----:B------:R-:W-:Y:S02]  /*2580*/  IMAD.MOV R9, RZ, RZ, -R9 ;  /* 0x000000ffff097224 */ /* 0x000fe400078e0a09 */
[C---:B------:R-:W-:Y:S02]  /*2590*/  IMAD R13, R4.reuse, R7, R13 ;  /* 0x00000007040d7224 */ /* 0x040fe400078e020d */
[C---:B------:R-:W-:Y:S01]  /*25a0*/  IMAD R10, R4.reuse, R2, R10 ;  /* 0x00000002040a7224 */ /* 0x040fe200078e020a */
[----:B------:R-:W-:Y:S01]  /*25b0*/  IABS R2, R19 ;  /* 0x0000001300027213 */ /* 0x000fe20000000000 */
[----:B0-----:R-:W-:Y:S01]  /*25c0*/  IMAD.MOV.U32 R3, RZ, RZ, R12 ;  /* 0x000000ffff037224 */ /* 0x001fe200078e000c */
[----:B------:R-:W-:Y:S01]  /*25d0*/  IABS R12, R16 ;  /* 0x00000010000c7213 */ /* 0x000fe20000000000 */
[----:B------:R-:W-:-:S02]  /*25e0*/  IMAD R11, R4, R9, R11 ;  /* 0x00000009040b7224 */ /* 0x000fc400078e020b */
[--C-:B------:R-:W-:Y:S01]  /*25f0*/  @!P5 IMAD.IADD R8, R8, 0x1, -R4.reuse ;  /* 0x000000010808d824 */ /* 0x100fe200078e0a04 */
[C---:B------:R-:W-:Y:S01]  /*2600*/  ISETP.GT.U32.AND P5, PT, R4.reuse, R13, PT ;  /* 0x0000000d0400720c */ /* 0x040fe20003fa4070 */
[----:B------:R-:W-:Y:S01]  /*2610*/  @!P3 IMAD.MOV R3, RZ, RZ, -R3 ;  /* 0x000000ffff03b224 */ /* 0x000fe200078e0a03 */
[----:B------:R-:W-:Y:S01]  /*2620*/  ISETP.GT.U32.AND P3, PT, R4, R10, PT ;  /* 0x0000000a0400720c */ /* 0x000fe20003f64070 */
[----:B------:R-:W-:Y:S01]  /*2630*/  @!P6 IMAD.IADD R14, R14, 0x1, -R4 ;  /* 0x000000010e0ee824 */ /* 0x000fe200078e0a04 */
[----:B------:R-:W-:Y:S01]  /*2640*/  ISETP.GT.U32.AND P6, PT, R4, R11, PT ;  /* 0x0000000b0400720c */ /* 0x000fe20003fc4070 */
[----:B------:R-:W-:Y:S01]  /*2650*/  IMAD.HI.U32 R7, R0, R2, RZ ;  /* 0x0000000200077227 */ /* 0x000fe200078e00ff */
[----:B------:R0:W-:Y:S03]  /*2660*/  STL [R1+0xbc], R3 ;  /* 0x0000bc0301007387 */ /* 0x0001e60000100800 */
[----:B------:R-:W-:-:S02]  /*2670*/  IMAD.MOV R7, RZ, RZ, -R7 ;  /* 0x000000ffff077224 */ /* 0x000fc400078e0a07 */
[----:B------:R-:W-:Y:S02]  /*2680*/  VIADD R9, R6, 0x56 ;  /* 0x0000005606097836 */ /* 0x000fe40000000000 */
[--C-:B------:R-:W-:Y:S02]  /*2690*/  @!P5 IMAD.IADD R13, R13, 0x1, -R4.reuse ;  /* 0x000000010d0dd824 */ /* 0x100fe400078e0a04 */
[--C-:B------:R-:W-:Y:S01]  /*26a0*/  @!P3 IMAD.IADD R10, R10, 0x1, -R4.reuse ;  /* 0x000000010a0ab824 */ /* 0x100fe200078e0a04 */
[C---:B------:R-:W-:Y:S01]  /*26b0*/  ISETP.GT.U32.AND P3, PT, R4.reuse, R14, PT ;  /* 0x0000000e0400720c */ /* 0x040fe20003f64070 */
[----:B------:R-:W-:Y:S01]  /*26c0*/  @!P6 IMAD.IADD R11, R11, 0x1, -R4 ;  /* 0x000000010b0be824 */ /* 0x000fe200078e0a04 */
[C---:B------:R-:W-:Y:S01]  /*26d0*/  ISETP.GT.U32.AND P6, PT, R4.reuse, R13, PT ;  /* 0x0000000d0400720c */ /* 0x040fe20003fc4070 */
[----:B0-----:R-:W-:Y:S01]  /*26e0*/  IMAD.MOV.U32 R3, RZ, RZ, R8 ;  /* 0x000000ffff037224 */ /* 0x001fe200078e0008 */
[----:B------:R-:W-:Y:S01]  /*26f0*/  ISETP.GT.U32.AND P5, PT, R4, R10, PT ;  /* 0x0000000a0400720c */ /* 0x000fe20003fa4070 */
[----:B------:R-:W-:Y:S01]  /*2700*/  IMAD.HI.U32 R8, R0, R12, RZ ;  /* 0x0000000c00087227 */ /* 0x000fe200078e00ff */
[----:B------:R-:W-:-:S03]  /*2710*/  IABS R18, R9 ;  /* 0x0000000900127213 */ /* 0x000fc60000000000 */
[----:B------:R-:W-:Y:S02]  /*2720*/  IMAD.MOV R8, RZ, RZ, -R8 ;  /* 0x000000ffff087224 */ /* 0x000fe400078e0a08 */
[----:B------:R-:W-:Y:S01]  /*2730*/  @!P2 IMAD.MOV R3, RZ, RZ, -R3 ;  /* 0x000000ffff03a224 */ /* 0x000fe200078e0a03 */
[C---:B------:R-:W-:Y:S01]  /*2740*/  ISETP.GT.U32.AND P2, PT, R4.reuse, R11, PT ;  /* 0x0000000b0400720c */ /* 0x040fe20003f44070 */
[C---:B------:R-:W-:Y:S02]  /*2750*/  IMAD R2, R4.reuse, R7, R2 ;  /* 0x0000000704027224 */ /* 0x040fe400078e0202 */
[----:B------:R-:W-:Y:S01]  /*2760*/  IMAD R12, R4, R8, R12 ;  /* 0x00000008040c7224 */ /* 0x000fe200078e020c */
[----:B------:R0:W-:Y:S01]  /*2770*/  STL [R1+0xb4], R3 ;  /* 0x0000b40301007387 */ /* 0x0001e20000100800 */
[--C-:B------:R-:W-:Y:S01]  /*2780*/  @!P3 IMAD.IADD R14, R14, 0x1, -R4.reuse ;  /* 0x000000010e0eb824 */ /* 0x100fe200078e0a04 */
[C---:B------:R-:W-:Y:S01]  /*2790*/  ISETP.GT.U32.AND P3, PT, R4.reuse, R2, PT ;  /* 0x000000020400720c */ /* 0x040fe20003f64070 */
[----:B------:R-:W-:Y:S01]  /*27a0*/  @!P6 IMAD.IADD R13, R13, 0x1, -R4 ;  /* 0x000000010d0de824 */ /* 0x000fe200078e0a04 */
[----:B------:R-:W-:Y:S01]  /*27b0*/  ISETP.GT.U32.AND P6, PT, R4, R12, PT ;  /* 0x0000000c0400720c */ /* 0x000fe20003fc4070 */
[----:B------:R-:W-:-:S02]  /*27c0*/  VIADD R7, R6, 0x54 ;  /* 0x0000005406077836 */ /* 0x000fc40000000000 */
[----:B------:R-:W-:Y:S02]  /*27d0*/  VIADD R8, R6, 0x52 ;  /* 0x0000005206087836 */ /* 0x000fe40000000000 */
[--C-:B------:R-:W-:Y:S01]  /*27e0*/  @!P5 IMAD.IADD R10, R10, 0x1, -R4.reuse ;  /* 0x000000010a0ad824 */ /* 0x100fe200078e0a04 */
[----:B------:R-:W-:Y:S01]  /*27f0*/  IABS R17, R7 ;  /* 0x0000000700117213 */ /* 0x000fe20000000000 */
[----:B------:R-:W-:Y:S01]  /*2800*/  @!P2 IMAD.IADD R11, R11, 0x1, -R4 ;  /* 0x000000010b0ba824 */ /* 0x000fe200078e0a04 */
[----:B------:R-:W-:Y:S01]  /*2810*/  ISETP.GE.AND P2, PT, R19, RZ, PT ;  /* 0x000000ff1300720c */ /* 0x000fe20003f46270 */
[----:B------:R-:W-:Y:S01]  /*2820*/  IMAD.MOV.U32 R20, RZ, RZ, R14 ;  /* 0x000000ffff147224 */ /* 0x000fe200078e000e */
[----:B------:R-:W-:Y:S01]  /*2830*/  IABS R19, R8 ;  /* 0x0000000800137213 */ /* 0x000fe20000000000 */
[----:B0-----:R-:W-:Y:S01]  /*2840*/  IMAD.MOV.U32 R3, RZ, RZ, R10 ;  /* 0x000000ffff037224 */ /* 0x001fe200078e000a */
[----:B------:R-:W-:Y:S01]  /*2850*/  ISETP.GE.AND P5, PT, R5, RZ, PT ;  /* 0x000000ff0500720c */ /* 0x000fe20003fa6270 */
[----:B------:R-:W-:-:S04]  /*2860*/  IMAD.HI.U32 R5, R0, R17, RZ ;  /* 0x0000001100057227 */ /* 0x000fc800078e00ff */
[--C-:B------:R-:W-:Y:S01]  /*2870*/  @!P3 IMAD.IADD R2, R2, 0x1, -R4.reuse ;  /* 0x000000010202b824 */ /* 0x100fe200078e0a04 */
[----:B------:R-:W-:Y:S01]  /*2880*/  ISETP.GE.AND P3, PT, R16, RZ, PT ;  /* 0x000000ff1000720c */ /* 0x000fe20003f66270 */
[----:B------:R-:W-:Y:S02]  /*2890*/  @!P6 IMAD.IADD R12, R12, 0x1, -R4 ;  /* 0x000000010c0ce824 */ /* 0x000fe400078e0a04 */
[----:B------:R-:W-:Y:S01]  /*28a0*/  @!P0 IMAD.MOV R20, RZ, RZ, -R20 ;  /* 0x000000ffff148224 */ /* 0x000fe200078e0a14 */
[C---:B------:R-:W-:Y:S01]  /*28b0*/  ISETP.GT.U32.AND P0, PT, R4.reuse, R2, PT ;  /* 0x000000020400720c */ /* 0x040fe20003f04070 */
[----:B------:R-:W-:Y:S02]  /*28c0*/  IMAD.MOV.U32 R16, RZ, RZ, R19 ;  /* 0x000000ffff107224 */ /* 0x000fe400078e0013 */
[----:B------:R-:W-:Y:S01]  /*28d0*/  @!P4 IMAD.MOV R3, RZ, RZ, -R3 ;  /* 0x000000ffff03c224 */ /* 0x000fe200078e0a03 */
[----:B------:R-:W-:Y:S01]  /*28e0*/  ISETP.GT.U32.AND P4, PT, R4, R12, PT ;  /* 0x0000000c0400720c */ /* 0x000fe20003f84070 */
[----:B------:R-:W-:Y:S01]  /*28f0*/  IMAD.MOV R5, RZ, RZ, -R5 ;  /* 0x000000ffff057224 */ /* 0x000fe200078e0a05 */
[----:B------:R-:W-:Y:S01]  /*2900*/  STL [R1+0x8c], R20 ;  /* 0x00008c1401007387 */ /* 0x000fe20000100800 */
[----:B------:R-:W-:-:S03]  /*2910*/  IMAD.HI.U32 R15, R0, R18, RZ ;  /* 0x00000012000f7227 */ /* 0x000fc600078e00ff */
[----:B------:R0:W-:Y:S01]  /*2920*/  STL [R1+0x90], R3 ;  /* 0x0000900301007387 */ /* 0x0001e20000100800 */
[----:B------:R-:W-:-:S04]  /*2930*/  IMAD.HI.U32 R14, R0, R16, RZ ;  /* 0x00000010000e7227 */ /* 0x000fc800078e00ff */
[C---:B------:R-:W-:Y:S02]  /*2940*/  IMAD R17, R4.reuse, R5, R17 ;  /* 0x0000000504117224 */ /* 0x040fe400078e0211 */
[----:B------:R-:W-:Y:S02]  /*2950*/  IMAD.MOV R15, RZ, RZ, -R15 ;  /* 0x000000ffff0f7224 */ /* 0x000fe400078e0a0f */
[----:B------:R-:W-:Y:S02]  /*2960*/  IMAD.MOV R10, RZ, RZ, -R14 ;  /* 0x000000ffff0a7224 */ /* 0x000fe400078e0a0e */
[----:B0-----:R-:W-:Y:S02]  /*2970*/  IMAD.MOV.U32 R3, RZ, RZ, R11 ;  /* 0x000000ffff037224 */ /* 0x001fe400078e000b */
[C---:B------:R-:W-:Y:S02]  /*2980*/  IMAD R18, R4.reuse, R15, R18 ;  /* 0x0000000f04127224 */ /* 0x040fe400078e0212 */
[----:B------:R-:W-:Y:S01]  /*2990*/  @!P5 IMAD.MOV R3, RZ, RZ, -R3 ;  /* 0x000000ffff03d224 */ /* 0x000fe200078e0a03 */
[C---:B------:R-:W-:Y:S01]  /*29a0*/  ISETP.GT.U32.AND P5, PT, R4.reuse, R17, PT ;  /* 0x000000110400720c */ /* 0x040fe20003fa4070 */
[C---:B------:R-:W-:Y:S01]  /*29b0*/  IMAD R16, R4.reuse, R10, R16 ;  /* 0x0000000a04107224 */ /* 0x040fe200078e0210 */
[----:B------:R-:W-:Y:S01]  /*29c0*/  ISETP.GT.U32.AND P6, PT, R4, R18, PT ;  /* 0x000000120400720c */ /* 0x000fe20003fc4070 */
[----:B------:R-:W-:-:S02]  /*29d0*/  @!P4 IMAD.IADD R12, R12, 0x1, -R4 ;  /* 0x000000010c0cc824 */ /* 0x000fc400078e0a04 */
[----:B------:R-:W-:Y:S01]  /*29e0*/  @!P1 IMAD.MOV R13, RZ, RZ, -R13 ;  /* 0x000000ffff0d9224 */ /* 0x000fe200078e0a0d */
[----:B------:R-:W-:Y:S01]  /*29f0*/  ISETP.GT.U32.AND P4, PT, R4, R16, PT ;  /* 0x000000100400720c */ /* 0x000fe20003f84070 */
[--C-:B------:R-:W-:Y:S01]  /*2a00*/  @!P0 IMAD.IADD R2, R2, 0x1, -R4.reuse ;  /* 0x0000000102028824 */ /* 0x100fe200078e0a04 */
[----:B------:R-:W-:Y:S01]  /*2a10*/  ISETP.GE.AND P0, PT, R7, RZ, PT ;  /* 0x000000ff0700720c */ /* 0x000fe20003f06270 */
[C---:B------:R-:W-:Y:S01]  /*2a20*/  VIADD R7, R6.reuse, 0x4e ;  /* 0x0000004e06077836 */ /* 0x040fe20000000000 */
[----:B------:R-:W-:Y:S01]  /*2a30*/  STL [R1+0x94], R13 ;  /* 0x0000940d01007387 */ /* 0x000fe20000100800 */
[----:B------:R-:W-:Y:S01]  /*2a40*/  VIADD R5, R6, 0x50 ;  /* 0x0000005006057836 */ /* 0x000fe20000000000 */
[----:B------:R-:W-:Y:S01]  /*2a50*/  ISETP.GE.AND P1, PT, R9, RZ, PT ;  /* 0x000000ff0900720c */ /* 0x000fe20003f26270 */
[--C-:B------:R-:W-:Y:S01]  /*2a60*/  @!P5 IMAD.IADD R17, R17, 0x1, -R4.reuse ;  /* 0x000000011111d824 */ /* 0x100fe200078e0a04 */
[----:B------:R0:W-:Y:S01]  /*2a70*/  STL [R1+0xac], R3 ;  /* 0x0000ac0301007387 */ /* 0x0001e20000100800 */
[--C-:B------:R-:W-:Y:S01]  /*2a80*/  @!P6 IMAD.IADD R18, R18, 0x1, -R4.reuse ;  /* 0x000000011212e824 */ /* 0x100fe200078e0a04 */
[----:B------:R-:W-:Y:S01]  /*2a90*/  ISETP.GE.AND P6, PT, R8, RZ, PT ;  /* 0x000000ff0800720c */ /* 0x000fe20003fc6270 */
[----:B------:R-:W-:Y:S01]  /*2aa0*/  VIADD R9, R6, 0x4c ;  /* 0x0000004c06097836 */ /* 0x000fe20000000000 */
[----:B------:R-:W-:Y:S01]  /*2ab0*/  IABS R8, R7 ;  /* 0x0000000700087213 */ /* 0x000fe20000000000 */
[----:B------:R-:W-:Y:S01]  /*2ac0*/  @!P4 IMAD.IADD R16, R16, 0x1, -R4 ;  /* 0x000000011010c824 */ /* 0x000fe200078e0a04 */
[----:B------:R-:W-:Y:S01]  /*2ad0*/  IABS R11, R5 ;  /* 0x00000005000b7213 */ /* 0x000fe20000000000 */
[----:B------:R-:W-:Y:S01]  /*2ae0*/  IMAD.MOV.U32 R20, RZ, RZ, R12 ;  /* 0x000000ffff147224 */ /* 0x000fe200078e000c */
[----:B------:R-:W-:Y:S01]  /*2af0*/  ISETP.GT.U32.AND P5, PT, R4, R18, PT ;  /* 0x000000120400720c */ /* 0x000fe20003fa4070 */
[----:B------:R-:W-:Y:S01]  /*2b00*/  IMAD.HI.U32 R10, R0, R8, RZ ;  /* 0x00000008000a7227 */ /* 0x000fe200078e00ff */
[----:B------:R-:W-:-:S02]  /*2b10*/  ISETP.GT.U32.AND P4, PT, R4, R16, PT ;  /* 0x000000100400720c */ /* 0x000fc40003f84070 */
[----:B------:R-:W-:Y:S01]  /*2b20*/  IABS R15, R9 ;  /* 0x00000009000f7213 */ /* 0x000fe20000000000 */
[----:B0-----:R-:W-:Y:S02]  /*2b30*/  IMAD.MOV.U32 R3, RZ, RZ, R2 ;  /* 0x000000ffff037224 */ /* 0x001fe400078e0002 */
[----:B------:R-:W-:Y:S02]  /*2b40*/  IMAD.MOV R10, RZ, RZ, -R10 ;  /* 0x000000ffff0a7224 */ /* 0x000fe400078e0a0a */
[----:B------:R-:W-:Y:S01]  /*2b50*/  @!P2 IMAD.MOV R3, RZ, RZ, -R3 ;  /* 0x000000ffff03a224 */ /* 0x000fe200078e0a03 */
[----:B------:R-:W-:Y:S01]  /*2b60*/  ISETP.GT.U32.AND P2, PT, R4, R17, PT ;  /* 0x000000110400720c */ /* 0x000fe20003f44070 */
[----:B------:R-:W-:-:S03]  /*2b70*/  IMAD.HI.U32 R13, R0, R11, RZ ;  /* 0x0000000b000d7227 */ /* 0x000fc600078e00ff */
[----:B------:R0:W-:Y:S01]  /*2b80*/  STL [R1+0xb8], R3 ;  /* 0x0000b80301007387 */ /* 0x0001e20000100800 */
[----:B------:R-:W-:Y:S02]  /*2b90*/  IMAD.MOV R13, RZ, RZ, -R13 ;  /* 0x000000ffff0d7224 */ /* 0x000fe400078e0a0d */
[--C-:B------:R-:W-:Y:S02]  /*2ba0*/  @!P4 IMAD.IADD R16, R16, 0x1, -R4.reuse ;  /* 0x000000011010c824 */ /* 0x100fe400078e0a04 */
[----:B------:R-:W-:Y:S02]  /*2bb0*/  IMAD R11, R4, R13, R11 ;  /* 0x0000000d040b7224 */ /* 0x000fe400078e020b */
[--C-:B------:R-:W-:Y:S02]  /*2bc0*/  @!P5 IMAD.IADD R18, R18, 0x1, -R4.reuse ;  /* 0x000000011212d824 */ /* 0x100fe400078e0a04 */
[----:B------:R-:W-:Y:S01]  /*2bd0*/  @!P2 IMAD.IADD R17, R17, 0x1, -R4 ;  /* 0x000000011111a824 */ /* 0x000fe200078e0a04 */
[----:B------:R-:W-:Y:S01]  /*2be0*/  ISETP.GE.AND P2, PT, R5, RZ, PT ;  /* 0x000000ff0500720c */ /* 0x000fe20003f46270 */
[C---:B------:R-:W-:Y:S01]  /*2bf0*/  IMAD R5, R4.reuse, R10, R8 ;  /* 0x0000000a04057224 */ /* 0x040fe200078e0208 */
[----:B------:R-:W-:Y:S01]  /*2c00*/  ISETP.GT.U32.AND P5, PT, R4, R11, PT ;  /* 0x0000000b0400720c */ /* 0x000fe20003fa4070 */
[----:B------:R-:W-:-:S02]  /*2c10*/  VIADD R10, R6, 0x48 ;  /* 0x00000048060a7836 */ /* 0x000fc40000000000 */
[----:B------:R-:W-:Y:S01]  /*2c20*/  @!P3 IMAD.MOV R20, RZ, RZ, -R20 ;  /* 0x000000ffff14b224 */ /* 0x000fe200078e0a14 */
[----:B------:R-:W-:Y:S01]  /*2c30*/  ISETP.GT.U32.AND P4, PT, R4, R5, PT ;  /* 0x000000050400720c */ /* 0x000fe20003f84070 */
[----:B0-----:R-:W-:Y:S01]  /*2c40*/  IMAD.MOV.U32 R3, RZ, RZ, R18 ;  /* 0x000000ffff037224 */ /* 0x001fe200078e0012 */
[----:B------:R-:W-:Y:S01]  /*2c50*/  IABS R14, R10 ;  /* 0x0000000a000e7213 */ /* 0x000fe20000000000 */
[----:B------:R-:W-:Y:S01]  /*2c60*/  VIADD R2, R6, 0x4a ;  /* 0x0000004a06027836 */ /* 0x000fe20000000000 */
[----:B------:R-:W-:Y:S01]  /*2c70*/  STL [R1+0x38], R20 ;  /* 0x0000381401007387 */ /* 0x000fe20000100800 */
[----:B------:R-:W-:-:S03]  /*2c80*/  IMAD.HI.U32 R19, R0, R15, RZ ;  /* 0x0000000f00137227 */ /* 0x000fc600078e00ff */
[----:B------:R-:W-:Y:S01]  /*2c90*/  IABS R13, R2 ;  /* 0x00000002000d7213 */ /* 0x000fe20000000000 */
[----:B------:R-:W-:Y:S01]  /*2ca0*/  @!P5 IMAD.IADD R11, R11, 0x1, -R4 ;  /* 0x000000010b0bd824 */ /* 0x000fe200078e0a04 */
[----:B------:R-:W-:Y:S01]  /*2cb0*/  ISETP.GE.AND P5, PT, R7, RZ, PT ;  /* 0x000000ff0700720c */ /* 0x000fe20003fa6270 */
[----:B------:R-:W-:-:S04]  /*2cc0*/  IMAD.HI.U32 R12, R0, R14, RZ ;  /* 0x0000000e000c7227 */ /* 0x000fc800078e00ff */
[----:B------:R-:W-:Y:S01]  /*2cd0*/  @!P4 IMAD.IADD R5, R5, 0x1, -R4 ;  /* 0x000000010505c824 */ /* 0x000fe200078e0a04 */
[C---:B------:R-:W-:Y:S01]  /*2ce0*/  ISETP.GT.U32.AND P4, PT, R4.reuse, R11, PT ;  /* 0x0000000b0400720c */ /* 0x040fe20003f84070 */
[----:B------:R-:W-:Y:S02]  /*2cf0*/  IMAD.MOV R12, RZ, RZ, -R12 ;  /* 0x000000ffff0c7224 */ /* 0x000fe400078e0a0c */
[----:B------:R-:W-:Y:S01]  /*2d00*/  @!P1 IMAD.MOV R3, RZ, RZ, -R3 ;  /* 0x000000ffff039224 */ /* 0x000fe200078e0a03 */
[C---:B------:R-:W-:Y:S01]  /*2d10*/  ISETP.GT.U32.AND P3, PT, R4.reuse, R5, PT ;  /* 0x000000050400720c */ /* 0x040fe20003f64070 */
[----:B------:R-:W-:Y:S02]  /*2d20*/  IMAD.MOV R19, RZ, RZ, -R19 ;  /* 0x000000ffff137224 */ /* 0x000fe400078e0a13 */
[C---:B------:R-:W-:Y:S01]  /*2d30*/  IMAD R14, R4.reuse, R12, R14 ;  /* 0x0000000c040e7224 */ /* 0x040fe200078e020e */
[----:B------:R0:W-:Y:S01]  /*2d40*/  STL [R1+0x34], R3 ;  /* 0x0000340301007387 */ /* 0x0001e20000100800 */
[----:B------:R-:W-:-:S02]  /*2d50*/  IMAD R15, R4, R19, R15 ;  /* 0x00000013040f7224 */ /* 0x000fc400078e020f */
[----:B------:R-:W-:-:S03]  /*2d60*/  IMAD.HI.U32 R8, R0, R13, RZ ;  /* 0x0000000d00087227 */ /* 0x000fc600078e00ff */
[C---:B------:R-:W-:Y:S01]  /*2d70*/  ISETP.GT.U32.AND P1, PT, R4.reuse, R15, PT ;  /* 0x0000000f0400720c */ /* 0x040fe20003f24070 */
[----:B------:R-:W-:Y:S01]  /*2d80*/  @!P0 IMAD.MOV R17, RZ, RZ, -R17 ;  /* 0x000000ffff118224 */ /* 0x000fe200078e0a11 */
[----:B------:R-:W-:Y:S01]  /*2d90*/  ISETP.GE.AND P0, PT, R9, RZ, PT ;  /* 0x000000ff0900720c */ /* 0x000fe20003f06270 */
[----:B------:R-:W-:Y:S01]  /*2da0*/  @!P3 IMAD.IADD R5, R5, 0x1, -R4 ;  /* 0x000000010505b824 */ /* 0x000fe200078e0a04 */
[----:B------:R-:W-:Y:S01]  /*2db0*/  ISETP.GT.U32.AND P3, PT, R4, R14, PT ;  /* 0x0000000e0400720c */ /* 0x000fe20003f64070 */
[----:B0-----:R-:W-:Y:S01]  /*2dc0*/  IMAD.MOV.U32 R3, RZ, RZ, R16 ;  /* 0x000000ffff037224 */ /* 0x001fe200078e0010 */
[----:B------:R-:W-:Y:S01]  /*2dd0*/  STL [R1+0x30], R17 ;  /* 0x0000301101007387 */ /* 0x000fe20000100800 */
[----:B------:R-:W-:Y:S01]  /*2de0*/  @!P4 IMAD.IADD R11, R11, 0x1, -R4 ;  /* 0x000000010b0bc824 */ /* 0x000fe200078e0a04 */
[----:B------:R-:W-:Y:S01]  /*2df0*/  ISETP.GE.AND P4, PT, R2, RZ, PT ;  /* 0x000000ff0200720c */ /* 0x000fe20003f86270 */
[----:B------:R-:W-:Y:S02]  /*2e00*/  @!P6 IMAD.MOV R3, RZ, RZ, -R3 ;  /* 0x000000ffff03e224 */ /* 0x000fe400078e0a03 */
[----:B------:R-:W-:-:S02]  /*2e10*/  IMAD.MOV R8, RZ, RZ, -R8 ;  /* 0x000000ffff087224 */ /* 0x000fc400078e0a08 */
[----:B------:R-:W-:Y:S01]  /*2e20*/  VIADD R2, R6, 0x44 ;  /* 0x0000004406027836 */ /* 0x000fe20000000000 */
[----:B------:R0:W-:Y:S01]  /*2e30*/  STL [R1+0x7c], R3 ;  /* 0x00007c0301007387 */ /* 0x0001e20000100800 */
[----:B------:R-:W-:Y:S02]  /*2e40*/  IMAD R13, R4, R8, R13 ;  /* 0x00000008040d7224 */ /* 0x000fe400078e020d */
[--C-:B------:R-:W-:Y:S01]  /*2e50*/  @!P3 IMAD.IADD R14, R14, 0x1, -R4.reuse ;  /* 0x000000010e0eb824 */ /* 0x100fe200078e0a04 */
[----:B------:R-:W-:Y:S01]  /*2e60*/  IABS R12, R2 ;  /* 0x00000002000c7213 */ /* 0x000fe20000000000 */
[----:B------:R-:W-:Y:S01]  /*2e70*/  VIADD R7, R6, 0x46 ;  /* 0x0000004606077836 */ /* 0x000fe20000000000 */
[C---:B------:R-:W-:Y:S01]  /*2e80*/  ISETP.GT.U32.AND P6, PT, R4.reuse, R13, PT ;  /* 0x0000000d0400720c */ /* 0x040fe20003fc4070 */
[----:B------:R-:W-:Y:S01]  /*2e90*/  @!P1 IMAD.IADD R15, R15, 0x1, -R4 ;  /* 0x000000010f0f9824 */ /* 0x000fe200078e0a04 */
[----:B------:R-:W-:Y:S01]  /*2ea0*/  ISETP.GT.U32.AND P3, PT, R4, R14, PT ;  /* 0x0000000e0400720c */ /* 0x000fe20003f64070 */
[----:B0-----:R-:W-:Y:S01]  /*2eb0*/  IMAD.MOV.U32 R3, RZ, RZ, R11 ;  /* 0x000000ffff037224 */ /* 0x001fe200078e000b */
[----:B------:R-:W-:-:S02]  /*2ec0*/  IABS R8, R7 ;  /* 0x0000000700087213 */ /* 0x000fc40000000000 */
[----:B------:R-:W-:Y:S01]  /*2ed0*/  ISETP.GE.AND P1, PT, R10, RZ, PT ;  /* 0x000000ff0a00720c */ /* 0x000fe20003f26270 */
[----:B------:R-:W-:Y:S01]  /*2ee0*/  @!P2 IMAD.MOV R3, RZ, RZ, -R3 ;  /* 0x000000ffff03a224 */ /* 0x000fe200078e0a03 */
[----:B------:R-:W-:Y:S01]  /*2ef0*/  ISETP.GT.U32.AND P2, PT, R4, R15, PT ;  /* 0x0000000f0400720c */ /* 0x000fe20003f44070 */
[----:B------:R-:W-:-:S03]  /*2f00*/  IMAD.HI.U32 R9, R0, R8, RZ ;  /* 0x0000000800097227 */ /* 0x000fc600078e00ff */
[----:B------:R0:W-:Y:S01]  /*2f10*/  STL [R1+0x80], R3 ;  /* 0x0000800301007387 */ /* 0x0001e20000100800 */
[--C-:B------:R-:W-:Y:S02]  /*2f20*/  @!P6 IMAD.IADD R13, R13, 0x1, -R4.reuse ;  /* 0x000000010d0de824 */ /* 0x100fe400078e0a04 */
[----:B------:R-:W-:Y:S02]  /*2f30*/  IMAD.MOV R9, RZ, RZ, -R9 ;  /* 0x000000ffff097224 */ /* 0x000fe400078e0a09 */
[----:B------:R-:W-:Y:S01]  /*2f40*/  VIADD R10, R6, 0x42 ;  /* 0x00000042060a7836 */ /* 0x000fe20000000000 */
[----:B------:R-:W-:Y:S01]  /*2f50*/  ISETP.GT.U32.AND P6, PT, R4, R13, PT ;  /* 0x0000000d0400720c */ /* 0x000fe20003fc4070 */
[----:B------:R-:W-:Y:S02]  /*2f60*/  @!P3 IMAD.IADD R14, R14, 0x1, -R4 ;  /* 0x000000010e0eb824 */ /* 0x000fe400078e0a04 */
[----:B------:R-:W-:Y:S01]  /*2f70*/  IMAD R8, R4, R9, R8 ;  /* 0x0000000904087224 */ /* 0x000fe200078e0208 */
[----:B------:R-:W-:Y:S01]  /*2f80*/  IABS R11, R10 ;  /* 0x0000000a000b7213 */ /* 0x000fe20000000000 */
[----:B0-----:R-:W-:-:S02]  /*2f90*/  IMAD.MOV.U32 R3, RZ, RZ, R5 ;  /* 0x000000ffff037224 */ /* 0x001fc400078e0005 */
[----:B------:R-:W-:-:S04]  /*2fa0*/  IMAD.HI.U32 R5, R0, R12, RZ ;  /* 0x0000000c00057227 */ /* 0x000fc800078e00ff */
[----:B------:R-:W-:Y:S02]  /*2fb0*/  IMAD.MOV R5, RZ, RZ, -R5 ;  /* 0x000000ffff057224 */ /* 0x000fe400078e0a05 */
[----:B------:R-:W-:Y:S01]  /*2fc0*/  @!P5 IMAD.MOV R3, RZ, RZ, -R3 ;  /* 0x000000ffff03d224 */ /* 0x000fe200078e0a03 */
[----:B------:R-:W-:Y:S01]  /*2fd0*/  ISETP.GE.AND P5, PT, R7, RZ, PT ;  /* 0x000000ff0700720c */ /* 0x000fe20003fa6270 */
[C---:B------:R-:W-:Y:S02]  /*2fe0*/  IMAD R12, R4.reuse, R5, R12 ;  /* 0x00000005040c7224 */ /* 0x040fe400078e020c */
[----:B------:R-:W-:Y:S01]  /*2ff0*/  @!P2 IMAD.IADD R15, R15, 0x1, -R4 ;  /* 0x000000010f0fa824 */ /* 0x000fe200078e0a04 */
[----:B------:R0:W-:Y:S01]  /*3000*/  STL [R1+0x88], R3 ;  /* 0x0000880301007387 */ /* 0x0001e20000100800 */
[----:B------:R-:W-:Y:S01]  /*3010*/  ISETP.GT.U32.AND P2, PT, R4, R8, PT ;  /* 0x000000080400720c */ /* 0x000fe20003f44070 */
[----:B------:R-:W-:Y:S01]  /*3020*/  VIADD R7, R6, 0x40 ;  /* 0x0000004006077836 */ /* 0x000fe20000000000 */
[----:B------:R-:W-:Y:S01]  /*3030*/  ISETP.GT.U32.AND P3, PT, R4, R12, PT ;  /* 0x0000000c0400720c */ /* 0x000fe20003f64070 */
[----:B------:R-:W-:-:S03]  /*3040*/  IMAD.HI.U32 R16, R0, R11, RZ ;  /* 0x0000000b00107227 */ /* 0x000fc600078e00ff */
[----:B------:R-:W-:Y:S01]  /*3050*/  IABS R5, R7 ;  /* 0x0000000700057213 */ /* 0x000fe20000000000 */
[----:B------:R-:W-:Y:S01]  /*3060*/  @!P6 IMAD.IADD R13, R13, 0x1, -R4 ;  /* 0x000000010d0de824 */ /* 0x000fe200078e0a04 */
[----:B------:R-:W-:Y:S01]  /*3070*/  ISETP.GE.AND P6, PT, R2, RZ, PT ;  /* 0x000000ff0200720c */ /* 0x000fe20003fc6270 */
[----:B0-----:R-:W-:Y:S02]  /*3080*/  IMAD.MOV.U32 R3, RZ, RZ, R15 ;  /* 0x000000ffff037224 */ /* 0x001fe400078e000f */
[----:B------:R-:W-:Y:S02]  /*3090*/  IMAD.MOV R16, RZ, RZ, -R16 ;  /* 0x000000ffff107224 */ /* 0x000fe400078e0a10 */
[----:B------:R-:W-:Y:S01]  /*30a0*/  @!P0 IMAD.MOV R3, RZ, RZ, -R3 ;  /* 0x000000ffff038224 */ /* 0x000fe200078e0a03 */
[----:B------:R-:W-:Y:S01]  /*30b0*/  ISETP.GE.AND P0, PT, R10, RZ, PT ;  /* 0x000000ff0a00720c */ /* 0x000fe20003f06270 */
[--C-:B------:R-:W-:Y:S02]  /*30c0*/  @!P3 IMAD.IADD R12, R12, 0x1, -R4.reuse ;  /* 0x000000010c0cb824 */ /* 0x100fe400078e0a04 */
[C---:B------:R-:W-:Y:S01]  /*30d0*/  IMAD R11, R4.reuse, R16, R11 ;  /* 0x00000010040b7224 */ /* 0x040fe200078e020b */
[----:B------:R0:W-:Y:S01]  /*30e0*/  STL [R1+0x84], R3 ;  /* 0x0000840301007387 */ /* 0x0001e20000100800 */
[----:B------:R-:W-:Y:S01]  /*30f0*/  IMAD.MOV.U32 R15, RZ, RZ, R13 ;  /* 0x000000ffff0f7224 */ /* 0x000fe200078e000d */
[----:B------:R-:W-:Y:S01]  /*3100*/  ISETP.GT.U32.AND P3, PT, R4, R12, PT ;  /* 0x0000000c0400720c */ /* 0x000fe20003f64070 */
[----:B------:R-:W-:-:S02]  /*3110*/  @!P2 IMAD.IADD R8, R8, 0x1, -R4 ;  /* 0x000000010808a824 */ /* 0x000fc400078e0a04 */
[----:B------:R-:W-:-:S03]  /*3120*/  IMAD.HI.U32 R10, R0, R5, RZ ;  /* 0x00000005000a7227 */ /* 0x000fc600078e00ff */
[C---:B------:R-:W-:Y:S01]  /*3130*/  ISETP.GT.U32.AND P2, PT, R4.reuse, R8, PT ;  /* 0x000000080400720c */ /* 0x040fe20003f44070 */
[----:B------:R-:W-:Y:S01]  /*3140*/  @!P4 IMAD.MOV R15, RZ, RZ, -R15 ;  /* 0x000000ffff0fc224 */ /* 0x000fe200078e0a0f */
[----:B------:R-:W-:Y:S01]  /*3150*/  ISETP.GT.U32.AND P4, PT, R4, R11, PT ;  /* 0x0000000b0400720c */ /* 0x000fe20003f84070 */
[----:B0-----:R-:W-:Y:S02]  /*3160*/  IMAD.MOV.U32 R3, RZ, RZ, R14 ;  /* 0x000000ffff037224 */ /* 0x001fe400078e000e */
[----:B------:R-:W-:Y:S01]  /*3170*/  VIADD R9, R6, 0x3e ;  /* 0x0000003e06097836 */ /* 0x000fe20000000000 */
[----:B------:R-:W-:Y:S01]  /*3180*/  STL [R1+0x68], R15 ;  /* 0x0000680f01007387 */ /* 0x000fe20000100800 */
[----:B------:R-:W-:Y:S01]  /*3190*/  @!P1 IMAD.MOV R3, RZ, RZ, -R3 ;  /* 0x000000ffff039224 */ /* 0x000fe200078e0a03 */
[----:B------:R-:W-:Y:S01]  /*31a0*/  ISETP.GE.AND P1, PT, R7, RZ, PT ;  /* 0x000000ff0700720c */ /* 0x000fe20003f26270 */
[----:B------:R-:W-:Y:S01]  /*31b0*/  IMAD.MOV R7, RZ, RZ, -R10 ;  /* 0x000000ffff077224 */ /* 0x000fe200078e0a0a */
[----:B------:R-:W-:Y:S01]  /*31c0*/  IABS R2, R9 ;  /* 0x0000000900027213 */ /* 0x000fe20000000000 */
[----:B------:R-:W-:Y:S01]  /*31d0*/  @!P3 IMAD.IADD R12, R12, 0x1, -R4 ;  /* 0x000000010c0cb824 */ /* 0x000fe200078e0a04 */
[----:B------:R0:W-:Y:S01]  /*31e0*/  STL [R1+0x6c], R3 ;  /* 0x00006c0301007387 */ /* 0x0001e20000100800 */
[----:B------:R-:W-:-:S02]  /*31f0*/  IMAD R5, R4, R7, R5 ;  /* 0x0000000704057224 */ /* 0x000fc400078e0205 */
[----:B------:R-:W-:-:S03]  /*3200*/  IMAD.HI.U32 R13, R0, R2, RZ ;  /* 0x00000002000d7227 */ /* 0x000fc600078e00ff */
[----:B------:R-:W-:Y:S01]  /*3210*/  ISETP.GT.U32.AND P3, PT, R4, R5, PT ;  /* 0x000000050400720c */ /* 0x000fe20003f64070 */
[--C-:B------:R-:W-:Y:S02]  /*3220*/  @!P4 IMAD.IADD R11, R11, 0x1, -R4.reuse ;  /* 0x000000010b0bc824 */ /* 0x100fe400078e0a04 */
[----:B------:R-:W-:Y:S02]  /*3230*/  IMAD.MOV R13, RZ, RZ, -R13 ;  /* 0x000000ffff0d7224 */ /* 0x000fe400078e0a0d */
[----:B------:R-:W-:Y:S01]  /*3240*/  @!P2 IMAD.IADD R8, R8, 0x1, -R4 ;  /* 0x000000010808a824 */ /* 0x000fe200078e0a04 */
[C---:B------:R-:W-:Y:S01]  /*3250*/  ISETP.GT.U32.AND P4, PT, R4.reuse, R11, PT ;  /* 0x0000000b0400720c */ /* 0x040fe20003f84070 */
[----:B------:R-:W-:Y:S01]  /*3260*/  IMAD R2, R4, R13, R2 ;  /* 0x0000000d04027224 */ /* 0x000fe200078e0202 */
[----:B------:R-:W-:Y:S01]  /*3270*/  ISETP.GE.AND P2, PT, R9, RZ, PT ;  /* 0x000000ff0900720c */ /* 0x000fe20003f46270 */
[----:B------:R-:W-:Y:S02]  /*3280*/  IMAD.MOV.U32 R14, RZ, RZ, R8 ;  /* 0x000000ffff0e7224 */ /* 0x000fe400078e0008 */
[----:B0-----:R-:W-:-:S02]  /*3290*/  IMAD.MOV.U32 R3, RZ, RZ, R12 ;  /* 0x000000ffff037224 */ /* 0x001fc400078e000c */
[----:B------:R-:W-:Y:S01]  /*32a0*/  @!P5 IMAD.MOV R14, RZ, RZ, -R14 ;  /* 0x000000ffff0ed224 */ /* 0x000fe200078e0a0e */
[----:B------:R-:W-:Y:S01]  /*32b0*/  ISETP.GT.U32.AND P5, PT, R4, R2, PT ;  /* 0x000000020400720c */ /* 0x000fe20003fa4070 */
[--C-:B------:R-:W-:Y:S02]  /*32c0*/  @!P3 IMAD.IADD R5, R5, 0x1, -R4.reuse ;  /* 0x000000010505b824 */ /* 0x100fe400078e0a04 */
[C---:B------:R-:W-:Y:S01]  /*32d0*/  VIADD R10, R6.reuse, 0x3c ;  /* 0x0000003c060a7836 */ /* 0x040fe20000000000 */
[----:B------:R-:W-:Y:S01]  /*32e0*/  STL [R1+0x78], R14 ;  /* 0x0000780e01007387 */ /* 0x000fe20000100800 */
[----:B------:R-:W-:Y:S01]  /*32f0*/  VIADD R9, R6, 0x3a ;  /* 0x0000003a06097836 */ /* 0x000fe20000000000 */
[----:B------:R-:W-:Y:S01]  /*3300*/  ISETP.GT.U32.AND P3, PT, R4, R5, PT ;  /* 0x000000050400720c */ /* 0x000fe20003f64070 */
[----:B------:R-:W-:Y:S01]  /*3310*/  @!P6 IMAD.MOV R3, RZ, RZ, -R3 ;  /* 0x000000ffff03e224 */ /* 0x000fe200078e0a03 */
[----:B------:R-:W-:Y:S01]  /*3320*/  IABS R16, R10 ;  /* 0x0000000a00107213 */ /* 0x000fe20000000000 */
[----:B------:R-:W-:Y:S01]  /*3330*/  @!P4 IMAD.IADD R11, R11, 0x1, -R4 ;  /* 0x000000010b0bc824 */ /* 0x000fe200078e0a04 */
[----:B------:R-:W-:Y:S01]  /*3340*/  IABS R13, R9 ;  /* 0x00000009000d7213 */ /* 0x000fe20000000000 */
[----:B------:R-:W-:Y:S01]  /*3350*/  VIADD R7, R6, 0x38 ;  /* 0x0000003806077836 */ /* 0x000fe20000000000 */
[----:B------:R0:W-:Y:S01]  /*3360*/  STL [R1+0x74], R3 ;  /* 0x0000740301007387 */ /* 0x0001e20000100800 */
[----:B------:R-:W-:Y:S01]  /*3370*/  ISETP.GE.AND P4, PT, R9, RZ, PT ;  /* 0x000000ff0900720c */ /* 0x000fe20003f86270 */
[----:B------:R-:W-:Y:S01]  /*3380*/  IMAD.HI.U32 R12, R0, R16, RZ ;  /* 0x00000010000c7227 */ /* 0x000fe200078e00ff */
[----:B------:R-:W-:-:S02]  /*3390*/  ISETP.GE.AND P6, PT, R10, RZ, PT ;  /* 0x000000ff0a00720c */ /* 0x000fc40003fc6270 */
[----:B------:R-:W-:Y:S01]  /*33a0*/  IABS R8, R7 ;  /* 0x0000000700087213 */ /* 0x000fe20000000000 */
[----:B------:R-:W-:-:S04]  /*33b0*/  IMAD.HI.U32 R9, R0, R13, RZ ;  /* 0x0000000d00097227 */ /* 0x000fc800078e00ff */
[----:B0-----:R-:W-:Y:S02]  /*33c0*/  IMAD.MOV.U32 R3, RZ, RZ, R11 ;  /* 0x000000ffff037224 */ /* 0x001fe400078e000b */
[----:B------:R-:W-:Y:S02]  /*33d0*/  @!P5 IMAD.IADD R2, R2, 0x1, -R4 ;  /* 0x000000010202d824 */ /* 0x000fe400078e0a04 */
[----:B------:R-:W-:Y:S01]  /*33e0*/  @!P0 IMAD.MOV R3, RZ, RZ, -R3 ;  /* 0x000000ffff038224 */ /* 0x000fe200078e0a03 */
[----:B------:R-:W-:Y:S01]  /*33f0*/  ISETP.GE.AND P0, PT, R7, RZ, PT ;  /* 0x000000ff0700720c */ /* 0x000fe20003f06270 */
[----:B------:R-:W-:Y:S01]  /*3400*/  IMAD.MOV R12, RZ, RZ, -R12 ;  /* 0x000000ffff0c7224 */ /* 0x000fe200078e0a0c */
[----:B------:R-:W-:Y:S01]  /*3410*/  ISETP.GT.U32.AND P5, PT, R4, R2, PT ;  /* 0x000000020400720c */ /* 0x000fe20003fa4070 */
[----:B------:R-:W-:Y:S01]  /*3420*/  IMAD.MOV R9, RZ, RZ, -R9 ;  /* 0x000000ffff097224 */ /* 0x000fe200078e0a09 */
[----:B------:R0:W-:Y:S01]  /*3430*/  STL [R1+0x70], R3 ;  /* 0x0000700301007387 */ /* 0x0001e20000100800 */
[----:B------:R-:W-:-:S02]  /*3440*/  @!P3 IMAD.IADD R5, R5, 0x1, -R4 ;  /* 0x000000010505b824 */ /* 0x000fc400078e0a04 */
[C---:B------:R-:W-:Y:S02]  /*3450*/  IMAD R16, R4.reuse, R12, R16 ;  /* 0x0000000c04107224 */ /* 0x040fe400078e0210 */
[----:B------:R-:W-:Y:S02]  /*3460*/  IMAD R13, R4, R9, R13 ;  /* 0x00000009040d7224 */ /* 0x000fe400078e020d */
[----:B------:R-:W-:Y:S01]  /*3470*/  IMAD.HI.U32 R10, R0, R8, RZ ;  /* 0x00000008000a7227 */ /* 0x000fe200078e00ff */
[----:B------:R-:W-:-:S03]  /*3480*/  ISETP.GT.U32.AND P3, PT, R4, R16, PT ;  /* 0x000000100400720c */ /* 0x000fc60003f64070 */
[----:B0-----:R-:W-:Y:S02]  /*3490*/  IMAD.MOV.U32 R3, RZ, RZ, R5 ;  /* 0x000000ffff037224 */ /* 0x001fe400078e0005 */
[----:B------:R-:W-:Y:S02]  /*34a0*/  IMAD.MOV R10, RZ, RZ, -R10 ;  /* 0x000000ffff0a7224 */ /* 0x000fe400078e0a0a */
[----:B------:R-:W-:Y:S01]  /*34b0*/  @!P1 IMAD.MOV R3, RZ, RZ, -R3 ;  /* 0x000000ffff039224 */ /* 0x000fe200078e0a03 */
[----:B------:R-:W-:Y:S01]  /*34c0*/  ISETP.GT.U32.AND P1, PT, R4, R13, PT ;  /* 0x0000000d0400720c */ /* 0x000fe20003f24070 */
[----:B------:R-:W-:Y:S02]  /*34d0*/  @!P5 IMAD.IADD R2, R2, 0x1, -R4 ;  /* 0x000000010202d824 */ /* 0x000fe400078e0a04 */
[----:B------:R-:W-:Y:S01]  /*34e0*/  VIADD R15, R6, 0x36 ;  /* 0x00000036060f7836 */ /* 0x000fe20000000000 */
[----:B------:R0:W-:Y:S01]  /*34f0*/  STL [R1+0xc8], R3 ;  /* 0x0000c80301007387 */ /* 0x0001e20000100800 */
[----:B------:R-:W-:-:S02]  /*3500*/  IMAD R8, R4, R10, R8 ;  /* 0x0000000a04087224 */ /* 0x000fc400078e0208 */
[--C-:B------:R-:W-:Y:S01]  /*3510*/  @!P3 IMAD.IADD R16, R16, 0x1, -R4.reuse ;  /* 0x000000011010b824 */ /* 0x100fe200078e0a04 */
[----:B------:R-:W-:Y:S01]  /*3520*/  ISETP.GE.AND P5, PT, R15, RZ, PT ;  /* 0x000000ff0f00720c */ /* 0x000fe20003fa6270 */
[C---:B------:R-:W-:Y:S01]  /*3530*/  VIADD R7, R6.reuse, 0x34 ;  /* 0x0000003406077836 */ /* 0x040fe20000000000 */
[----:B------:R-:W-:Y:S01]  /*3540*/  IABS R15, R15 ;  /* 0x0000000f000f7213 */ /* 0x000fe20000000000 */
[----:B------:R-:W-:Y:S01]  /*3550*/  VIADD R5, R6, 0x32 ;  /* 0x0000003206057836 */ /* 0x000fe20000000000 */
[----:B------:R-:W-:Y:S01]  /*3560*/  ISETP.GT.U32.AND P3, PT, R4, R16, PT ;  /* 0x000000100400720c */ /* 0x000fe20003f64070 */
[----:B------:R-:W-:Y:S01]  /*3570*/  @!P1 IMAD.IADD R13, R13, 0x1, -R4 ;  /* 0x000000010d0d9824 */ /* 0x000fe200078e0a04 */
[----:B------:R-:W-:Y:S01]  /*3580*/  IABS R14, R7 ;  /* 0x00000007000e7213 */ /* 0x000fe20000000000 */
[----:B0-----:R-:W-:Y:S01]  /*3590*/  IMAD.MOV.U32 R3, RZ, RZ, R2 ;  /* 0x000000ffff037224 */ /* 0x001fe200078e0002 */
[----:B------:R-:W-:Y:S01]  /*35a0*/  IABS R10, R5 ;  /* 0x00000005000a7213 */ /* 0x000fe20000000000 */
[----:B------:R-:W-:Y:S01]  /*35b0*/  IMAD.HI.U32 R12, R0, R15, RZ ;  /* 0x0000000f000c7227 */ /* 0x000fe200078e00ff */
[----:B------:R-:W-:-:S03]  /*35c0*/  ISETP.GT.U32.AND P1, PT, R4, R13, PT ;  /* 0x0000000d0400720c */ /* 0x000fc60003f24070 */
[----:B------:R-:W-:Y:S01]  /*35d0*/  @!P2 IMAD.MOV R3, RZ, RZ, -R3 ;  /* 0x000000ffff03a224 */ /* 0x000fe200078e0a03 */
[----:B------:R-:W-:Y:S01]  /*35e0*/  ISETP.GT.U32.AND P2, PT, R4, R8, PT ;  /* 0x000000080400720c */ /* 0x000fe20003f44070 */
[----:B------:R-:W-:Y:S02]  /*35f0*/  IMAD.MOV R12, RZ, RZ, -R12 ;  /* 0x000000ffff0c7224 */ /* 0x000fe400078e0a0c */
[----:B------:R-:W-:Y:S01]  /*3600*/  IMAD.HI.U32 R2, R0, R14, RZ ;  /* 0x0000000e00027227 */ /* 0x000fe200078e00ff */
[----:B------:R0:W-:Y:S03]  /*3610*/  STL [R1+0xc0], R3 ;  /* 0x0000c00301007387 */ /* 0x0001e60000100800 */
[----:B------:R-:W-:Y:S02]  /*3620*/  IMAD R15, R4, R12, R15 ;  /* 0x0000000c040f7224 */ /* 0x000fe400078e020f */
[----:B------:R-:W-:-:S02]  /*3630*/  VIADD R11, R6, 0x30 ;  /* 0x00000030060b7836 */ /* 0x000fc40000000000 */
[----:B------:R-:W-:Y:S02]  /*3640*/  IMAD.MOV R2, RZ, RZ, -R2 ;  /* 0x000000ffff027224 */ /* 0x000fe400078e0a02 */
[--C-:B------:R-:W-:Y:S01]  /*3650*/  @!P2 IMAD.IADD R8, R8, 0x1, -R4.reuse ;  /* 0x000000010808a824 */ /* 0x100fe200078e0a04 */
[----:B------:R-:W-:Y:S01]  /*3660*/  IABS R9, R11 ;  /* 0x0000000b00097213 */ /* 0x000fe20000000000 */
[--C-:B------:R-:W-:Y:S01]  /*3670*/  @!P3 IMAD.IADD R16, R16, 0x1, -R4.reuse ;  /* 0x000000011010b824 */ /* 0x100fe200078e0a04 */
[----:B------:R-:W-:Y:S01]  /*3680*/  ISETP.GE.AND P3, PT, R7, RZ, PT ;  /* 0x000000ff0700720c */ /* 0x000fe20003f66270 */
[----:B------:R-:W-:Y:S01]  /*3690*/  @!P1 IMAD.IADD R13, R13, 0x1, -R4 ;  /* 0x000000010d0d9824 */ /* 0x000fe200078e0a04 */
[----:B------:R-:W-:Y:S01]  /*36a0*/  ISETP.GT.U32.AND P1, PT, R4, R15, PT ;  /* 0x0000000f0400720c */ /* 0x000fe20003f24070 */
[----:B------:R-:W-:Y:S01]  /*36b0*/  IMAD.HI.U32 R7, R0, R10, RZ ;  /* 0x0000000a00077227 */ /* 0x000fe200078e00ff */
[----:B------:R-:W-:-:S03]  /*36c0*/  ISETP.GT.U32.AND P2, PT, R4, R8, PT ;  /* 0x000000080400720c */ /* 0x000fc60003f44070 */
[C---:B------:R-:W-:Y:S02]  /*36d0*/  IMAD R14, R4.reuse, R2, R14 ;  /* 0x00000002040e7224 */ /* 0x040fe400078e020e */
[----:B------:R-:W-:Y:S02]  /*36e0*/  IMAD.MOV.U32 R17, RZ, RZ, R16 ;  /* 0x000000ffff117224 */ /* 0x000fe400078e0010 */
[----:B------:R-:W-:Y:S02]  /*36f0*/  IMAD.MOV R7, RZ, RZ, -R7 ;  /* 0x000000ffff077224 */ /* 0x000fe400078e0a07 */
[----:B0-----:R-:W-:Y:S02]  /*3700*/  IMAD.MOV.U32 R3, RZ, RZ, R13 ;  /* 0x000000ffff037224 */ /* 0x001fe400078e000d */
[----:B------:R-:W-:Y:S01]  /*3710*/  @!P6 IMAD.MOV R17, RZ, RZ, -R17 ;  /* 0x000000ffff11e224 */ /* 0x000fe200078e0a11 */
[----:B------:R-:W-:Y:S01]  /*3720*/  ISETP.GT.U32.AND P6, PT, R4, R14, PT ;  /* 0x0000000e0400720c */ /* 0x000fe20003fc4070 */
[----:B------:R-:W-:-:S03]  /*3730*/  IMAD.HI.U32 R2, R0, R9, RZ ;  /* 0x0000000900027227 */ /* 0x000fc600078e00ff */
[----:B------:R-:W-:Y:S01]  /*3740*/  STL [R1+0x5c], R17 ;  /* 0x00005c1101007387 */ /* 0x000fe20000100800 */
[----:B------:R-:W-:Y:S02]  /*3750*/  IMAD R10, R4, R7, R10 ;  /* 0x00000007040a7224 */ /* 0x000fe400078e020a */
[----:B------:R-:W-:Y:S01]  /*3760*/  @!P4 IMAD.MOV R3, RZ, RZ, -R3 ;  /* 0x000000ffff03c224 */ /* 0x000fe200078e0a03 */
[----:B------:R-:W-:Y:S01]  /*3770*/  ISETP.GE.AND P4, PT, R5, RZ, PT ;  /* 0x000000ff0500720c */ /* 0x000fe20003f86270 */
[----:B------:R-:W-:Y:S02]  /*3780*/  IMAD.MOV R2, RZ, RZ, -R2 ;  /* 0x000000ffff027224 */ /* 0x000fe400078e0a02 */
[--C-:B------:R-:W-:Y:S01]  /*3790*/  @!P1 IMAD.IADD R15, R15, 0x1, -R4.reuse ;  /* 0x000000010f0f9824 */ /* 0x100fe200078e0a04 */
[----:B------:R0:W-:Y:S01]  /*37a0*/  STL [R1+0xa8], R3 ;  /* 0x0000a80301007387 */ /* 0x0001e20000100800 */
[----:B------:R-:W-:Y:S01]  /*37b0*/  @!P2 IMAD.IADD R8, R8, 0x1, -R4 ;  /* 0x000000010808a824 */ /* 0x000fe200078e0a04 */
[----:B------:R-:W-:Y:S01]  /*37c0*/  ISETP.GT.U32.AND P2, PT, R4, R10, PT ;  /* 0x0000000a0400720c */ /* 0x000fe20003f44070 */
[----:B------:R-:W-:Y:S01]  /*37d0*/  VIADD R12, R6, 0x2e ;  /* 0x0000002e060c7836 */ /* 0x000fe20000000000 */
[C---:B------:R-:W-:Y:S01]  /*37e0*/  ISETP.GT.U32.AND P1, PT, R4.reuse, R15, PT ;  /* 0x0000000f0400720c */ /* 0x040fe20003f24070 */
[----:B------:R-:W-:-:S02]  /*37f0*/  IMAD R9, R4, R2, R9 ;  /* 0x0000000204097224 */ /* 0x000fc400078e0209 */
[----:B------:R-:W-:Y:S01]  /*3800*/  @!P6 IMAD.IADD R14, R14, 0x1, -R4 ;  /* 0x000000010e0ee824 */ /* 0x000fe200078e0a04 */
[----:B------:R-:W-:Y:S01]  /*3810*/  IABS R13, R12 ;  /* 0x0000000c000d7213 */ /* 0x000fe20000000000 */
[----:B------:R-:W-:Y:S02]  /*3820*/  VIADD R2, R6, 0x2c ;  /* 0x0000002c06027836 */ /* 0x000fe40000000000 */
[----:B0-----:R-:W-:Y:S01]  /*3830*/  IMAD.MOV.U32 R3, RZ, RZ, R8 ;  /* 0x000000ffff037224 */ /* 0x001fe200078e0008 */
[----:B------:R-:W-:Y:S01]  /*3840*/  ISETP.GT.U32.AND P6, PT, R4, R14, PT ;  /* 0x0000000e0400720c */ /* 0x000fe20003fc4070 */
[----:B------:R-:W-:Y:S01]  /*3850*/  IMAD.HI.U32 R16, R0, R13, RZ ;  /* 0x0000000d00107227 */ /* 0x000fe200078e00ff */
[----:B------:R-:W-:-:S03]  /*3860*/  IABS R7, R2 ;  /* 0x0000000200077213 */ /* 0x000fc60000000000 */
[----:B------:R-:W-:Y:S01]  /*3870*/  @!P0 IMAD.MOV R3, RZ, RZ, -R3 ;  /* 0x000000ffff038224 */ /* 0x000fe200078e0a03 */
[----:B------:R-:W-:Y:S01]  /*3880*/  ISETP.GT.U32.AND P0, PT, R4, R9, PT ;  /* 0x000000090400720c */ /* 0x000fe20003f04070 */
[----:B------:R-:W-:Y:S02]  /*3890*/  @!P2 IMAD.IADD R10, R10, 0x1, -R4 ;  /* 0x000000010a0aa824 */ /* 0x000fe400078e0a04 */
[----:B------:R-:W-:Y:S01]  /*38a0*/  VIADD R5, R6, 0x2a ;  /* 0x0000002a06057836 */ /* 0x000fe20000000000 */
[----:B------:R0:W-:Y:S01]  /*38b0*/  STL [R1+0xa4], R3 ;  /* 0x0000a40301007387 */ /* 0x0001e20000100800 */
[----:B------:R-:W-:Y:S01]  /*38c0*/  IMAD.MOV R16, RZ, RZ, -R16 ;  /* 0x000000ffff107224 */ /* 0x000fe200078e0a10 */
[C---:B------:R-:W-:Y:S01]  /*38d0*/  ISETP.GT.U32.AND P2, PT, R4.reuse, R10, PT ;  /* 0x0000000a0400720c */ /* 0x040fe20003f44070 */
[--C-:B------:R-:W-:Y:S01]  /*38e0*/  @!P1 IMAD.IADD R15, R15, 0x1, -R4.reuse ;  /* 0x000000010f0f9824 */ /* 0x100fe200078e0a04 */
[----:B------:R-:W-:Y:S01]  /*38f0*/  IABS R8, R5 ;  /* 0x0000000500087213 */ /* 0x000fe20000000000 */
[----:B------:R-:W-:Y:S01]  /*3900*/  IMAD R13, R4, R16, R13 ;  /* 0x00000010040d7224 */ /* 0x000fe200078e020d */
[----:B------:R-:W-:Y:S01]  /*3910*/  ISETP.GE.AND P1, PT, R11, RZ, PT ;  /* 0x000000ff0b00720c */ /* 0x000fe20003f26270 */
[----:B------:R-:W-:-:S02]  /*3920*/  @!P6 IMAD.IADD R14, R14, 0x1, -R4 ;  /* 0x000000010e0ee824 */ /* 0x000fc400078e0a04 */
[----:B------:R-:W-:Y:S01]  /*3930*/  @!P0 IMAD.IADD R9, R9, 0x1, -R4 ;  /* 0x0000000109098824 */ /* 0x000fe200078e0a04 */
[----:B------:R-:W-:Y:S01]  /*3940*/  ISETP.GT.U32.AND P6, PT, R4, R13, PT ;  /* 0x0000000d0400720c */ /* 0x000fe20003fc4070 */
[----:B0-----:R-:W-:Y:S01]  /*3950*/  IMAD.MOV.U32 R3, RZ, RZ, R15 ;  /* 0x000000ffff037224 */ /* 0x001fe200078e000f */
[----:B------:R-:W-:Y:S01]  /*3960*/  ISETP.GE.AND P0, PT, R12, RZ, PT ;  /* 0x000000ff0c00720c */ /* 0x000fe20003f06270 */
[----:B------:R-:W-:-:S04]  /*3970*/  IMAD.HI.U32 R11, R0, R7, RZ ;  /* 0x00000007000b7227 */ /* 0x000fc800078e00ff */
[----:B------:R-:W-:Y:S01]  /*3980*/  @!P5 IMAD.MOV R3, RZ, RZ, -R3 ;  /* 0x000000ffff03d224 */ /* 0x000fe200078e0a03 */
[----:B------:R-:W-:Y:S01]  /*3990*/  ISETP.GT.U32.AND P5, PT, R4, R9, PT ;  /* 0x000000090400720c */ /* 0x000fe20003fa4070 */
[----:B------:R-:W-:-:S03]  /*39a0*/  IMAD.HI.U32 R12, R0, R8, RZ ;  /* 0x00000008000c7227 */ /* 0x000fc600078e00ff */
[----:B------:R0:W-:Y:S01]  /*39b0*/  STL [R1+0x2c], R3 ;  /* 0x00002c0301007387 */ /* 0x0001e20000100800 */
[----:B------:R-:W-:Y:S02]  /*39c0*/  IMAD.MOV R11, RZ, RZ, -R11 ;  /* 0x000000ffff0b7224 */ /* 0x000fe400078e0a0b */
[----:B------:R-:W-:Y:S02]  /*39d0*/  IMAD.MOV R12, RZ, RZ, -R12 ;  /* 0x000000ffff0c7224 */ /* 0x000fe400078e0a0c */
[----:B------:R-:W-:Y:S01]  /*39e0*/  @!P2 IMAD.IADD R10, R10, 0x1, -R4 ;  /* 0x000000010a0aa824 */ /* 0x000fe200078e0a04 */
[----:B------:R-:W-:Y:S01]  /*39f0*/  ISETP.GE.AND P2, PT, R5, RZ, PT ;  /* 0x000000ff0500720c */ /* 0x000fe20003f46270 */
[C---:B------:R-:W-:Y:S02]  /*3a00*/  IMAD R7, R4.reuse, R11, R7 ;  /* 0x0000000b04077224 */ /* 0x040fe400078e0207 */
[----:B------:R-:W-:Y:S02]  /*3a10*/  IMAD R8, R4, R12, R8 ;  /* 0x0000000c04087224 */ /* 0x000fe400078e0208 */
[----:B0-----:R-:W-:-:S02]  /*3a20*/  IMAD.MOV.U32 R3, RZ, RZ, R14 ;  /* 0x000000ffff037224 */ /* 0x001fc400078e000e */
[----:B------:R-:W-:Y:S02]  /*3a30*/  IMAD.MOV.U32 R14, RZ, RZ, R10 ;  /* 0x000000ffff0e7224 */ /* 0x000fe400078e000a */
[--C-:B------:R-:W-:Y:S02]  /*3a40*/  @!P6 IMAD.IADD R13, R13, 0x1, -R4.reuse ;  /* 0x000000010d0de824 */ /* 0x100fe400078e0a04 */
[----:B------:R-:W-:Y:S01]  /*3a50*/  @!P5 IMAD.IADD R9, R9, 0x1, -R4 ;  /* 0x000000010909d824 */ /* 0x000fe200078e0a04 */
[C---:B------:R-:W-:Y:S01]  /*3a60*/  ISETP.GT.U32.AND P5, PT, R4.reuse, R7, PT ;  /* 0x000000070400720c */ /* 0x040fe20003fa4070 */
[----:B------:R-:W-:Y:S01]  /*3a70*/  @!P4 IMAD.MOV R14, RZ, RZ, -R14 ;  /* 0x000000ffff0ec224 */ /* 0x000fe200078e0a0e */
[C---:B------:R-:W-:Y:S01]  /*3a80*/  ISETP.GT.U32.AND P4, PT, R4.reuse, R8, PT ;  /* 0x000000080400720c */ /* 0x040fe20003f84070 */
[----:B------:R-:W-:Y:S01]  /*3a90*/  @!P3 IMAD.MOV R3, RZ, RZ, -R3 ;  /* 0x000000ffff03b224 */ /* 0x000fe200078e0a03 */
[----:B------:R-:W-:Y:S01]  /*3aa0*/  ISETP.GT.U32.AND P6, PT, R4, R13, PT ;  /* 0x0000000d0400720c */ /* 0x000fe20003fc4070 */
[----:B------:R-:W-:Y:S01]  /*3ab0*/  VIADD R5, R6, 0x28 ;  /* 0x0000002806057836 */ /* 0x000fe20000000000 */
[----:B------:R-:W-:Y:S01]  /*3ac0*/  ISETP.GE.AND P3, PT, R2, RZ, PT ;  /* 0x000000ff0200720c */ /* 0x000fe20003f66270 */
[----:B------:R-:W-:Y:S01]  /*3ad0*/  VIADD R2, R6, 0x26 ;  /* 0x0000002606027836 */ /* 0x000fe20000000000 */
[----:B------:R0:W-:Y:S02]  /*3ae0*/  STL [R1], R3 ;  /* 0x0000000301007387 */ /* 0x0001e40000100800 */
[----:B------:R-:W-:-:S02]  /*3af0*/  IABS R11, R5 ;  /* 0x00000005000b7213 */ /* 0x000fc40000000000 */
[----:B------:R-:W-:Y:S01]  /*3b00*/  IABS R10, R2 ;  /* 0x00000002000a7213 */ /* 0x000fe20000000000 */
[--C-:B------:R-:W-:Y:S01]  /*3b10*/  @!P5 IMAD.IADD R7, R7, 0x1, -R4.reuse ;  /* 0x000000010707d824 */ /* 0x100fe200078e0a04 */
[----:B------:R-:W-:Y:S01]  /*3b20*/  STL [R1+0x3c], R14 ;  /* 0x00003c0e01007387 */ /* 0x000fe20000100800 */
[--C-:B------:R-:W-:Y:S02]  /*3b30*/  @!P4 IMAD.IADD R8, R8, 0x1, -R4.reuse ;  /* 0x000000010808c824 */ /* 0x100fe400078e0a04 */
[----:B------:R-:W-:Y:S01]  /*3b40*/  @!P6 IMAD.IADD R13, R13, 0x1, -R4 ;  /* 0x000000010d0de824 */ /* 0x000fe200078e0a04 */
[C---:B------:R-:W-:Y:S01]  /*3b50*/  ISETP.GT.U32.AND P5, PT, R4.reuse, R7, PT ;  /* 0x000000070400720c */ /* 0x040fe20003fa4070 */
[----:B0-----:R-:W-:Y:S01]  /*3b60*/  IMAD.MOV.U32 R3, RZ, RZ, R9 ;  /* 0x000000ffff037224 */ /* 0x001fe200078e0009 */
[----:B------:R-:W-:Y:S01]  /*3b70*/  ISETP.GT.U32.AND P4, PT, R4, R8, PT ;  /* 0x000000080400720c */ /* 0x000fe20003f84070 */
[----:B------:R-:W-:Y:S01]  /*3b80*/  IMAD.HI.U32 R12, R0, R11, RZ ;  /* 0x0000000b000c7227 */ /* 0x000fe200078e00ff */
[----:B------:R-:W-:-:S03]  /*3b90*/  ISETP.GE.AND P6, PT, R2, RZ, PT ;  /* 0x000000ff0200720c */ /* 0x000fc60003fc6270 */
[----:B------:R-:W-:Y:S01]  /*3ba0*/  @!P1 IMAD.MOV R3, RZ, RZ, -R3 ;  /* 0x000000ffff039224 */ /* 0x000fe200078e0a03 */
[----:B------:R-:W-:Y:S01]  /*3bb0*/  ISETP.GE.AND P1, PT, R5, RZ, PT ;  /* 0x000000ff0500720c */ /* 0x000fe20003f26270 */
[----:B------:R-:W-:-:S03]  /*3bc0*/  IMAD.HI.U32 R5, R0, R10, RZ ;  /* 0x0000000a00057227 */ /* 0x000fc600078e00ff */
[----:B------:R0:W-:Y:S01]  /*3bd0*/  STL [R1+0x60], R3 ;  /* 0x0000600301007387 */ /* 0x0001e20000100800 */
[----:B------:R-:W-:Y:S02]  /*3be0*/  VIADD R9, R6, 0x24 ;  /* 0x0000002406097836 */ /* 0x000fe40000000000 */
[----:B------:R-:W-:Y:S02]  /*3bf0*/  IMAD.MOV R12, RZ, RZ, -R12 ;  /* 0x000000ffff0c7224 */ /* 0x000fe400078e0a0c */
[----:B------:R-:W-:Y:S01]  /*3c00*/  IMAD.MOV R5, RZ, RZ, -R5 ;  /* 0x000000ffff057224 */ /* 0x000fe200078e0a05 */
[----:B------:R-:W-:Y:S01]  /*3c10*/  IABS R2, R9 ;  /* 0x0000000900027213 */ /* 0x000fe20000000000 */
[----:B------:R-:W-:Y:S02]  /*3c20*/  @!P5 IMAD.IADD R7, R7, 0x1, -R4 ;  /* 0x000000010707d824 */ /* 0x000fe400078e0a04 */
[----:B------:R-:W-:Y:S02]  /*3c30*/  IMAD R10, R4, R5, R10 ;  /* 0x00000005040a7224 */ /* 0x000fe400078e020a */
[----:B0-----:R-:W-:-:S02]  /*3c40*/  IMAD.MOV.U32 R3, RZ, RZ, R13 ;  /* 0x000000ffff037224 */ /* 0x001fc400078e000d */
[----:B------:R-:W-:Y:S01]  /*3c50*/  @!P4 IMAD.IADD R8, R8, 0x1, -R4 ;  /* 0x000000010808c824 */ /* 0x000fe200078e0a04 */
[C---:B------:R-:W-:Y:S01]  /*3c60*/  ISETP.GT.U32.AND P4, PT, R4.reuse, R10, PT ;  /* 0x0000000a0400720c */ /* 0x040fe20003f84070 */
[----:B------:R-:W-:Y:S01]  /*3c70*/  @!P0 IMAD.MOV R3, RZ, RZ, -R3 ;  /* 0x000000ffff038224 */ /* 0x000fe200078e0a03 */
[----:B------:R-:W-:Y:S01]  /*3c80*/  ISETP.GE.AND P0, PT, R9, RZ, PT ;  /* 0x000000ff0900720c */ /* 0x000fe20003f06270 */
[----:B------:R-:W-:Y:S02]  /*3c90*/  IMAD R9, R4, R12, R11 ;  /* 0x0000000c04097224 */ /* 0x000fe400078e020b */
[----:B------:R-:W-:Y:S01]  /*3ca0*/  IMAD.HI.U32 R16, R0, R2, RZ ;  /* 0x0000000200107227 */ /* 0x000fe200078e00ff */
[----:B------:R0:W-:Y:S02]  /*3cb0*/  STL [R1+0x44], R3 ;  /* 0x0000440301007387 */ /* 0x0001e40000100800 */
[----:B------:R-:W-:Y:S01]  /*3cc0*/  ISETP.GT.U32.AND P5, PT, R4, R9, PT ;  /* 0x000000090400720c */ /* 0x000fe20003fa4070 */
[----:B------:R-:W-:-:S02]  /*3cd0*/  IMAD.MOV R16, RZ, RZ, -R16 ;  /* 0x000000ffff107224 */ /* 0x000fc400078e0a10 */
[----:B------:R-:W-:Y:S02]  /*3ce0*/  VIADD R13, R6, 0x22 ;  /* 0x00000022060d7836 */ /* 0x000fe40000000000 */
[----:B------:R-:W-:Y:S02]  /*3cf0*/  IMAD R2, R4, R16, R2 ;  /* 0x0000001004027224 */ /* 0x000fe400078e0202 */
[C---:B------:R-:W-:Y:S01]  /*3d00*/  VIADD R11, R6.reuse, 0x20 ;  /* 0x00000020060b7836 */ /* 0x040fe20000000000 */
[----:B------:R-:W-:Y:S01]  /*3d10*/  IABS R12, R13 ;  /* 0x0000000d000c7213 */ /* 0x000fe20000000000 */
[----:B------:R-:W-:Y:S02]  /*3d20*/  VIADD R5, R6, 0x1e ;  /* 0x0000001e06057836 */ /* 0x000fe40000000000 */
[--C-:B------:R-:W-:Y:S01]  /*3d30*/  @!P4 IMAD.IADD R10, R10, 0x1, -R4.reuse ;  /* 0x000000010a0ac824 */ /* 0x100fe200078e0a04 */
[----:B------:R-:W-:Y:S01]  /*3d40*/  IABS R14, R11 ;  /* 0x0000000b000e7213 */ /* 0x000fe20000000000 */
[----:B------:R-:W-:Y:S01]  /*3d50*/  @!P5 IMAD.IADD R9, R9, 0x1, -R4 ;  /* 0x000000010909d824 */ /* 0x000fe200078e0a04 */
[----:B------:R-:W-:Y:S01]  /*3d60*/  ISETP.GT.U32.AND P5, PT, R4, R2, PT ;  /* 0x000000020400720c */ /* 0x000fe20003fa4070 */
[----:B------:R-:W-:Y:S01]  /*3d70*/  @!P3 IMAD.MOV R7, RZ, RZ, -R7 ;  /* 0x000000ffff07b224 */ /* 0x000fe200078e0a07 */
[----:B------:R-:W-:Y:S01]  /*3d80*/  IABS R15, R5 ;  /* 0x00000005000f7213 */ /* 0x000fe20000000000 */
[----:B------:R-:W-:Y:S01]  /*3d90*/  IMAD.HI.U32 R17, R0, R12, RZ ;  /* 0x0000000c00117227 */ /* 0x000fe200078e00ff */
[----:B------:R-:W-:-:S02]  /*3da0*/  ISETP.GT.U32.AND P3, PT, R4, R10, PT ;  /* 0x0000000a0400720c */ /* 0x000fc40003f64070 */
[----:B------:R-:W-:Y:S01]  /*3db0*/  ISETP.GT.U32.AND P4, PT, R4, R9, PT ;  /* 0x000000090400720c */ /* 0x000fe20003f84070 */
[C---:B------:R-:W-:Y:S01]  /*3dc0*/  IMAD.HI.U32 R16, R0.reuse, R14, RZ ;  /* 0x0000000e00107227 */ /* 0x040fe200078e00ff */
[----:B------:R-:W-:Y:S03]  /*3dd0*/  STL [R1+0xb60], R7 ;  /* 0x000b600701007387 */ /* 0x000fe60000100800 */
[----:B------:R-:W-:-:S04]  /*3de0*/  IMAD.HI.U32 R18, R0, R15, RZ ;  /* 0x0000000f00127227 */ /* 0x000fc800078e00ff */
[----:B------:R-:W-:Y:S01]  /*3df0*/  @!P2 IMAD.MOV R8, RZ, RZ, -R8 ;  /* 0x000000ffff08a224 */ /* 0x000fe200078e0a08 */
[----:B------:R-:W-:Y:S01]  /*3e00*/  ISETP.GE.AND P2, PT, R13, RZ, PT ;  /* 0x000000ff0d00720c */ /* 0x000fe20003f46270 */
[----:B------:R-:W-:Y:S02]  /*3e10*/  IMAD.MOV R17, RZ, RZ, -R17 ;  /* 0x000000ffff117224 */ /* 0x000fe400078e0a11 */
[----:B------:R-:W-:Y:S01]  /*3e20*/  IMAD.MOV R16, RZ, RZ, -R16 ;  /* 0x000000ffff107224 */ /* 0x000fe200078e0a10 */
[----:B------:R-:W-:Y:S01]  /*3e30*/  STL [R1+0xb64], R8 ;  /* 0x000b640801007387 */ /* 0x000fe20000100800 */
[----:B------:R-:W-:Y:S02]  /*3e40*/  @!P5 IMAD.IADD R2, R2, 0x1, -R4 ;  /* 0x000000010202d824 */ /* 0x000fe400078e0a04 */
[----:B------:R-:W-:Y:S02]  /*3e50*/  IMAD.MOV R13, RZ, RZ, -R18 ;  /* 0x000000ffff0d7224 */ /* 0x000fe400078e0a12 */
[C---:B------:R-:W-:Y:S01]  /*3e60*/  IMAD R12, R4.reuse, R17, R12 ;  /* 0x00000011040c7224 */ /* 0x040fe200078e020c */
[C---:B------:R-:W-:Y:S01]  /*3e70*/  ISETP.GT.U32.AND P5, PT, R4.reuse, R2, PT ;  /* 0x000000020400720c */ /* 0x040fe20003fa4070 */
[----:B------:R-:W-:-:S02]  /*3e80*/  IMAD R14, R4, R16, R14 ;  /* 0x00000010040e7224 */ /* 0x000fc400078e020e */
[----:B------:R-:W-:Y:S02]  /*3e90*/  IMAD R15, R4, R13, R15 ;  /* 0x0000000d040f7224 */ /* 0x000fe400078e020f */
[--C-:B------:R-:W-:Y:S01]  /*3ea0*/  @!P3 IMAD.IADD R10, R10, 0x1, -R4.reuse ;  /* 0x000000010a0ab824 */ /* 0x100fe200078e0a04 */
[C---:B------:R-:W-:Y:S01]  /*3eb0*/  ISETP.GT.U32.AND P3, PT, R4.reuse, R14, PT ;  /* 0x0000000e0400720c */ /* 0x040fe20003f64070 */
[----:B------:R-:W-:Y:S01]  /*3ec0*/  @!P4 IMAD.IADD R9, R9, 0x1, -R4 ;  /* 0x000000010909c824 */ /* 0x000fe200078e0a04 */
[C---:B------:R-:W-:Y:S01]  /*3ed0*/  ISETP.GT.U32.AND P4, PT, R4.reuse, R12, PT ;  /* 0x0000000c0400720c */ /* 0x040fe20003f84070 */
[----:B------:R-:W-:Y:S01]  /*3ee0*/  @!P6 IMAD.MOV R10, RZ, RZ, -R10 ;  /* 0x000000ffff0ae224 */ /* 0x000fe200078e0a0a */
[----:B------:R-:W-:Y:S01]  /*3ef0*/  ISETP.GT.U32.AND P6, PT, R4, R15, PT ;  /* 0x0000000f0400720c */ /* 0x000fe20003fc4070 */
[----:B------:R-:W-:Y:S02]  /*3f00*/  VIADD R13, R6, 0x1c ;  /* 0x0000001c060d7836 */ /* 0x000fe40000000000 */
[----:B------:R-:W-:Y:S01]  /*3f10*/  @!P5 IMAD.IADD R2, R2, 0x1, -R4 ;  /* 0x000000010202d824 */ /* 0x000fe200078e0a04 */
[----:B------:R-:W-:Y:S01]  /*3f20*/  ISETP.GE.AND P5, PT, R5, RZ, PT ;  /* 0x000000ff0500720c */ /* 0x000fe20003fa6270 */
[----:B------:R-:W-:Y:S01]  /*3f30*/  @!P1 IMAD.MOV R9, RZ, RZ, -R9 ;  /* 0x000000ffff099224 */ /* 0x000fe200078e0a09 */
[----:B------:R-:W-:Y:S01]  /*3f40*/  IABS R16, R13 ;  /* 0x0000000d00107213 */ /* 0x000fe20000000000 */
[----:B0-----:R-:W-:Y:S01]  /*3f50*/  IMAD.MOV.U32 R3, RZ, RZ, R2 ;  /* 0x000000ffff037224 */ /* 0x001fe200078e0002 */
[----:B------:R-:W-:Y:S01]  /*3f60*/  ISETP.GE.AND P1, PT, R11, RZ, PT ;  /* 0x000000ff0b00720c */ /* 0x000fe20003f26270 */
[--C-:B------:R-:W-:Y:S01]  /*3f70*/  @!P3 IMAD.IADD R14, R14, 0x1, -R4.reuse ;  /* 0x000000010e0eb824 */ /* 0x100fe200078e0a04 */
[----:B------:R-:W-:Y:S01]  /*3f80*/  STL [R1+0xb68], R9 ;  /* 0x000b680901007387 */ /* 0x000fe20000100800 */
[--C-:B------:R-:W-:Y:S01]  /*3f90*/  @!P4 IMAD.IADD R12, R12, 0x1, -R4.reuse ;  /* 0x000000010c0cc824 */ /* 0x100fe200078e0a04 */
[----:B------:R-:W-:Y:S01]  /*3fa0*/  ISETP.GE.AND P4, PT, R13, RZ, PT ;  /* 0x000000ff0d00720c */ /* 0x000fe20003f86270 */
[----:B------:R-:W-:Y:S01]  /*3fb0*/  @!P6 IMAD.IADD R15, R15, 0x1, -R4 ;  /* 0x000000010f0fe824 */ /* 0x000fe200078e0a04 */
[----:B------:R0:W-:Y:S01]  /*3fc0*/  STL [R1+0xb6c], R10 ;  /* 0x000b6c0a01007387 */ /* 0x0001e20000100800 */
[----:B------:R-:W-:Y:S01]  /*3fd0*/  @!P0 IMAD.MOV R3, RZ, RZ, -R3 ;  /* 0x000000ffff038224 */ /* 0x000fe200078e0a03 */
[----:B------:R-:W-:Y:S01]  /*3fe0*/  ISETP.GT.U32.AND P3, PT, R4, R12, PT ;  /* 0x0000000c0400720c */ /* 0x000fe20003f64070 */
[----:B------:R-:W-:Y:S01]  /*3ff0*/  IMAD.HI.U32 R13, R0, R16, RZ ;  /* 0x00000010000d7227 */ /* 0x000fe200078e00ff */
[----:B------:R-:W-:-:S02]  /*4000*/  ISETP.GT.U32.AND P0, PT, R4, R14, PT ;  /* 0x0000000e0400720c */ /* 0x000fc40003f04070 */
[----:B------:R-:W-:Y:S01]  /*4010*/  ISETP.GT.U32.AND P6, PT, R4, R15, PT ;  /* 0x0000000f0400720c */ /* 0x000fe20003fc4070 */
[----:B------:R-:W-:Y:S01]  /*4020*/  IMAD.MOV R13, RZ, RZ, -R13 ;  /* 0x000000ffff0d7224 */ /* 0x000fe200078e0a0d */
[----:B------:R1:W-:Y:S01]  /*4030*/  STL [R1+0x20], R3 ;  /* 0x0000200301007387 */ /* 0x0003e20000100800 */
[C---:B------:R-:W-:Y:S02]  /*4040*/  VIADD R2, R6.reuse, 0x18 ;  /* 0x0000001806027836 */ /* 0x040fe40000000000 */
[----:B------:R-:W-:Y:S02]  /*4050*/  VIADD R11, R6, 0x16 ;  /* 0x00000016060b7836 */ /* 0x000fe40000000000 */
[----:B------:R-:W-:Y:S01]  /*4060*/  IMAD R16, R4, R13, R16 ;  /* 0x0000000d04107224 */ /* 0x000fe200078e0210 */
[----:B------:R-:W-:Y:S01]  /*4070*/  IABS R18, R2 ;  /* 0x0000000200127213 */ /* 0x000fe20000000000 */
[C---:B------:R-:W-:Y:S01]  /*4080*/  VIADD R5, R6.reuse, 0x1a ;  /* 0x0000001a06057836 */ /* 0x040fe20000000000 */
[----:B------:R-:W-:Y:S01]  /*4090*/  IABS R19, R11 ;  /* 0x0000000b00137213 */ /* 0x000fe20000000000 */
[----:B0-----:R-:W-:-:S02]  /*40a0*/  VIADD R10, R6, 0x14 ;  /* 0x00000014060a7836 */ /* 0x001fc40000000000 */
[--C-:B------:R-:W-:Y:S01]  /*40b0*/  @!P3 IMAD.IADD R12, R12, 0x1, -R4.reuse ;  /* 0x000000010c0cb824 */ /* 0x100fe200078e0a04 */
[----:B------:R-:W-:Y:S01]  /*40c0*/  ISETP.GT.U32.AND P3, PT, R4, R16, PT ;  /* 0x000000100400720c */ /* 0x000fe20003f64070 */
[--C-:B------:R-:W-:Y:S01]  /*40d0*/  @!P0 IMAD.IADD R14, R14, 0x1, -R4.reuse ;  /* 0x000000010e0e8824 */ /* 0x100fe200078e0a04 */
[----:B------:R-:W-:Y:S01]  /*40e0*/  IABS R17, R5 ;  /* 0x0000000500117213 */ /* 0x000fe20000000000 */
[----:B------:R-:W-:Y:S01]  /*40f0*/  @!P6 IMAD.IADD R15, R15, 0x1, -R4 ;  /* 0x000000010f0fe824 */ /* 0x000fe200078e0a04 */
[----:B------:R-:W-:Y:S01]  /*4100*/  ISETP.GE.AND P0, PT, R5, RZ, PT ;  /* 0x000000ff0500720c */ /* 0x000fe20003f06270 */
[----:B------:R-:W-:Y:S01]  /*4110*/  VIADD R7, R6, 0xe ;  /* 0x0000000e06077836 */ /* 0x000fe20000000000 */
[----:B------:R-:W-:Y:S01]  /*4120*/  ISETP.GE.AND P6, PT, R2, RZ, PT ;  /* 0x000000ff0200720c */ /* 0x000fe20003fc6270 */
[----:B-1----:R-:W-:Y:S01]  /*4130*/  VIADD R3, R6, 0xc ;  /* 0x0000000c06037836 */ /* 0x002fe20000000000 */
[----:B------:R-:W-:Y:S01]  /*4140*/  IABS R20, R10 ;  /* 0x0000000a00147213 */ /* 0x000fe20000000000 */
[----:B------:R-:W-:Y:S01]  /*4150*/  IMAD.HI.U32 R5, R0, R18, RZ ;  /* 0x0000001200057227 */ /* 0x000fe200078e00ff */
[----:B------:R-:W-:-:S02]  /*4160*/  IABS R23, R7 ;  /* 0x0000000700177213 */ /* 0x000fc40000000000 */
[----:B------:R-:W-:Y:S01]  /*4170*/  IABS R24, R3 ;  /* 0x0000000300187213 */ /* 0x000fe20000000000 */
[----:B------:R-:W-:-:S04]  /*4180*/  IMAD.HI.U32 R2, R0, R19, RZ ;  /* 0x0000001300027227 */ /* 0x000fc800078e00ff */
[----:B------:R-:W-:Y:S01]  /*4190*/  @!P2 IMAD.MOV R12, RZ, RZ, -R12 ;  /* 0x000000ffff0ca224 */ /* 0x000fe200078e0a0c */
[----:B------:R-:W-:Y:S01]  /*41a0*/  ISETP.GE.AND P2, PT, R11, RZ, PT ;  /* 0x000000ff0b00720c */ /* 0x000fe20003f46270 */
[----:B------:R-:W-:Y:S02]  /*41b0*/  IMAD.MOV R5, RZ, RZ, -R5 ;  /* 0x000000ffff057224 */ /* 0x000fe400078e0a05 */
[----:B------:R-:W-:Y:S01]  /*41c0*/  IMAD.MOV R2, RZ, RZ, -R2 ;  /* 0x000000ffff027224 */ /* 0x000fe200078e0a02 */
[----:B------:R0:W-:Y:S01]  /*41d0*/  STL [R1+0xb70], R12 ;  /* 0x000b700c01007387 */ /* 0x0001e20000100800 */
[----:B------:R-:W-:-:S03]  /*41e0*/  IMAD.HI.U32 R25, R0, R20, RZ ;  /* 0x0000001400197227 */ /* 0x000fc600078e00ff */
[----:B------:R-:W-:Y:S01]  /*41f0*/  STL [R1+0x64], R10 ;  /* 0x0000640a01007387 */ /* 0x000fe20000100800 */
[C---:B------:R-:W-:Y:S02]  /*4200*/  VIADD R9, R6.reuse, 0x12 ;  /* 0x0000001206097836 */ /* 0x040fe40000000000 */
[----:B------:R-:W-:Y:S02]  /*4210*/  VIADD R8, R6, 0x10 ;  /* 0x0000001006087836 */ /* 0x000fe40000000000 */
[C---:B------:R-:W-:Y:S01]  /*4220*/  IMAD R18, R4.reuse, R5, R18 ;  /* 0x0000000504127224 */ /* 0x040fe200078e0212 */
[----:B------:R-:W-:Y:S01]  /*4230*/  STL [R1+0x58], R9 ;  /* 0x0000580901007387 */ /* 0x000fe20000100800 */
[----:B------:R-:W-:Y:S01]  /*4240*/  IMAD R19, R4, R2, R19 ;  /* 0x0000000204137224 */ /* 0x000fe200078e0213 */
[----:B------:R-:W-:Y:S01]  /*4250*/  IABS R22, R8 ;  /* 0x0000000800167213 */ /* 0x000fe20000000000 */
[----:B------:R-:W-:Y:S01]  /*4260*/  IMAD.MOV R25, RZ, RZ, -R25 ;  /* 0x000000ffff197224 */ /* 0x000fe200078e0a19 */
[----:B------:R-:W-:Y:S01]  /*4270*/  STL [R1+0x54], R8 ;  /* 0x0000540801007387 */ /* 0x000fe20000100800 */
[----:B0-----:R-:W-:Y:S01]  /*4280*/  VIADD R12, R6, 0xa ;  /* 0x0000000a060c7836 */ /* 0x001fe20000000000 */
[----:B------:R-:W-:Y:S01]  /*4290*/  IABS R21, R9 ;  /* 0x0000000900157213 */ /* 0x000fe20000000000 */
[C---:B------:R-:W-:Y:S01]  /*42a0*/  IMAD.HI.U32 R5, R0.reuse, R23, RZ ;  /* 0x0000001700057227 */ /* 0x040fe200078e00ff */
[----:B------:R0:W-:Y:S03]  /*42b0*/  STL [R1+0x50], R7 ;  /* 0x0000500701007387 */ /* 0x0001e60000100800 */
[----:B------:R-:W-:-:S04]  /*42c0*/  IMAD.HI.U32 R2, R0, R24, RZ ;  /* 0x0000001800027227 */ /* 0x000fc800078e00ff */
[----:B------:R-:W-:Y:S02]  /*42d0*/  @!P3 IMAD.IADD R16, R16, 0x1, -R4 ;  /* 0x000000011010b824 */ /* 0x000fe400078e0a04 */
[C---:B------:R-:W-:Y:S01]  /*42e0*/  IMAD R20, R4.reuse, R25, R20 ;  /* 0x0000001904147224 */ /* 0x040fe200078e0214 */
[----:B------:R-:W-:Y:S01]  /*42f0*/  IABS R25, R12 ;  /* 0x0000000c00197213 */ /* 0x000fe20000000000 */
[----:B------:R-:W-:Y:S01]  /*4300*/  IMAD.MOV R5, RZ, RZ, -R5 ;  /* 0x000000ffff057224 */ /* 0x000fe200078e0a05 */
[----:B------:R-:W-:Y:S01]  /*4310*/  ISETP.GT.U32.AND P3, PT, R4, R16, PT ;  /* 0x000000100400720c */ /* 0x000fe20003f64070 */
[----:B------:R-:W-:Y:S02]  /*4320*/  IMAD.MOV R2, RZ, RZ, -R2 ;  /* 0x000000ffff027224 */ /* 0x000fe400078e0a02 */
[----:B0-----:R-:W-:Y:S02]  /*4330*/  VIADD R7, R6, 0x4 ;  /* 0x0000000406077836 */ /* 0x001fe40000000000 */
[----:B------:R-:W-:-:S02]  /*4340*/  IMAD R23, R4, R5, R23 ;  /* 0x0000000504177224 */ /* 0x000fc400078e0217 */
[----:B------:R-:W-:Y:S01]  /*4350*/  IMAD R24, R4, R2, R24 ;  /* 0x0000000204187224 */ /* 0x000fe200078e0218 */
[----:B------:R-:W-:Y:S01]  /*4360*/  IABS R5, R7 ;  /* 0x0000000700057213 */ /* 0x000fe20000000000 */
[----:B------:R-:W-:-:S04]  /*4370*/  IMAD.HI.U32 R2, R0, R25, RZ ;  /* 0x0000001900027227 */ /* 0x000fc800078e00ff */
[----:B------:R-:W-:Y:S02]  /*4380*/  IMAD.MOV R2, RZ, RZ, -R2 ;  /* 0x000000ffff027224 */ /* 0x000fe400078e0a02 */
[----:B------:R-:W-:-:S04]  /*4390*/  IMAD.HI.U32 R28, R0, R5, RZ ;  /* 0x00000005001c7227 */ /* 0x000fc800078e00ff */
[----:B------:R-:W-:-:S04]  /*43a0*/  IMAD.HI.U32 R8, R0, R29, RZ ;  /* 0x0000001d00087227 */ /* 0x000fc800078e00ff */
[----:B------:R-:W-:Y:S02]  /*43b0*/  IMAD R25, R4, R2, R25 ;  /* 0x0000000204197224 */ /* 0x000fe400078e0219 */
[----:B------:R-:W-:Y:S02]  /*43c0*/  IMAD.MOV R2, RZ, RZ, -R28 ;  /* 0x000000ffff027224 */ /* 0x000fe400078e0a1c */
[----:B------:R-:W-:Y:S02]  /*43d0*/  IMAD.MOV R28, RZ, RZ, -R8 ;  /* 0x000000ffff1c7224 */ /* 0x000fe400078e0a08 */
[----:B------:R-:W-:Y:S02]  /*43e0*/  @!P3 IMAD.IADD R16, R16, 0x1, -R4 ;  /* 0x000000011010b824 */ /* 0x000fe400078e0a04 */
[----:B------:R-:W-:Y:S02]  /*43f0*/  @!P1 IMAD.MOV R14, RZ, RZ, -R14 ;  /* 0x000000ffff0e9224 */ /* 0x000fe400078e0a0e */
[----:B------:R-:W-:-:S02]  /*4400*/  IMAD R5, R4, R2, R5 ;  /* 0x0000000204057224 */ /* 0x000fc400078e0205 */
[----:B------:R-:W-:Y:S02]  /*4410*/  @!P5 IMAD.MOV R15, RZ, RZ, -R15 ;  /* 0x000000ffff0fd224 */ /* 0x000fe400078e0a0f */
[----:B------:R-:W-:Y:S02]  /*4420*/  IMAD R2, R4, R28, R29 ;  /* 0x0000001c04027224 */ /* 0x000fe400078e021d */
[----:B------:R-:W2:Y:S01]  /*4430*/  LDL.LU R29, [R1+0x50] ;  /* 0x00005000011d7983 */ /* 0x000ea20000300800 */
[----:B------:R-:W-:Y:S02]  /*4440*/  @!P4 IMAD.MOV R16, RZ, RZ, -R16 ;  /* 0x000000ffff10c224 */ /* 0x000fe400078e0a10 */
[----:B------:R-:W-:Y:S01]  /*4450*/  IMAD.HI.U32 R13, R0, R17, RZ ;  /* 0x00000011000d7227 */ /* 0x000fe200078e00ff */
[----:B------:R0:W-:Y:S03]  /*4460*/  STL [R1+0xb74], R14 ;  /* 0x000b740e01007387 */ /* 0x0001e60000100800 */
[----:B------:R-:W-:-:S02]  /*4470*/  IMAD.MOV R13, RZ, RZ, -R13 ;  /* 0x000000ffff0d7224 */ /* 0x000fc400078e0a0d */
[----:B------:R-:W-:-:S04]  /*4480*/  IMAD.HI.U32 R11, R0, R22, RZ ;  /* 0x00000016000b7227 */ /* 0x000fc800078e00ff */
[----:B------:R-:W-:Y:S01]  /*4490*/  IMAD R17, R4, R13, R17 ;  /* 0x0000000d04117224 */ /* 0x000fe200078e0211 */
[----:B0-----:R-:W3:Y:S01]  /*44a0*/  LDL.LU R14, [R1+0x54] ;  /* 0x00005400010e7983 */ /* 0x001ee20000300800 */
[----:B------:R-:W-:-:S03]  /*44b0*/  IMAD.HI.U32 R13, R0, R21, RZ ;  /* 0x00000015000d7227 */ /* 0x000fc600078e00ff */
[----:B------:R0:W-:Y:S01]  /*44c0*/  STL [R1+0xb78], R15 ;  /* 0x000b780f01007387 */ /* 0x0001e20000100800 */
[C---:B------:R-:W-:Y:S01]  /*44d0*/  ISETP.GT.U32.AND P3, PT, R4.reuse, R17, PT ;  /* 0x000000110400720c */ /* 0x040fe20003f64070 */
[----:B------:R-:W-:Y:S01]  /*44e0*/  IMAD.MOV R13, RZ, RZ, -R13 ;  /* 0x000000ffff0d7224 */ /* 0x000fe200078e0a0d */
[C---:B------:R-:W-:Y:S01]  /*44f0*/  ISETP.GT.U32.AND P5, PT, R4.reuse, R20, PT ;  /* 0x000000140400720c */ /* 0x040fe20003fa4070 */
[----:B------:R-:W-:Y:S02]  /*4500*/  IMAD.MOV R11, RZ, RZ, -R11 ;  /* 0x000000ffff0b7224 */ /* 0x000fe400078e0a0b */
[C---:B------:R-:W-:Y:S02]  /*4510*/  IMAD R21, R4.reuse, R13, R21 ;  /* 0x0000000d04157224 */ /* 0x040fe400078e0215 */
[----:B------:R-:W-:Y:S01]  /*4520*/  IMAD R22, R4, R11, R22 ;  /* 0x0000000b04167224 */ /* 0x000fe200078e0216 */
[----:B0-----:R-:W4:Y:S01]  /*4530*/  LDL.LU R15, [R1+0x58] ;  /* 0x00005800010f7983 */ /* 0x001f220000300800 */
[----:B------:R-:W-:-:S02]  /*4540*/  VIADD R10, R6, 0x8 ;  /* 0x00000008060a7836 */ /* 0x000fc40000000000 */
[----:B------:R-:W-:Y:S01]  /*4550*/  VIADD R9, R6, 0x6 ;  /* 0x0000000606097836 */ /* 0x000fe20000000000 */
[----:B------:R0:W-:Y:S01]  /*4560*/  STL [R1+0xb7c], R16 ;  /* 0x000b7c1001007387 */ /* 0x0001e20000100800 */
[--C-:B------:R-:W-:Y:S01]  /*4570*/  @!P3 IMAD.IADD R17, R17, 0x1, -R4.reuse ;  /* 0x000000011111b824 */ /* 0x100fe200078e0a04 */
[----:B------:R-:W-:Y:S01]  /*4580*/  ISETP.GT.U32.AND P4, PT, R4, R21, PT ;  /* 0x000000150400720c */ /* 0x000fe20003f84070 */
[----:B------:R-:W-:Y:S01]  /*4590*/  @!P5 IMAD.IADD R20, R20, 0x1, -R4 ;  /* 0x000000011414d824 */ /* 0x000fe200078e0a04 */
[----:B------:R-:W1:Y:S01]  /*45a0*/  S2R R8, SR_TID.X ;  /* 0x0000000000087919 */ /* 0x000e620000002100 */
[----:B------:R-:W-:Y:S02]  /*45b0*/  IABS R11, R10 ;  /* 0x0000000a000b7213 */ /* 0x000fe40000000000 */
[C---:B------:R-:W-:Y:S02]  /*45c0*/  ISETP.GT.U32.AND P3, PT, R4.reuse, R17, PT ;  /* 0x000000110400720c */ /* 0x040fe40003f64070 */
[----:B------:R-:W-:Y:S01]  /*45d0*/  IABS R13, R9 ;  /* 0x00000009000d7213 */ /* 0x000fe20000000000 */
[----:B0-----:R-:W4:Y:S01]  /*45e0*/  LDL.LU R16, [R1+0x64] ;  /* 0x0000640001107983 */ /* 0x001f220000300800 */
[----:B------:R-:W-:Y:S01]  /*45f0*/  ISETP.GT.U32.AND P5, PT, R4, R24, PT ;  /* 0x000000180400720c */ /* 0x000fe20003fa4070 */
[----:B------:R-:W-:-:S04]  /*4600*/  IMAD.HI.U32 R27, R0, R11, RZ ;  /* 0x0000000b001b7227 */ /* 0x000fc800078e00ff */
[----:B------:R-:W-:-:S04]  /*4610*/  @!P4 IMAD.IADD R21, R21, 0x1, -R4 ;  /* 0x000000011515c824 */ /* 0x000fc800078e0a04 */
[----:B------:R-:W-:Y:S01]  /*4620*/  @!P3 IMAD.IADD R17, R17, 0x1, -R4 ;  /* 0x000000011111b824 */ /* 0x000fe200078e0a04 */
[----:B------:R-:W-:Y:S01]  /*4630*/  ISETP.GT.U32.AND P3, PT, R4, R18, PT ;  /* 0x000000120400720c */ /* 0x000fe20003f64070 */
[----:B------:R-:W-:Y:S01]  /*4640*/  IMAD.HI.U32 R26, R0, R13, RZ ;  /* 0x0000000d001a7227 */ /* 0x000fe200078e00ff */
[----:B------:R-:W-:-:S03]  /*4650*/  ISETP.GT.U32.AND P4, PT, R4, R25, PT ;  /* 0x000000190400720c */ /* 0x000fc60003f84070 */
[----:B------:R-:W-:Y:S02]  /*4660*/  @!P5 IMAD.IADD R24, R24, 0x1, -R4 ;  /* 0x000000011818d824 */ /* 0x000fe400078e0a04 */
[----:B------:R-:W-:Y:S02]  /*4670*/  IMAD.MOV R27, RZ, RZ, -R27 ;  /* 0x000000ffff1b7224 */ /* 0x000fe400078e0a1b */
[----:B------:R-:W-:Y:S02]  /*4680*/  IMAD.MOV R26, RZ, RZ, -R26 ;  /* 0x000000ffff1a7224 */ /* 0x000fe400078e0a1a */
[----:B------:R-:W-:Y:S02]  /*4690*/  IMAD R11, R4, R27, R11 ;  /* 0x0000001b040b7224 */ /* 0x000fe400078e020b */
[--C-:B------:R-:W-:Y:S01]  /*46a0*/  @!P3 IMAD.IADD R18, R18, 0x1, -R4.reuse ;  /* 0x000000011212b824 */ /* 0x100fe200078e0a04 */
[----:B------:R-:W-:Y:S01]  /*46b0*/  ISETP.GT.U32.AND P3, PT, R4, R19, PT ;  /* 0x000000130400720c */ /* 0x000fe20003f64070 */
[----:B------:R-:W-:-:S02]  /*46c0*/  @!P4 IMAD.IADD R25, R25, 0x1, -R4 ;  /* 0x000000011919c824 */ /* 0x000fc400078e0a04 */
[----:B------:R-:W-:-:S10]  /*46d0*/  IMAD R13, R4, R26, R13 ;  /* 0x0000001a040d7224 */ /* 0x000fd400078e020d */
[----:B------:R-:W-:Y:S01]  /*46e0*/  @!P3 IMAD.IADD R19, R19, 0x1, -R4 ;  /* 0x000000011313b824 */ /* 0x000fe200078e0a04 */
[----:B------:R-:W-:-:S04]  /*46f0*/  ISETP.GT.U32.AND P3, PT, R4, R18, PT ;  /* 0x000000120400720c */ /* 0x000fc80003f64070 */
[----:B------:R-:W-:-:S09]  /*4700*/  ISETP.GT.U32.AND P1, PT, R4, R19, PT ;  /* 0x000000130400720c */ /* 0x000fd20003f24070 */
[----:B------:R-:W-:Y:S01]  /*4710*/  @!P3 IMAD.IADD R18, R18, 0x1, -R4 ;  /* 0x000000011212b824 */ /* 0x000fe200078e0a04 */
[----:B------:R-:W-:-:S03]  /*4720*/  ISETP.GT.U32.AND P3, PT, R4, R22, PT ;  /* 0x000000160400720c */ /* 0x000fc60003f64070 */
[----:B------:R-:W-:Y:S01]  /*4730*/  @!P1 IMAD.IADD R19, R19, 0x1, -R4 ;  /* 0x0000000113139824 */ /* 0x000fe200078e0a04 */
[C---:B------:R-:W-:Y:S01]  /*4740*/  ISETP.GT.U32.AND P1, PT, R4.reuse, R23, PT ;  /* 0x000000170400720c */ /* 0x040fe20003f24070 */
[----:B------:R-:W-:Y:S01]  /*4750*/  @!P6 IMAD.MOV R18, RZ, RZ, -R18 ;  /* 0x000000ffff12e224 */ /* 0x000fe200078e0a12 */
[----:B------:R-:W-:-:S07]  /*4760*/  ISETP.GT.U32.AND P6, PT, R4, R21, PT ;  /* 0x000000150400720c */ /* 0x000fce0003fc4070 */
[----:B------:R-:W-:Y:S01]  /*4770*/  @!P3 IMAD.IADD R22, R22, 0x1, -R4 ;  /* 0x000000011616b824 */ /* 0x000fe200078e0a04 */
[----:B------:R-:W-:-:S03]  /*4780*/  ISETP.GT.U32.AND P3, PT, R4, R20, PT ;  /* 0x000000140400720c */ /* 0x000fc60003f64070 */
[----:B------:R-:W-:Y:S01]  /*4790*/  @!P1 IMAD.IADD R23, R23, 0x1, -R4 ;  /* 0x0000000117179824 */ /* 0x000fe200078e0a04 */
[----:B------:R-:W-:-:S04]  /*47a0*/  ISETP.GT.U32.AND P1, PT, R4, R22, PT ;  /* 0x000000160400720c */ /* 0x000fc80003f24070 */
[----:B------:R-:W-:Y:S01]  /*47b0*/  ISETP.GT.U32.AND P5, PT, R4, R23, PT ;  /* 0x000000170400720c */ /* 0x000fe20003fa4070 */
[----:B------:R-:W-:Y:S02]  /*47c0*/  VIADD R27, R6, 0x2 ;  /* 0x00000002061b7836 */ /* 0x000fe40000000000 */
[----:B------:R-:W-:Y:S01]  /*47d0*/  @!P2 IMAD.MOV R19, RZ, RZ, -R19 ;  /* 0x000000ffff13a224 */ /* 0x000fe200078e0a13 */
[----:B------:R-:W-:Y:S01]  /*47e0*/  ISETP.GT.U32.AND P2, PT, R4, R25, PT ;  /* 0x000000190400720c */ /* 0x000fe20003f44070 */
[--C-:B------:R-:W-:Y:S01]  /*47f0*/  @!P3 IMAD.IADD R20, R20, 0x1, -R4.reuse ;  /* 0x000000011414b824 */ /* 0x100fe200078e0a04 */
[C---:B------:R-:W-:Y:S01]  /*4800*/  ISETP.GT.U32.AND P3, PT, R4.reuse, R11, PT ;  /* 0x0000000b0400720c */ /* 0x040fe20003f64070 */
[--C-:B------:R-:W-:Y:S01]  /*4810*/  @!P6 IMAD.IADD R21, R21, 0x1, -R4.reuse ;  /* 0x000000011515e824 */ /* 0x100fe200078e0a04 */
[----:B------:R-:W-:Y:S01]  /*4820*/  ISETP.GT.U32.AND P6, PT, R4, R13, PT ;  /* 0x0000000d0400720c */ /* 0x000fe20003fc4070 */
[----:B------:R-:W-:Y:S01]  /*4830*/  @!P0 IMAD.MOV R17, RZ, RZ, -R17 ;  /* 0x000000ffff118224 */ /* 0x000fe200078e0a11 */
[----:B------:R-:W-:Y:S01]  /*4840*/  ISETP.GE.AND P0, PT, R6, RZ, PT ;  /* 0x000000ff0600720c */ /* 0x000fe20003f06270 */
[--C-:B------:R-:W-:Y:S01]  /*4850*/  @!P1 IMAD.IADD R22, R22, 0x1, -R4.reuse ;  /* 0x0000000116169824 */ /* 0x100fe200078e0a04 */
[----:B------:R-:W-:Y:S01]  /*4860*/  ISETP.GT.U32.AND P1, PT, R4, R5, PT ;  /* 0x000000050400720c */ /* 0x000fe20003f24070 */
[----:B------:R-:W-:Y:S01]  /*4870*/  @!P5 IMAD.IADD R23, R23, 0x1, -R4 ;  /* 0x000000011717d824 */ /* 0x000fe200078e0a04 */
[----:B------:R-:W-:-:S02]  /*4880*/  IABS R6, R27 ;  /* 0x0000001b00067213 */ /* 0x000fc40000000000 */
[----:B------:R-:W-:Y:S02]  /*4890*/  ISETP.GT.U32.AND P5, PT, R4, R2, PT ;  /* 0x000000020400720c */ /* 0x000fe40003fa4070 */
[----:B-1----:R-:W-:Y:S01]  /*48a0*/  LOP3.LUT R26, R8, 0x3, RZ, 0xc0, !PT ;  /* 0x00000003081a7812 */ /* 0x002fe200078ec0ff */
[----:B------:R-:W-:Y:S01]  /*48b0*/  IMAD.HI.U32 R0, R0, R6, RZ ;  /* 0x0000000600007227 */ /* 0x000fe200078e00ff */
[----:B------:R-:W-:Y:S02]  /*48c0*/  SHF.R.U32.HI R28, RZ, 0x2, R8 ;  /* 0x00000002ff1c7819 */ /* 0x000fe40000011608 */
[----:B------:R-:W-:Y:S01]  /*48d0*/  ISETP.GT.U32.AND P4, PT, R4, R24, PT ;  /* 0x000000180400720c */ /* 0x000fe20003f84070 */
[----:B------:R-:W-:Y:S01]  /*48e0*/  IMAD R26, R26, 0x220, RZ ;  /* 0x000002201a1a7824 */ /* 0x000fe200078e02ff */
[----:B------:R-:W-:Y:S01]  /*48f0*/  SGXT.U32 R28, R28, 0x3 ;  /* 0x000000031c1c781a */ /* 0x000fe20000000000 */
[----:B------:R-:W-:Y:S02]  /*4900*/  IMAD.MOV R0, RZ, RZ, -R0 ;  /* 0x000000ffff007224 */ /* 0x000fe400078e0a00 */
[----:B------:R-:W-:-:S02]  /*4910*/  @!P2 IMAD.IADD R25, R25, 0x1, -R4 ;  /* 0x000000011919a824 */ /* 0x000fc400078e0a04 */
[--C-:B------:R-:W-:Y:S02]  /*4920*/  @!P3 IMAD.IADD R11, R11, 0x1, -R4.reuse ;  /* 0x000000010b0bb824 */ /* 0x100fe400078e0a04 */
[--C-:B------:R-:W-:Y:S02]  /*4930*/  @!P6 IMAD.IADD R13, R13, 0x1, -R4.reuse ;  /* 0x000000010d0de824 */ /* 0x100fe400078e0a04 */
[----:B------:R-:W-:Y:S02]  /*4940*/  @!P1 IMAD.IADD R5, R5, 0x1, -R4 ;  /* 0x0000000105059824 */ /* 0x000fe400078e0a04 */
[----:B------:R-:W-:Y:S01]  /*4950*/  IMAD R6, R4, R0, R6 ;  /* 0x0000000004067224 */ /* 0x000fe200078e0206 */
[----:B------:R-:W-:Y:S01]  /*4960*/  LOP3.LUT R0, R26, R28, RZ, 0xfc, !PT ;  /* 0x0000001c1a007212 */ /* 0x000fe200078efcff */
[----:B------:R-:W-:Y:S01]  /*4970*/  @!P5 IMAD.IADD R2, R2, 0x1, -R4 ;  /* 0x000000010202d824 */ /* 0x000fe200078e0a04 */
[----:B------:R-:W-:Y:S02]  /*4980*/  ISETP.GE.AND P5, PT, R3, RZ, PT ;  /* 0x000000ff0300720c */ /* 0x000fe40003fa6270 */
[----:B------:R-:W-:Y:S01]  /*4990*/  SHF.R.S32.HI R26, RZ, 0x2, R8 ;  /* 0x00000002ff1a7819 */ /* 0x000fe20000011408 */
[----:B------:R-:W-:-:S03]  /*49a0*/  IMAD.SHL.U32 R28, R8, 0x20, RZ ;  /* 0x00000020081c7824 */ /* 0x000fc600078e00ff */
[----:B------:R-:W-:Y:S01]  /*49b0*/  SGXT R26, R26, 0x1 ;  /* 0x000000011a1a781a */ /* 0x000fe20000000200 */
[----:B------:R-:W-:Y:S01]  /*49c0*/  STL [R1+0xb80], R17 ;  /* 0x000b801101007387 */ /* 0x000fe20000100800 */
[----:B------:R-:W-:Y:S02]  /*49d0*/  @!P4 IMAD.IADD R24, R24, 0x1, -R4 ;  /* 0x000000011818c824 */ /* 0x000fe400078e0a04 */
[----:B------:R-:W-:Y:S01]  /*49e0*/  LOP3.LUT R26, R26, 0x90, RZ, 0xc0, !PT ;  /* 0x000000901a1a7812 */ /* 0x000fe200078ec0ff */
[----:B------:R-:W-:Y:S02]  /*49f0*/  STL [R1+0xb84], R18 ;  /* 0x000b841201007387 */ /* 0x000fe40000100800 */
[----:B------:R-:W-:Y:S02]  /*4a00*/  @!P5 IMAD.MOV R24, RZ, RZ, -R24 ;  /* 0x000000ffff18d224 */ /* 0x000fe400078e0a18 */
[----:B------:R-:W-:Y:S01]  /*4a10*/  STL [R1+0xb88], R19 ;  /* 0x000b881301007387 */ /* 0x000fe20000100800 */
[----:B------:R-:W-:Y:S01]  /*4a20*/  LOP3.LUT R26, R26, 0x260, R28, 0xf8, !PT ;  /* 0x000002601a1a7812 */ /* 0x000fe200078ef81c */
[----:B------:R-:W-:-:S02]  /*4a30*/  IMAD.SHL.U32 R28, R8, 0x2, RZ ;  /* 0x00000002081c7824 */ /* 0x000fc400078e00ff */
[----:B------:R0:W-:Y:S04]  /*4a40*/  STL [R1+0xad0], R0 ;  /* 0x000ad00001007387 */ /* 0x0001e80000100800 */
[----:B------:R-:W4:Y:S01]  /*4a50*/  LDL.LU R3, [R1+0xbcc] ;  /* 0x000bcc0001037983 */ /* 0x000f220000300800 */
[----:B0-----:R-:W-:Y:S02]  /*4a60*/  LOP3.LUT R0, R26, 0x10, R28, 0x78, !PT ;  /* 0x000000101a007812 */ /* 0x001fe400078e781c */
[----:B------:R-:W-:Y:S02]  /*4a70*/  ISETP.GE.AND P5, PT, R12, RZ, PT ;  /* 0x000000ff0c00720c */ /* 0x000fe40003fa6270 */
[----:B--2---:R-:W-:Y:S02]  /*4a80*/  ISETP.GE.AND P1, PT, R29, RZ, PT ;  /* 0x000000ff1d00720c */ /* 0x004fe40003f26270 */
[----:B---3--:R-:W-:-:S02]  /*4a90*/  ISETP.GE.AND P6, PT, R14, RZ, PT ;  /* 0x000000ff0e00720c */ /* 0x008fc40003fc6270 */
[----:B----4-:R-:W-:Y:S02]  /*4aa0*/  ISETP.GE.AND P3, PT, R15, RZ, PT ;  /* 0x000000ff0f00720c */ /* 0x010fe40003f66270 */
[----:B------:R-:W-:-:S11]  /*4ab0*/  ISETP.GE.AND P2, PT, R16, RZ, PT ;  /* 0x000000ff1000720c */ /* 0x000fd60003f46270 */
[----:B------:R-:W-:Y:S02]  /*4ac0*/  @!P3 IMAD.MOV R21, RZ, RZ, -R21 ;  /* 0x000000ffff15b224 */ /* 0x000fe400078e0a15 */
[----:B------:R-:W-:Y:S02]  /*4ad0*/  @!P6 IMAD.MOV R22, RZ, RZ, -R22 ;  /* 0x000000ffff16e224 */ /* 0x000fe400078e0a16 */
[----:B------:R-:W-:Y:S02]  /*4ae0*/  @!P1 IMAD.MOV R23, RZ, RZ, -R23 ;  /* 0x000000ffff179224 */ /* 0x000fe400078e0a17 */
[----:B------:R-:W-:-:S05]  /*4af0*/  @!P2 IMAD.MOV R20, RZ, RZ, -R20 ;  /* 0x000000ffff14a224 */ /* 0x000fca00078e0a14 */
[----:B------:R-:W-:Y:S04]  /*4b00*/  STL [R1+0xb8c], R20 ;  /* 0x000b8c1401007387 */ /* 0x000fe80000100800 */
[----:B------:R-:W-:Y:S01]  /*4b10*/  STL [R1+0xb90], R21 ;  /* 0x000b901501007387 */ /* 0x000fe20000100800 */
[----:B------:R-:W-:-:S03]  /*4b20*/  ISETP.GT.U32.AND P2, PT, R4, R11, PT ;  /* 0x0000000b0400720c */ /* 0x000fc60003f44070 */
[----:B------:R-:W-:Y:S04]  /*4b30*/  STL [R1+0xb94], R22 ;  /* 0x000b941601007387 */ /* 0x000fe80000100800 */
[----:B------:R-:W-:Y:S04]  /*4b40*/  STL [R1+0xb98], R23 ;  /* 0x000b981701007387 */ /* 0x000fe80000100800 */
[----:B------:R-:W-:Y:S04]  /*4b50*/  STL [R1+0xb9c], R24 ;  /* 0x000b9c1801007387 */ /* 0x000fe80000100800 */
[----:B------:R-:W2:Y:S04]  /*4b60*/  LDL.LU R18, [R1+0x18] ;  /* 0x0000180001127983 */ /* 0x000ea80000300800 */
[----:B------:R-:W3:Y:S04]  /*4b70*/  LDL.LU R17, [R1+0x14] ;  /* 0x0000140001117983 */ /* 0x000ee80000300800 */
[----:B------:R2:W-:Y:S04]  /*4b80*/  STL [R1+0x554], R0 ;  /* 0x0005540001007387 */ /* 0x0005e80000100800 */
[----:B------:R-:W4:Y:S04]  /*4b90*/  LDL.LU R16, [R1+0x10] ;  /* 0x0000100001107983 */ /* 0x000f280000300800 */
[----:B------:R-:W4:Y:S01]  /*4ba0*/  LDL.LU R29, [R1+0xc] ;  /* 0x00000c00011d7983 */ /* 0x000f220000300800 */
[----:B------:R-:W-:Y:S01]  /*4bb0*/  @!P2 IMAD.IADD R11, R11, 0x1, -R4 ;  /* 0x000000010b0ba824 */ /* 0x000fe200078e0a04 */
[----:B------:R-:W-:-:S02]  /*4bc0*/  ISETP.GE.AND P2, PT, R10, RZ, PT ;  /* 0x000000ff0a00720c */ /* 0x000fc40003f46270 */
[----:B------:R-:W4:Y:S04]  /*4bd0*/  LDL.LU R15, [R1+0x4] ;  /* 0x00000400010f7983 */ /* 0x000f280000300800 */
[----:B------:R-:W4:Y:S04]  /*4be0*/  LDL.LU R14, [R1+0x98] ;  /* 0x00009800010e7983 */ /* 0x000f280000300800 */
[----:B------:R-:W4:Y:S04]  /*4bf0*/  LDL.LU R12, [R1+0x9c] ;  /* 0x00009c00010c7983 */ /* 0x000f280000300800 */
[----:B------:R-:W4:Y:S01]  /*4c00*/  LDL.LU R10, [R1+0xa0] ;  /* 0x0000a000010a7983 */ /* 0x000f220000300800 */
[----:B------:R-:W-:-:S02]  /*4c10*/  ISETP.GT.U32.AND P4, PT, R4, R6, PT ;  /* 0x000000060400720c */ /* 0x000fc40003f84070 */
[C---:B------:R-:W-:Y:S02]  /*4c20*/  ISETP.GT.U32.AND P3, PT, R4.reuse, R13, PT ;  /* 0x0000000d0400720c */ /* 0x040fe40003f64070 */
[----:B------:R-:W-:-:S09]  /*4c30*/  ISETP.GT.U32.AND P1, PT, R4, R2, PT ;  /* 0x000000020400720c */ /* 0x000fd20003f24070 */
[--C-:B------:R-:W-:Y:S01]  /*4c40*/  @!P4 IMAD.IADD R6, R6, 0x1, -R4.reuse ;  /* 0x000000010606c824 */ /* 0x100fe200078e0a04 */
[C---:B------:R-:W-:Y:S01]  /*4c50*/  ISETP.GT.U32.AND P4, PT, R4.reuse, R5, PT ;  /* 0x000000050400720c */ /* 0x040fe20003f84070 */
[--C-:B------:R-:W-:Y:S01]  /*4c60*/  @!P3 IMAD.IADD R13, R13, 0x1, -R4.reuse ;  /* 0x000000010d0db824 */ /* 0x100fe200078e0a04 */
[----:B------:R-:W-:Y:S02]  /*4c70*/  ISETP.GE.AND P3, PT, R9, RZ, PT ;  /* 0x000000ff0900720c */ /* 0x000fe40003f66270 */
[----:B------:R-:W-:Y:S01]  /*4c80*/  ISETP.GT.U32.AND P6, PT, R4, R6, PT ;  /* 0x000000060400720c */ /* 0x000fe20003fc4070 */
[--C-:B------:R-:W-:Y:S01]  /*4c90*/  @!P1 IMAD.IADD R2, R2, 0x1, -R4.reuse ;  /* 0x0000000102029824 */ /* 0x100fe200078e0a04 */
[----:B------:R-:W-:Y:S01]  /*4ca0*/  ISETP.GE.AND P1, PT, R27, RZ, PT ;  /* 0x000000ff1b00720c */ /* 0x000fe20003f26270 */
[----:B------:R-:W-:Y:S01]  /*4cb0*/  @!P5 IMAD.MOV R25, RZ, RZ, -R25 ;  /* 0x000000ffff19d224 */ /* 0x000fe200078e0a19 */
[----:B------:R-:W4:Y:S05]  /*4cc0*/  LDL.LU R9, [R1+0xb0] ;  /* 0x0000b00001097983 */ /* 0x000f2a0000300800 */
[--C-:B------:R-:W-:Y:S01]  /*4cd0*/  @!P4 IMAD.IADD R5, R5, 0x1, -R4.reuse ;  /* 0x000000010505c824 */ /* 0x100fe200078e0a04 */
[----:B------:R-:W-:Y:S01]  /*4ce0*/  ISETP.GE.AND P4, PT, R7, RZ, PT ;  /* 0x000000ff0700720c */ /* 0x000fe20003f86270 */
[----:B------:R-:W-:Y:S01]  /*4cf0*/  @!P2 IMAD.MOV R11, RZ, RZ, -R11 ;  /* 0x000000ffff0ba224 */ /* 0x000fe200078e0a0b */
[----:B------:R-:W4:Y:S01]  /*4d00*/  LDL.LU R8, [R1+0xc4] ;  /* 0x0000c40001087983 */ /* 0x000f220000300800 */
[----:B------:R-:W-:-:S02]  /*4d10*/  @!P6 IMAD.IADD R6, R6, 0x1, -R4 ;  /* 0x000000010606e824 */ /* 0x000fc400078e0a04 */
[----:B------:R-:W-:Y:S01]  /*4d20*/  @!P3 IMAD.MOV R13, RZ, RZ, -R13 ;  /* 0x000000ffff0db224 */ /* 0x000fe200078e0a0d */
[----:B------:R-:W4:Y:S01]  /*4d30*/  LDL.LU R7, [R1+0xcc] ;  /* 0x0000cc0001077983 */ /* 0x000f220000300800 */
[----:B------:R-:W-:Y:S02]  /*4d40*/  @!P0 IMAD.MOV R2, RZ, RZ, -R2 ;  /* 0x000000ffff028224 */ /* 0x000fe400078e0a02 */
[----:B------:R-:W-:Y:S01]  /*4d50*/  @!P1 IMAD.MOV R6, RZ, RZ, -R6 ;  /* 0x000000ffff069224 */ /* 0x000fe200078e0a06 */
[----:B------:R-:W-:Y:S03]  /*4d60*/  STL [R1+0xba0], R25 ;  /* 0x000ba01901007387 */ /* 0x000fe60000100800 */
[----:B------:R-:W-:Y:S01]  /*4d70*/  @!P4 IMAD.MOV R5, RZ, RZ, -R5 ;  /* 0x000000ffff05c224 */ /* 0x000fe200078e0a05 */
[----:B------:R-:W-:Y:S04]  /*4d80*/  STL [R1+0xba4], R11 ;  /* 0x000ba40b01007387 */ /* 0x000fe80000100800 */
[----:B------:R-:W-:Y:S04]  /*4d90*/  STL [R1+0xba8], R13 ;  /* 0x000ba80d01007387 */ /* 0x000fe80000100800 */
[----:B------:R-:W-:Y:S04]  /*4da0*/  STL [R1+0xbac], R5 ;  /* 0x000bac0501007387 */ /* 0x000fe80000100800 */
[----:B------:R-:W-:Y:S01]  /*4db0*/  STL [R1+0xbb0], R2 ;  /* 0x000bb00201007387 */ /* 0x000fe20000100800 */
[----:B------:R-:W-:-:S02]  /*4dc0*/  ISETP.NE.AND P6, PT, R3, RZ, PT ;  /* 0x000000ff0300720c */ /* 0x000fc40003fc5270 */
[----:B------:R-:W-:Y:S01]  /*4dd0*/  LOP3.LUT R3, RZ, R3, RZ, 0x33, !PT ;  /* 0x00000003ff037212 */ /* 0x000fe200078e33ff */
[----:B------:R-:W-:Y:S03]  /*4de0*/  STL [R1+0xbb4], R6 ;  /* 0x000bb40601007387 */ /* 0x000fe60000100800 */
[C---:B--2---:R-:W-:Y:S02]  /*4df0*/  SEL R0, R3.reuse, R18, !P6 ;  /* 0x0000001203007207 */ /* 0x044fe40007000000 */
[----:B---3--:R-:W-:-:S05]  /*4e00*/  SEL R4, R3, R17, !P6 ;  /* 0x0000001103047207 */ /* 0x008fca0007000000 */
[----:B------:R-:W-:Y:S04]  /*4e10*/  STL [R1+0xbb8], R4 ;  /* 0x000bb80401007387 */ /* 0x000fe80000100800 */
[----:B------:R0:W-:Y:S01]  /*4e20*/  STL [R1+0x18], R0 ;  /* 0x0000180001007387 */ /* 0x0001e20000100800 */
[C---:B----4-:R-:W-:Y:S02]  /*4e30*/  SEL R29, R3.reuse, R29, !P6 ;  /* 0x0000001d031d7207 */ /* 0x050fe40007000000 */
[----:B0-----:R-:W-:-:S03]  /*4e40*/  SEL R0, R3, R16, !P6 ;  /* 0x0000001003007207 */ /* 0x001fc60007000000 */
[----:B------:R-:W-:Y:S01]  /*4e50*/  STL [R1+0xbbc], R29 ;  /* 0x000bbc1d01007387 */ /* 0x000fe20000100800 */
[C---:B------:R-:W-:Y:S02]  /*4e60*/  SEL R28, R3.reuse, R15, !P6 ;  /* 0x0000000f031c7207 */ /* 0x040fe40007000000 */
[C---:B------:R-:W-:Y:S01]  /*4e70*/  SEL R2, R3.reuse, R14, !P6 ;  /* 0x0000000e03027207 */ /* 0x040fe20007000000 */
[----:B------:R0:W-:Y:S01]  /*4e80*/  STL [R1+0x10], R0 ;  /* 0x0000100001007387 */ /* 0x0001e20000100800 */
[----:B------:R-:W-:-:S03]  /*4e90*/  SEL R4, R3, R10, !P6 ;  /* 0x0000000a03047207 */ /* 0x000fc60007000000 */
[----:B------:R1:W-:Y:S01]  /*4ea0*/  STL [R1+0xbc0], R28 ;  /* 0x000bc01c01007387 */ /* 0x0003e20000100800 */
[----:B0-----:R-:W-:-:S03]  /*4eb0*/  SEL R0, R3, R12, !P6 ;  /* 0x0000000c03007207 */ /* 0x001fc60007000000 */
[----:B------:R0:W-:Y:S04]  /*4ec0*/  STL [R1+0xc], R2 ;  /* 0x00000c0201007387 */ /* 0x0001e80000100800 */
[----:B------:R2:W-:Y:S04]  /*4ed0*/  STL [R1+0x14], R0 ;  /* 0x0000140001007387 */ /* 0x0005e80000100800 */
[----:B------:R-:W-:Y:S04]  /*4ee0*/  STL [R1+0x24], R4 ;  /* 0x0000240401007387 */ /* 0x000fe80000100800 */
[----:B-1----:R-:W3:Y:S01]  /*4ef0*/  LDL.LU R28, [R1+0xb4] ;  /* 0x0000b400011c7983 */ /* 0x002ee20000300800 */
[----:B0-----:R-:W-:-:S05]  /*4f00*/  SEL R2, R3, R9, !P6 ;  /* 0x0000000903027207 */ /* 0x001fca0007000000 */
[----:B------:R-:W-:Y:S01]  /*4f10*/  STL [R1+0x28], R2 ;  /* 0x0000280201007387 */ /* 0x000fe20000100800 */
[----:B--2---:R-:W-:-:S03]  /*4f20*/  SEL R0, R3, R8, !P6 ;  /* 0x0000000803007207 */ /* 0x004fc60007000000 */
[----:B---3--:R0:W-:Y:S04]  /*4f30*/  STL [R1+0xbc4], R28 ;  /* 0x000bc41c01007387 */ /* 0x0081e80000100800 */
[----:B------:R-:W-:Y:S04]  /*4f40*/  STL [R1+0x48], R0 ;  /* 0x0000480001007387 */ /* 0x000fe80000100800 */
[----:B0-----:R-:W2:Y:S01]  /*4f50*/  LDL.LU R28, [R1+0xbc] ;  /* 0x0000bc00011c7983 */ /* 0x001ea20000300800 */
[----:B------:R-:W-:-:S03]  /*4f60*/  SEL R2, R3, R7, !P6 ;  /* 0x0000000703027207 */ /* 0x000fc60007000000 */
[----:B--2---:R0:W-:Y:S04]  /*4f70*/  STL [R1+0xbc8], R28 ;  /* 0x000bc81c01007387 */ /* 0x0041e80000100800 */
[----:B0-----:R-:W2:Y:S04]  /*4f80*/  LDL.LU R28, [R1+0xd0] ;  /* 0x0000d000011c7983 */ /* 0x001ea80000300800 */
[----:B------:R-:W3:Y:S04]  /*4f90*/  LDL.LU R0, [R1+0x8c] ;  /* 0x00008c0001007983 */ /* 0x000ee80000300800 */
[----:B------:R-:W4:Y:S04]  /*4fa0*/  LDL.LU R29, [R1+0x90] ;  /* 0x00009000011d7983 */ /* 0x000f280000300800 */
[----:B------:R-:W4:Y:S04]  /*4fb0*/  LDL.LU R4, [R1+0x94] ;  /* 0x0000940001047983 */ /* 0x000f280000300800 */
[----:B------:R0:W-:Y:S04]  /*4fc0*/  STL [R1+0x50], R2 ;  /* 0x0000500201007387 */ /* 0x0001e80000100800 */
[----:B------:R-:W4:Y:S04]  /*4fd0*/  LDL.LU R6, [R1+0xac] ;  /* 0x0000ac0001067983 */ /* 0x000f280000300800 */
[----:B0-----:R-:W4:Y:S04]  /*4fe0*/  LDL.LU R2, [R1+0xb8] ;  /* 0x0000b80001027983 */ /* 0x001f280000300800 */
[----:B------:R-:W4:Y:S04]  /*4ff0*/  LDL.LU R5, [R1+0x38] ;  /* 0x0000380001057983 */ /* 0x000f280000300800 */
        /* <DEDUP_REMOVED lines=17> */
[----:B------:R-:W4:Y:S04]  /*5110*/  LDL.LU R8, [R1] ;  /* 0x0000000001087983 */ /* 0x000f280000300800 */
[----:B------:R-:W4:Y:S04]  /*5120*/  LDL.LU R7, [R1+0x3c] ;  /* 0x00003c0001077983 */ /* 0x000f280000300800 */
[----:B------:R-:W4:Y:S04]  /*5130*/  LDL.LU R26, [R1+0x60] ;  /* 0x00006000011a7983 */ /* 0x000f280000300800 */
[----:B------:R-:W4:Y:S01]  /*5140*/  LDL.LU R27, [R1+0x44] ;  /* 0x00004400011b7983 */ /* 0x000f220000300800 */
[----:B--2---:R-:W-:-:S05]  /*5150*/  SEL R28, R3, R28, !P6 ;  /* 0x0000001c031c7207 */ /* 0x004fca0007000000 */
[----:B------:R0:W-:Y:S04]  /*5160*/  STL [R1+0x58], R28 ;  /* 0x0000581c01007387 */ /* 0x0001e80000100800 */
[----:B0-----:R-:W2:Y:S02]  /*5170*/  LDL.LU R28, [R1+0xbc8] ;  /* 0x000bc800011c7983 */ /* 0x001ea40000300800 */
[----:B--2---:R-:W-:-:S05]  /*5180*/  SEL R28, R3, R28, !P6 ;  /* 0x0000001c031c7207 */ /* 0x004fca0007000000 */
[----:B------:R0:W-:Y:S04]  /*5190*/  STL [R1+0x98], R28 ;  /* 0x0000981c01007387 */ /* 0x0001e80000100800 */
[----:B0-----:R-:W2:Y:S01]  /*51a0*/  LDL.LU R28, [R1+0xbc4] ;  /* 0x000bc400011c7983 */ /* 0x001ea20000300800 */
[C---:B---3--:R-:W-:Y:S02]  /*51b0*/  SEL R0, R3.reuse, R0, !P6 ;  /* 0x0000000003007207 */ /* 0x048fe40007000000 */
[C---:B----4-:R-:W-:Y:S02]  /*51c0*/  SEL R29, R3.reuse, R29, !P6 ;  /* 0x0000001d031d7207 */ /* 0x050fe40007000000 */
[C---:B------:R-:W-:Y:S02]  /*51d0*/  SEL R4, R3.reuse, R4, !P6 ;  /* 0x0000000403047207 */ /* 0x040fe40007000000 */
[----:B------:R-:W-:-:S02]  /*51e0*/  SEL R6, R3, R6, !P6 ;  /* 0x0000000603067207 */ /* 0x000fc40007000000 */
[C---:B------:R-:W-:Y:S02]  /*51f0*/  SEL R2, R3.reuse, R2, !P6 ;  /* 0x0000000203027207 */ /* 0x040fe40007000000 */
[C---:B------:R-:W-:Y:S02]  /*5200*/  SEL R5, R3.reuse, R5, !P6 ;  /* 0x0000000503057207 */ /* 0x040fe40007000000 */
[C---:B------:R-:W-:Y:S02]  /*5210*/  SEL R13, R3.reuse, R13, !P6 ;  /* 0x0000000d030d7207 */ /* 0x040fe40007000000 */
[C---:B------:R-:W-:Y:S02]  /*5220*/  SEL R11, R3.reuse, R11, !P6 ;  /* 0x0000000b030b7207 */ /* 0x040fe40007000000 */
        /* <DEDUP_REMOVED lines=17> */
[----:B--2---:R-:W-:-:S05]  /*5340*/  SEL R28, R3, R28, !P6 ;  /* 0x0000001c031c7207 */ /* 0x004fca0007000000 */
[----:B------:R0:W-:Y:S04]  /*5350*/  STL [R1+0x9c], R28 ;  /* 0x00009c1c01007387 */ /* 0x0001e80000100800 */
[----:B0-----:R-:W2:Y:S04]  /*5360*/  LDL.LU R28, [R1+0xbc0] ;  /* 0x000bc000011c7983 */ /* 0x001ea80000300800 */
[----:B------:R0:W-:Y:S04]  /*5370*/  STL [R1+0xa0], R0 ;  /* 0x0000a00001007387 */ /* 0x0001e80000100800 */
[----:B0-----:R-:W3:Y:S04]  /*5380*/  LDL.LU R0, [R1+0x20] ;  /* 0x0000200001007983 */ /* 0x001ee80000300800 */
[----:B------:R0:W-:Y:S04]  /*5390*/  STL [R1+0xb0], R29 ;  /* 0x0000b01d01007387 */ /* 0x0001e80000100800 */
[----:B0-----:R-:W4:Y:S04]  /*53a0*/  LDL.LU R29, [R1+0xbbc] ;  /* 0x000bbc00011d7983 */ /* 0x001f280000300800 */
[----:B------:R0:W-:Y:S04]  /*53b0*/  STL [R1+0xb4], R4 ;  /* 0x0000b40401007387 */ /* 0x0001e80000100800 */
[----:B0-----:R-:W2:Y:S04]  /*53c0*/  LDL.LU R4, [R1+0xbb8] ;  /* 0x000bb80001047983 */ /* 0x001ea80000300800 */
        /* <DEDUP_REMOVED lines=43> */
[----:B0-----:R-:W4:Y:S01]  /*5680*/  LDL.LU R7, [R1+0xb60] ;  /* 0x000b600001077983 */ /* 0x001f220000300800 */
[----:B------:R-:W-:-:S02]  /*5690*/  SEL R26, R3, R26, !P6 ;  /* 0x0000001a031a7207 */ /* 0x000fc40007000000 */
[----:B------:R-:W-:-:S03]  /*56a0*/  SEL R27, R3, R27, !P6 ;  /* 0x0000001b031b7207 */ /* 0x000fc60007000000 */
[----:B------:R-:W-:Y:S04]  /*56b0*/  STL [R1+0x38], R26 ;  /* 0x0000381a01007387 */ /* 0x000fe80000100800 */
[----:B------:R0:W-:Y:S01]  /*56c0*/  STL [R1+0x34], R27 ;  /* 0x0000341b01007387 */ /* 0x0001e20000100800 */
[C---:B---3--:R-:W-:Y:S02]  /*56d0*/  SEL R0, R3.reuse, R0, !P6 ;  /* 0x0000000003007207 */ /* 0x048fe40007000000 */
[C---:B--2---:R-:W-:Y:S02]  /*56e0*/  SEL R17, R3.reuse, R17, !P6 ;  /* 0x0000001103117207 */ /* 0x044fe40007000000 */
[C---:B----4-:R-:W-:Y:S02]  /*56f0*/  SEL R16, R3.reuse, R16, !P6 ;  /* 0x0000001003107207 */ /* 0x050fe40007000000 */
[----:B------:R-:W-:-:S02]  /*5700*/  SEL R15, R3, R15, !P6 ;  /* 0x0000000f030f7207 */ /* 0x000fc40007000000 */
[C---:B0-----:R-:W-:Y:S02]  /*5710*/  SEL R27, R3.reuse, R12, !P6 ;  /* 0x0000000c031b7207 */ /* 0x041fe40007000000 */
[C---:B------:R-:W-:Y:S02]  /*5720*/  SEL R26, R3.reuse, R8, !P6 ;  /* 0x00000008031a7207 */ /* 0x040fe40007000000 */
[C---:B------:R-:W-:Y:S02]  /*5730*/  SEL R8, R3.reuse, R9, !P6 ;  /* 0x0000000903087207 */ /* 0x040fe40007000000 */
[----:B------:R-:W-:-:S05]  /*5740*/  SEL R7, R3, R7, !P6 ;  /* 0x0000000703077207 */ /* 0x000fca0007000000 */
[----:B------:R0:W-:Y:S04]  /*5750*/  STL [R1+0x30], R7 ;  /* 0x0000300701007387 */ /* 0x0001e80000100800 */
[----:B------:R1:W-:Y:S01]  /*5760*/  STL [R1+0x2c], R26 ;  /* 0x00002c1a01007387 */ /* 0x0003e20000100800 */
[----:B0-----:R-:W-:-:S03]  /*5770*/  SEL R7, R3, R10, !P6 ;  /* 0x0000000a03077207 */ /* 0x001fc60007000000 */
[----:B------:R0:W-:Y:S01]  /*5780*/  STL [R1+0x1c], R8 ;  /* 0x00001c0801007387 */ /* 0x0001e20000100800 */
[----:B-1----:R-:W-:-:S03]  /*5790*/  SEL R26, R3, R14, !P6 ;  /* 0x0000000e031a7207 */ /* 0x002fc60007000000 */
[----:B0-----:R-:W2:Y:S04]  /*57a0*/  LDL.LU R8, [R1+0x18] ;  /* 0x0000180001087983 */ /* 0x001ea80000300800 */
[----:B------:R0:W-:Y:S04]  /*57b0*/  STL [R1+0x4], R7 ;  /* 0x0000040701007387 */ /* 0x0001e80000100800 */
[----:B0-----:R-:W3:Y:S04]  /*57c0*/  LDL.LU R7, [R1+0x10] ;  /* 0x0000100001077983 */ /* 0x001ee80000300800 */
[----:B------:R-:W4:Y:S04]  /*57d0*/  LDL.LU R10, [R1+0xc] ;  /* 0x00000c00010a7983 */ /* 0x000f280000300800 */
[----:B------:R0:W-:Y:S04]  /*57e0*/  STL [R1+0xae4], R0 ;  /* 0x000ae40001007387 */ /* 0x0001e80000100800 */
[----:B0-----:R-:W4:Y:S04]  /*57f0*/  LDL.LU R0, [R1+0x9c] ;  /* 0x00009c0001007983 */ /* 0x001f280000300800 */
[----:B------:R-:W4:Y:S04]  /*5800*/  LDL.LU R12, [R1+0x14] ;  /* 0x00001400010c7983 */ /* 0x000f280000300800 */
[----:B------:R0:W-:Y:S04]  /*5810*/  STL [R1+0xae8], R27 ;  /* 0x000ae81b01007387 */ /* 0x0001e80000100800 */
[----:B0-----:R-:W4:Y:S04]  /*5820*/  LDL.LU R27, [R1+0x98] ;  /* 0x00009800011b7983 */ /* 0x001f280000300800 */
[----:B------:R-:W4:Y:S04]  /*5830*/  LDL.LU R14, [R1+0x24] ;  /* 0x00002400010e7983 */ /* 0x000f280000300800 */
        /* <DEDUP_REMOVED lines=9> */
[C---:B------:R-:W-:Y:S02]  /*58d0*/  SEL R19, R3.reuse, R19, !P6 ;  /* 0x0000001303137207 */ /* 0x040fe40007000000 */
[C---:B------:R-:W-:Y:S02]  /*58e0*/  SEL R20, R3.reuse, R20, !P6 ;  /* 0x0000001403147207 */ /* 0x040fe40007000000 */
[C---:B------:R-:W-:Y:S01]  /*58f0*/  SEL R21, R3.reuse, R21, !P6 ;  /* 0x0000001503157207 */ /* 0x040fe20007000000 */
[----:B------:R-:W-:Y:S01]  /*5900*/  STL [R1+0xafc], R18 ;  /* 0x000afc1201007387 */ /* 0x000fe20000100800 */
[C---:B------:R-:W-:Y:S02]  /*5910*/  SEL R22, R3.reuse, R22, !P6 ;  /* 0x0000001603167207 */ /* 0x040fe40007000000 */
[C---:B------:R-:W-:Y:S01]  /*5920*/  SEL R23, R3.reuse, R23, !P6 ;  /* 0x0000001703177207 */ /* 0x040fe20007000000 */
[----:B------:R-:W-:Y:S01]  /*5930*/  STL [R1+0xb00], R19 ;  /* 0x000b001301007387 */ /* 0x000fe20000100800 */
[----:B------:R-:W-:-:S02]  /*5940*/  SEL R24, R3, R24, !P6 ;  /* 0x0000001803187207 */ /* 0x000fc40007000000 */
[C---:B------:R-:W-:Y:S01]  /*5950*/  SEL R25, R3.reuse, R25, !P6 ;  /* 0x0000001903197207 */ /* 0x040fe20007000000 */
[----:B------:R-:W-:Y:S01]  /*5960*/  STL [R1+0xb04], R20 ;  /* 0x000b041401007387 */ /* 0x000fe20000100800 */
[C---:B------:R-:W-:Y:S02]  /*5970*/  SEL R11, R3.reuse, R11, !P6 ;  /* 0x0000000b030b7207 */ /* 0x040fe40007000000 */
[C---:B------:R-:W-:Y:S01]  /*5980*/  SEL R13, R3.reuse, R13, !P6 ;  /* 0x0000000d030d7207 */ /* 0x040fe20007000000 */
[----:B------:R-:W-:Y:S01]  /*5990*/  STL [R1+0xb08], R21 ;  /* 0x000b081501007387 */ /* 0x000fe20000100800 */
[----:B------:R-:W-:-:S03]  /*59a0*/  SEL R5, R3, R5, !P6 ;  /* 0x0000000503057207 */ /* 0x000fc60007000000 */
[----:B------:R-:W-:Y:S01]  /*59b0*/  STL [R1+0xb0c], R22 ;  /* 0x000b0c1601007387 */ /* 0x000fe20000100800 */
[----:B------:R-:W-:-:S03]  /*59c0*/  SEL R6, R3, R6, !P6 ;  /* 0x0000000603067207 */ /* 0x000fc60007000000 */
[----:B------:R-:W-:Y:S01]  /*59d0*/  STL [R1+0xb10], R23 ;  /* 0x000b101701007387 */ /* 0x000fe20000100800 */
[----:B------:R-:W-:-:S03]  /*59e0*/  SEL R2, R3, R2, !P6 ;  /* 0x0000000203027207 */ /* 0x000fc60007000000 */
[----:B------:R-:W-:Y:S01]  /*59f0*/  STL [R1+0xb14], R24 ;  /* 0x000b141801007387 */ /* 0x000fe20000100800 */
[----:B------:R-:W-:-:S03]  /*5a00*/  IMAD R4, R4, UR6, RZ ;  /* 0x0000000604047c24 */ /* 0x000fc6000f8e02ff */
[----:B------:R-:W-:Y:S04]  /*5a10*/  STL [R1+0xb18], R25 ;  /* 0x000b181901007387 */ /* 0x000fe80000100800 */
[----:B------:R-:W-:Y:S01]  /*5a20*/  STL [R1+0xb1c], R11 ;  /* 0x000b1c0b01007387 */ /* 0x000fe20000100800 */
[----:B------:R-:W-:-:S03]  /*5a30*/  IMAD R9, R28, UR6, RZ ;  /* 0x000000061c097c24 */ /* 0x000fc6000f8e02ff */
[----:B------:R-:W-:Y:S04]  /*5a40*/  STL [R1+0xb20], R13 ;  /* 0x000b200d01007387 */ /* 0x000fe80000100800 */
[----:B------:R-:W-:Y:S04]  /*5a50*/  STL [R1+0xb24], R5 ;  /* 0x000b240501007387 */ /* 0x000fe80000100800 */
[----:B------:R-:W-:Y:S04]  /*5a60*/  STL [R1+0xb28], R6 ;  /* 0x000b280601007387 */ /* 0x000fe80000100800 */
[----:B------:R-:W-:Y:S01]  /*5a70*/  STL [R1+0xb2c], R2 ;  /* 0x000b2c0201007387 */ /* 0x000fe20000100800 */
[----:B--2---:R-:W-:-:S02]  /*5a80*/  IMAD R3, R8, UR6, RZ ;  /* 0x0000000608037c24 */ /* 0x004fc4000f8e02ff */
[----:B------:R-:W-:-:S03]  /*5a90*/  IMAD R8, R29, UR6, RZ ;  /* 0x000000061d087c24 */ /* 0x000fc6000f8e02ff */
[----:B------:R0:W-:Y:S04]  /*5aa0*/  STL [R1+0xb30], R3 ;  /* 0x000b300301007387 */ /* 0x0001e80000100800 */
[----:B------:R1:W-:Y:S01]  /*5ab0*/  STL [R1+0xb34], R4 ;  /* 0x000b340401007387 */ /* 0x0003e20000100800 */
[----:B---3--:R-:W-:Y:S02]  /*5ac0*/  IMAD R7, R7, UR6, RZ ;  /* 0x0000000607077c24 */ /* 0x008fe4000f8e02ff */
[----:B----4-:R-:W-:-:S03]  /*5ad0*/  IMAD R10, R10, UR6, RZ ;  /* 0x000000060a0a7c24 */ /* 0x010fc6000f8e02ff */
[----:B------:R-:W-:Y:S04]  /*5ae0*/  STL [R1+0xb38], R7 ;  /* 0x000b380701007387 */ /* 0x000fe80000100800 */
[----:B------:R-:W-:Y:S04]  /*5af0*/  STL [R1+0xb3c], R8 ;  /* 0x000b3c0801007387 */ /* 0x000fe80000100800 */
[----:B------:R-:W-:Y:S04]  /*5b00*/  STL [R1+0xb40], R9 ;  /* 0x000b400901007387 */ /* 0x000fe80000100800 */
[----:B------:R-:W-:Y:S01]  /*5b10*/  STL [R1+0xb44], R10 ;  /* 0x000b440a01007387 */ /* 0x000fe20000100800 */
[----:B------:R-:W-:-:S05]  /*5b20*/  IMAD R12, R12, UR6, RZ ;  /* 0x000000060c0c7c24 */ /* 0x000fca000f8e02ff */
[----:B------:R-:W-:Y:S01]  /*5b30*/  STL [R1+0xb48], R12 ;  /* 0x000b480c01007387 */ /* 0x000fe20000100800 */
[----:B------:R-:W-:-:S05]  /*5b40*/  IMAD R14, R14, UR6, RZ ;  /* 0x000000060e0e7c24 */ /* 0x000fca000f8e02ff */
[----:B------:R-:W-:Y:S01]  /*5b50*/  STL [R1+0xb4c], R14 ;  /* 0x000b4c0e01007387 */ /* 0x000fe20000100800 */
[----:B0-----:R-:W-:Y:S02]  /*5b60*/  IMAD R3, R26, UR6, RZ ;  /* 0x000000061a037c24 */ /* 0x001fe4000f8e02ff */
[----:B-1----:R-:W-:Y:S02]  /*5b70*/  IMAD R4, R15, UR6, RZ ;  /* 0x000000060f047c24 */ /* 0x002fe4000f8e02ff */
[----:B------:R-:W-:Y:S02]  /*5b80*/  IMAD R29, R16, UR6, RZ ;  /* 0x00000006101d7c24 */ /* 0x000fe4000f8e02ff */
[----:B------:R-:W-:-:S05]  /*5b90*/  IMAD R28, R17, UR6, RZ ;  /* 0x00000006111c7c24 */ /* 0x000fca000f8e02ff */
[----:B------:R-:W-:Y:S04]  /*5ba0*/  STL [R1+0xb50], R28 ;  /* 0x000b501c01007387 */ /* 0x000fe80000100800 */
[----:B------:R0:W-:Y:S04]  /*5bb0*/  STL [R1+0xb54], R29 ;  /* 0x000b541d01007387 */ /* 0x0001e80000100800 */
[----:B------:R-:W-:Y:S04]  /*5bc0*/  STL [R1+0xc], R4 ;  /* 0x00000c0401007387 */ /* 0x000fe80000100800 */
[----:B------:R-:W-:Y:S04]  /*5bd0*/  STL [R1+0x10], R3 ;  /* 0x0000100301007387 */ /* 0x000fe80000100800 */
[----:B0-----:R-:W2:Y:S01]  /*5be0*/  LDL.LU R29, [R1+0xb4] ;  /* 0x0000b400011d7983 */ /* 0x001ea20000300800 */
[----:B------:R-:W-:-:S02]  /*5bf0*/  IMAD R2, R27, UR6, RZ ;  /* 0x000000061b027c24 */ /* 0x000fc4000f8e02ff */
[----:B------:R-:W-:-:S03]  /*5c00*/  IMAD R0, R0, UR6, RZ ;  /* 0x0000000600007c24 */ /* 0x000fc6000f8e02ff */
[----:B------:R-:W-:Y:S04]  /*5c10*/  STL [R1+0x14], R2 ;  /* 0x0000140201007387 */ /* 0x000fe80000100800 */
[----:B--2---:R0:W-:Y:S04]  /*5c20*/  STL [R1+0xb58], R29 ;  /* 0x000b581d01007387 */ /* 0x0041e80000100800 */
[----:B------:R-:W-:Y:S04]  /*5c30*/  STL [R1+0x18], R0 ;  /* 0x0000180001007387 */ /* 0x000fe80000100800 */
[----:B0-----:R-:W2:Y:S04]  /*5c40*/  LDL.LU R29, [R1+0xb0] ;  /* 0x0000b000011d7983 */ /* 0x001ea80000300800 */
[----:B--2---:R0:W-:Y:S04]  /*5c50*/  STL [R1+0xb5c], R29 ;  /* 0x000b5c1d01007387 */ /* 0x0041e80000100800 */
[----:B0-----:R-:W2:Y:S04]  /*5c60*/  LDL.LU R29, [R1+0xa0] ;  /* 0x0000a000011d7983 */ /* 0x001ea80000300800 */
[----:B------:R-:W3:Y:S04]  /*5c70*/  LDL.LU R28, [R1+0xbc] ;  /* 0x0000bc00011c7983 */ /* 0x000ee80000300800 */
        /* <DEDUP_REMOVED lines=26> */
[----:B------:R-:W4:Y:S01]  /*5e20*/  LDL.LU R0, [R1+0x4] ;  /* 0x0000040001007983 */ /* 0x000f220000300800 */
[----:B--2---:R-:W-:-:S05]  /*5e30*/  IMAD R29, R29, UR6, RZ ;  /* 0x000000061d1d7c24 */ /* 0x004fca000f8e02ff */
[----:B------:R0:W-:Y:S04]  /*5e40*/  STL [R1+0x20], R29 ;  /* 0x0000201d01007387 */ /* 0x0001e80000100800 */
[----:B0-----:R-:W2:Y:S02]  /*5e50*/  LDL.LU R29, [R1+0xb5c] ;  /* 0x000b5c00011d7983 */ /* 0x001ea40000300800 */
[----:B--2---:R-:W-:-:S05]  /*5e60*/  IMAD R29, R29, UR6, RZ ;  /* 0x000000061d1d7c24 */ /* 0x004fca000f8e02ff */
[----:B------:R0:W-:Y:S04]  /*5e70*/  STL [R1+0x24], R29 ;  /* 0x0000241d01007387 */ /* 0x0001e80000100800 */
[----:B0-----:R-:W2:Y:S01]  /*5e80*/  LDL.LU R29, [R1+0xb58] ;  /* 0x000b5800011d7983 */ /* 0x001ea20000300800 */
[----:B---3--:R-:W-:Y:S02]  /*5e90*/  IMAD R28, R28, UR6, RZ ;  /* 0x000000061c1c7c24 */ /* 0x008fe4000f8e02ff */
[----:B----4-:R-:W-:Y:S02]  /*5ea0*/  IMAD R14, R14, UR6, RZ ;  /* 0x000000060e0e7c24 */ /* 0x010fe4000f8e02ff */
[----:B------:R-:W-:Y:S02]  /*5eb0*/  IMAD R12, R12, UR6, RZ ;  /* 0x000000060c0c7c24 */ /* 0x000fe4000f8e02ff */
[----:B------:R-:W-:-:S02]  /*5ec0*/  IMAD R10, R10, UR6, RZ ;  /* 0x000000060a0a7c24 */ /* 0x000fc4000f8e02ff */
[----:B------:R-:W-:Y:S02]  /*5ed0*/  IMAD R9, R9, UR6, RZ ;  /* 0x0000000609097c24 */ /* 0x000fe4000f8e02ff */
[----:B------:R-:W-:Y:S02]  /*5ee0*/  IMAD R8, R8, UR6, RZ ;  /* 0x0000000608087c24 */ /* 0x000fe4000f8e02ff */
[----:B------:R-:W-:Y:S02]  /*5ef0*/  IMAD R7, R7, UR6, RZ ;  /* 0x0000000607077c24 */ /* 0x000fe4000f8e02ff */
[----:B------:R-:W-:Y:S02]  /*5f00*/  IMAD R4, R4, UR6, RZ ;  /* 0x0000000604047c24 */ /* 0x000fe4000f8e02ff */
        /* <DEDUP_REMOVED lines=20> */
[----:B--2---:R-:W-:-:S05]  /*6050*/  IMAD R29, R29, UR6, RZ ;  /* 0x000000061d1d7c24 */ /* 0x004fca000f8e02ff */
        /* <DEDUP_REMOVED lines=57> */
[----:B0-----:R-:W4:Y:S01]  /*63f0*/  LDL.LU R0, [R1+0xae4] ;  /* 0x000ae40001007983 */ /* 0x001f220000300800 */
[----:B---3--:R-:W-:-:S02]  /*6400*/  IMAD R16, R16, UR6, RZ ;  /* 0x0000000610107c24 */ /* 0x008fc4000f8e02ff */
[----:B--2---:R-:W-:Y:S02]  /*6410*/  IMAD R26, R26, UR6, RZ ;  /* 0x000000061a1a7c24 */ /* 0x004fe4000f8e02ff */
[----:B----4-:R-:W-:-:S05]  /*6420*/  IMAD R27, R27, UR6, RZ ;  /* 0x000000061b1b7c24 */ /* 0x010fca000f8e02ff */
[----:B------:R-:W-:Y:S01]  /*6430*/  STL [R1+0xad8], R27 ;  /* 0x000ad81b01007387 */ /* 0x000fe20000100800 */
[----:B------:R-:W-:-:S05]  /*6440*/  IMAD R0, R0, UR6, RZ ;  /* 0x0000000600007c24 */ /* 0x000fca000f8e02ff */
[----:B------:R0:W-:Y:S04]  /*6450*/  STL [R1], R0 ;  /* 0x0000000001007387 */ /* 0x0001e80000100800 */
[----:B------:R-:W-:Y:S01]  /*6460*/  STL [R1+0xadc], R26 ;  /* 0x000adc1a01007387 */ /* 0x000fe20000100800 */
[----:B0-----:R-:W-:Y:S02]  /*6470*/  IMAD R0, R15, UR6, RZ ;  /* 0x000000060f007c24 */ /* 0x001fe4000f8e02ff */
[----:B------:R-:W-:Y:S02]  /*6480*/  IMAD R15, R11, UR6, RZ ;  /* 0x000000060b0f7c24 */ /* 0x000fe4000f8e02ff */
[----:B------:R-:W-:Y:S01]  /*6490*/  IMAD R11, R13, UR6, RZ ;  /* 0x000000060d0b7c24 */ /* 0x000fe2000f8e02ff */
[----:B------:R-:W-:Y:S04]  /*64a0*/  STL [R1+0xae0], R16 ;  /* 0x000ae01001007387 */ /* 0x000fe80000100800 */
[----:B------:R0:W-:Y:S04]  /*64b0*/  STL [R1+0x94], R0 ;  /* 0x0000940001007387 */ /* 0x0001e80000100800 */
[----:B------:R1:W-:Y:S04]  /*64c0*/  STL [R1+0x98], R15 ;  /* 0x0000980f01007387 */ /* 0x0003e80000100800 */
[----:B------:R-:W-:Y:S01]  /*64d0*/  STL [R1+0x9c], R11 ;  /* 0x00009c0b01007387 */ /* 0x000fe20000100800 */
[----:B0-----:R-:W-:-:S03]  /*64e0*/  IMAD R0, R5, UR6, RZ ;  /* 0x0000000605007c24 */ /* 0x001fc6000f8e02ff */
[----:B------:R-:W2:Y:S01]  /*64f0*/  LDL.LU R26, [R1+0xc] ;  /* 0x00000c00011a7983 */ /* 0x000ea20000300800 */
[----:B------:R-:W-:-:S03]  /*6500*/  IMAD R5, R6, UR6, RZ ;  /* 0x0000000606057c24 */ /* 0x000fc6000f8e02ff */
[----:B------:R0:W-:Y:S04]  /*6510*/  STL [R1+0xa0], R0 ;  /* 0x0000a00001007387 */ /* 0x0001e80000100800 */
[----:B------:R-:W-:Y:S04]  /*6520*/  STL [R1+0xa4], R5 ;  /* 0x0000a40501007387 */ /* 0x000fe80000100800 */
[----:B------:R-:W3:Y:S01]  /*6530*/  LDL.LU R27, [R1+0x10] ;  /* 0x00001000011b7983 */ /* 0x000ee20000300800 */
[----:B-1----:R-:W-:Y:S02]  /*6540*/  SHF.R.S32.HI R15, RZ, 0x1f, R3 ;  /* 0x0000001fff0f7819 */ /* 0x002fe40000011403 */
[----:B------:R-:W-:Y:S01]  /*6550*/  IADD3 R3, P6, R3, UR12, RZ ;  /* 0x0000000c03037c10 */ /* 0x000fe2000ffde0ff */
[----:B0-----:R-:W-:-:S04]  /*6560*/  IMAD R0, R2, UR6, RZ ;  /* 0x0000000602007c24 */ /* 0x001fc8000f8e02ff */
[----:B------:R0:W-:Y:S01]  /*6570*/  STL [R1+0x7c0], R3 ;  /* 0x0007c00301007387 */ /* 0x0001e20000100800 */
[----:B------:R-:W-:Y:S02]  /*6580*/  SHF.R.S32.HI R2, RZ, 0x1f, R4 ;  /* 0x0000001fff027819 */ /* 0x000fe40000011404 */
[----:B0-----:R-:W-:Y:S02]  /*6590*/  IADD3 R3, P5, R4, UR12, RZ ;  /* 0x0000000c04037c10 */ /* 0x001fe4000ffbe0ff */
[----:B------:R-:W-:-:S03]  /*65a0*/  IADD3 R4, P3, R7, UR12, RZ ;  /* 0x0000000c07047c10 */ /* 0x000fc6000ff7e0ff */
[----:B------:R0:W-:Y:S01]  /*65b0*/  STL [R1+0x7bc], R3 ;  /* 0x0007bc0301007387 */ /* 0x0001e20000100800 */
[----:B------:R-:W-:-:S03]  /*65c0*/  SHF.R.S32.HI R11, RZ, 0x1f, R8 ;  /* 0x0000001fff0b7819 */ /* 0x000fc60000011408 */
[----:B------:R1:W-:Y:S01]  /*65d0*/  STL [R1+0x7b8], R4 ;  /* 0x0007b80401007387 */ /* 0x0003e20000100800 */
[----:B0-----:R-:W-:Y:S02]  /*65e0*/  IADD3 R3, P2, R8, UR12, RZ ;  /* 0x0000000c08037c10 */ /* 0x001fe4000ff5e0ff */
[----:B-1----:R-:W-:-:S03]  /*65f0*/  IADD3 R4, P1, R9, UR12, RZ ;  /* 0x0000000c09047c10 */ /* 0x002fc6000ff3e0ff */
[----:B------:R0:W-:Y:S01]  /*6600*/  STL [R1+0x7b4], R3 ;  /* 0x0007b40301007387 */ /* 0x0001e20000100800 */
[----:B------:R-:W-:-:S03]  /*6610*/  IADD3 R8, P4, R12, UR12, RZ ;  /* 0x0000000c0c087c10 */ /* 0x000fc6000ff9e0ff */
[----:B------:R1:W-:Y:S01]  /*6620*/  STL [R1+0x7b0], R4 ;  /* 0x0007b00401007387 */ /* 0x0003e20000100800 */
[----:B0-----:R-:W-:-:S05]  /*6630*/  IADD3 R3, P0, R10, UR12, RZ ;  /* 0x0000000c0a037c10 */ /* 0x001fca000ff1e0ff */
[----:B------:R0:W-:Y:S04]  /*6640*/  STL [R1+0x7ac], R3 ;  /* 0x0007ac0301007387 */ /* 0x0001e80000100800 */
[----:B------:R4:W-:Y:S01]  /*6650*/  STL [R1+0x7a8], R8 ;  /* 0x0007a80801007387 */ /* 0x0009e20000100800 */
[----:B-1----:R-:W-:Y:S02]  /*6660*/  SHF.R.S32.HI R4, RZ, 0x1f, R14 ;  /* 0x0000001fff047819 */ /* 0x002fe4000001140e */
[----:B0-----:R-:W-:Y:S02]  /*6670*/  IADD3.X R3, R15, UR13, RZ, P6, !PT ;  /* 0x0000000d0f037c10 */ /* 0x001fe4000b7fe4ff */
[----:B------:R-:W3:Y:S01]  /*6680*/  LDL.LU R15, [R1+0x24] ;  /* 0x00002400010f7983 */ /* 0x000ee20000300800 */
[----:B----4-:R-:W-:-:S03]  /*6690*/  IADD3 R8, P6, R14, UR12, RZ ;  /* 0x0000000c0e087c10 */ /* 0x010fc6000ffde0ff */
[----:B------:R0:W-:Y:S01]  /*66a0*/  STL [R1+0x7a4], R3 ;  /* 0x0007a40301007387 */ /* 0x0001e20000100800 */
[----:B------:R-:W-:-:S03]  /*66b0*/  IADD3.X R2, R2, UR13, RZ, P5, !PT ;  /* 0x0000000d02027c10 */ /* 0x000fc6000affe4ff */
[----:B------:R-:W4:Y:S01]  /*66c0*/  LDL.LU R14, [R1+0x20] ;  /* 0x00002000010e7983 */ /* 0x000f220000300800 */
[----:B------:R-:W-:-:S03]  /*66d0*/  SHF.R.S32.HI R13, RZ, 0x1f, R7 ;  /* 0x0000001fff0d7819 */ /* 0x000fc60000011407 */
[----:B------:R1:W-:Y:S01]  /*66e0*/  STL [R1+0x5e0], R8 ;  /* 0x0005e00801007387 */ /* 0x0003e20000100800 */
[----:B------:R-:W-:Y:S02]  /*66f0*/  SHF.R.S32.HI R5, RZ, 0x1f, R12 ;  /* 0x0000001fff057819 */ /* 0x000fe4000001140c */
[----:B0-----:R-:W-:Y:S01]  /*6700*/  SHF.R.S32.HI R3, RZ, 0x1f, R28 ;  /* 0x0000001fff037819 */ /* 0x001fe2000001141c */
[----:B------:R-:W4:Y:S01]  /*6710*/  LDL.LU R12, [R1+0x28] ;  /* 0x00002800010c7983 */ /* 0x000f220000300800 */
[----:B-1----:R-:W-:-:S03]  /*6720*/  IADD3 R8, P5, R28, UR12, RZ ;  /* 0x0000000c1c087c10 */ /* 0x002fc6000ffbe0ff */
[----:B------:R-:W-:Y:S04]  /*6730*/  STL [R1+0x5c4], R2 ;  /* 0x0005c40201007387 */ /* 0x000fe80000100800 */
[----:B------:R-:W4:Y:S04]  /*6740*/  LDL.LU R28, [R1+0x18] ;  /* 0x00001800011c7983 */ /* 0x000f280000300800 */
[----:B------:R0:W-:Y:S02]  /*6750*/  STL [R1+0x5e8], R8 ;  /* 0x0005e80801007387 */ /* 0x0001e40000100800 */
[----:B0-----:R-:W-:-:S02]  /*6760*/  IADD3.X R8, R13, UR13, RZ, P3, !PT ;  /* 0x0000000d0d087c10 */ /* 0x001fc40009ffe4ff */
[----:B------:R-:W4:Y:S01]  /*6770*/  LDL.LU R13, [R1+0x14] ;  /* 0x00001400010d7983 */ /* 0x000f220000300800 */
[----:B------:R-:W-:Y:S02]  /*6780*/  SHF.R.S32.HI R6, RZ, 0x1f, R10 ;  /* 0x0000001fff067819 */ /* 0x000fe4000001140a */
[----:B------:R-:W-:Y:S01]  /*6790*/  IADD3 R16, P3, R29, UR12, RZ ;  /* 0x0000000c1d107c10 */ /* 0x000fe2000ff7e0ff */
[----:B------:R-:W4:Y:S01]  /*67a0*/  LDL.LU R10, [R1+0x44] ;  /* 0x00004400010a7983 */ /* 0x000f220000300800 */
[----:B------:R-:W-:-:S03]  /*67b0*/  SHF.R.S32.HI R7, RZ, 0x1f, R9 ;  /* 0x0000001fff077819 */ /* 0x000fc60000011409 */
[----:B------:R-:W-:Y:S01]  /*67c0*/  STL [R1+0x5c8], R8 ;  /* 0x0005c80801007387 */ /* 0x000fe20000100800 */
[----:B------:R-:W-:-:S03]  /*67d0*/  IADD3.X R9, R11, UR13, RZ, P2, !PT ;  /* 0x0000000d0b097c10 */ /* 0x000fc600097fe4ff */
[----:B------:R0:W-:Y:S01]  /*67e0*/  STL [R1+0x5f0], R16 ;  /* 0x0005f01001007387 */ /* 0x0001e20000100800 */
[----:B------:R-:W-:-:S03]  /*67f0*/  IADD3.X R7, R7, UR13, RZ, P1, !PT ;  /* 0x0000000d07077c10 */ /* 0x000fc60008ffe4ff */
[----:B0-----:R-:W4:Y:S04]  /*6800*/  LDL.LU R16, [R1+0x48] ;  /* 0x0000480001107983 */ /* 0x001f280000300800 */
[----:B------:R-:W-:Y:S01]  /*6810*/  STL [R1+0x5cc], R9 ;  /* 0x0005cc0901007387 */ /* 0x000fe20000100800 */
[----:B--2---:R-:W-:Y:S02]  /*6820*/  IADD3 R11, P2, R26, UR12, RZ ;  /* 0x0000000c1a0b7c10 */ /* 0x004fe4000ff5e0ff */
[----:B------:R-:W-:-:S03]  /*6830*/  SHF.R.S32.HI R8, RZ, 0x1f, R26 ;  /* 0x0000001fff087819 */ /* 0x000fc6000001141a */
[----:B------:R3:W-:Y:S04]  /*6840*/  STL [R1+0x5f8], R11 ;  /* 0x0005f80b01007387 */ /* 0x0007e80000100800 */
[----:B------:R-:W2:Y:S01]  /*6850*/  LDL.LU R26, [R1+0x50] ;  /* 0x00005000011a7983 */ /* 0x000ea20000300800 */
[----:B---3--:R-:W-:-:S03]  /*6860*/  IADD3 R11, P1, R27, UR12, RZ ;  /* 0x0000000c1b0b7c10 */ /* 0x008fc6000ff3e0ff */
[----:B------:R-:W-:Y:S01]  /*6870*/  STL [R1+0x5d0], R7 ;  /* 0x0005d00701007387 */ /* 0x000fe20000100800 */
[----:B------:R-:W-:-:S03]  /*6880*/  SHF.R.S32.HI R9, RZ, 0x1f, R27 ;  /* 0x0000001fff097819 */ /* 0x000fc6000001141b */
[----:B------:R-:W-:Y:S04]  /*6890*/  STL [R1+0x600], R11 ;  /* 0x0006000b01007387 */ /* 0x000fe80000100800 */
[----:B------:R-:W3:Y:S01]  /*68a0*/  LDL.LU R27, [R1+0x58] ;  /* 0x00005800011b7983 */ /* 0x000ee20000300800 */
[----:B------:R-:W-:Y:S02]  /*68b0*/  IADD3.X R6, R6, UR13, RZ, P0, !PT ;  /* 0x0000000d06067c10 */ /* 0x000fe400087fe4ff */
[----:B------:R-:W-:-:S03]  /*68c0*/  IADD3.X R5, R5, UR13, RZ, P4, !PT ;  /* 0x0000000d05057c10 */ /* 0x000fc6000a7fe4ff */
[----:B------:R4:W-:Y:S01]  /*68d0*/  STL [R1+0x5d4], R6 ;  /* 0x0005d40601007387 */ /* 0x0009e20000100800 */
[----:B------:R-:W-:Y:S02]  /*68e0*/  IADD3.X R4, R4, UR13, RZ, P6, !PT ;  /* 0x0000000d04047c10 */ /* 0x000fe4000b7fe4ff */
[----:B------:R-:W-:Y:S02]  /*68f0*/  IADD3.X R3, R3, UR13, RZ, P5, !PT ;  /* 0x0000000d03037c10 */ /* 0x000fe4000affe4ff */
[----:B------:R-:W-:-:S04]  /*6900*/  SHF.R.S32.HI R2, RZ, 0x1f, R29 ;  /* 0x0000001fff027819 */ /* 0x000fc8000001141d */
[----:B------:R-:W-:Y:S02]  /*6910*/  IADD3.X R2, R2, UR13, RZ, P3, !PT ;  /* 0x0000000d02027c10 */ /* 0x000fe40009ffe4ff */
[----:B------:R-:W-:Y:S02]  /*6920*/  IADD3.X R8, R8, UR13, RZ, P2, !PT ;  /* 0x0000000d08087c10 */ /* 0x000fe400097fe4ff */
[----:B------:R-:W-:Y:S02]  /*6930*/  IADD3.X R9, R9, UR13, RZ, P1, !PT ;  /* 0x0000000d09097c10 */ /* 0x000fe40008ffe4ff */
[----:B----4-:R-:W-:Y:S02]  /*6940*/  SHF.R.S32.HI R6, RZ, 0x1f, R28 ;  /* 0x0000001fff067819 */ /* 0x010fe4000001141c */
[----:B------:R-:W-:Y:S02]  /*6950*/  IADD3 R11, P0, R13, UR12, RZ ;  /* 0x0000000c0d0b7c10 */ /* 0x000fe4000ff1e0ff */
[----:B------:R-:W-:-:S03]  /*6960*/  SHF.R.S32.HI R7, RZ, 0x1f, R13 ;  /* 0x0000001fff077819 */ /* 0x000fc6000001140d */
[----:B------:R0:W-:Y:S04]  /*6970*/  STL [R1+0x608], R11 ;  /* 0x0006080b01007387 */ /* 0x0001e80000100800 */
[----:B------:R-:W4:Y:S01]  /*6980*/  LDL.LU R13, [R1+0x60] ;  /* 0x00006000010d7983 */ /* 0x000f220000300800 */
[----:B0-----:R-:W-:-:S03]  /*6990*/  IADD3 R11, P4, R28, UR12, RZ ;  /* 0x0000000c1c0b7c10 */ /* 0x001fc6000ff9e0ff */
[----:B------:R0:W-:Y:S04]  /*69a0*/  STL [R1+0x5d8], R5 ;  /* 0x0005d80501007387 */ /* 0x0001e80000100800 */
[----:B------:R1:W-:Y:S04]  /*69b0*/  STL [R1+0x610], R11 ;  /* 0x0006100b01007387 */ /* 0x0003e80000100800 */
[----:B------:R-:W4:Y:S01]  /*69c0*/  LDL.LU R28, [R1+0x90] ;  /* 0x00009000011c7983 */ /* 0x000f220000300800 */
[----:B0-----:R-:W-:-:S03]  /*69d0*/  SHF.R.S32.HI R5, RZ, 0x1f, R14 ;  /* 0x0000001fff057819 */ /* 0x001fc6000001140e */
[----:B------:R0:W-:Y:S01]  /*69e0*/  STL [R1+0x5dc], R4 ;  /* 0x0005dc0401007387 */ /* 0x0001e20000100800 */
[----:B-1----:R-:W-:-:S03]  /*69f0*/  IADD3 R11, P6, R14, UR12, RZ ;  /* 0x0000000c0e0b7c10 */ /* 0x002fc6000ffde0ff */
[----:B------:R-:W4:Y:S04]  /*6a00*/  LDL.LU R14, [R1+0x8c] ;  /* 0x00008c00010e7983 */ /* 0x000f280000300800 */
[----:B------:R1:W-:Y:S01]  /*6a10*/  STL [R1+0x618], R11 ;  /* 0x0006180b01007387 */ /* 0x0003e20000100800 */
[----:B0-----:R-:W-:Y:S02]  /*6a20*/  SHF.R.S32.HI R4, RZ, 0x1f, R15 ;  /* 0x0000001fff047819 */ /* 0x001fe4000001140f */
[----:B-1----:R-:W-:Y:S02]  /*6a30*/  IADD3 R11, P5, R15, UR12, RZ ;  /* 0x0000000c0f0b7c10 */ /* 0x002fe4000ffbe0ff */
[----:B------:R-:W4:Y:S04]  /*6a40*/  LDL.LU R15, [R1+0x88] ;  /* 0x00008800010f7983 */ /* 0x000f280000300800 */
[----:B------:R0:W-:Y:S04]  /*6a50*/  STL [R1+0x5e4], R3 ;  /* 0x0005e40301007387 */ /* 0x0001e80000100800 */
[----:B------:R1:W-:Y:S01]  /*6a60*/  STL [R1+0x620], R11 ;  /* 0x0006200b01007387 */ /* 0x0003e20000100800 */
[----:B0-----:R-:W-:-:S02]  /*6a70*/  SHF.R.S32.HI R3, RZ, 0x1f, R12 ;  /* 0x0000001fff037819 */ /* 0x001fc4000001140c */
        /* <DEDUP_REMOVED lines=11> */
[----:B------:R-:W4:Y:S01]  /*6b30*/  LDL.LU R16, [R1+0x7c] ;  /* 0x00007c0001107983 */ /* 0x000f220000300800 */
[----:B------:R-:W-:-:S03]  /*6b40*/  IADD3.X R7, R7, UR13, RZ, P0, !PT ;  /* 0x0000000d07077c10 */ /* 0x000fc600087fe4ff */
[----:B------:R2:W-:Y:S04]  /*6b50*/  STL [R1+0x5fc], R9 ;  /* 0x0005fc0901007387 */ /* 0x0005e80000100800 */
[----:B------:R0:W-:Y:S01]  /*6b60*/  STL [R1+0x638], R11 ;  /* 0x0006380b01007387 */ /* 0x0001e20000100800 */
[----:B------:R-:W-:Y:S02]  /*6b70*/  IADD3.X R6, R6, UR13, RZ, P4, !PT ;  /* 0x0000000d06067c10 */ /* 0x000fe4000a7fe4ff */
[----:B--2---:R-:W-:Y:S02]  /*6b80*/  SHF.R.S32.HI R9, RZ, 0x1f, R26 ;  /* 0x0000001fff097819 */ /* 0x004fe4000001141a */
[----:B0-----:R-:W-:Y:S02]  /*6b90*/  IADD3 R11, P0, R26, UR12, RZ ;  /* 0x0000000c1a0b7c10 */ /* 0x001fe4000ff1e0ff */
[----:B------:R-:W2:Y:S04]  /*6ba0*/  LDL.LU R26, [R1+0x78] ;  /* 0x00007800011a7983 */ /* 0x000ea80000300800 */
[----:B------:R3:W-:Y:S04]  /*6bb0*/  STL [R1+0x604], R7 ;  /* 0x0006040701007387 */ /* 0x0007e80000100800 */
[----:B------:R0:W-:Y:S01]  /*6bc0*/  STL [R1+0x640], R11 ;  /* 0x0006400b01007387 */ /* 0x0001e20000100800 */
[----:B---3--:R-:W-:-:S02]  /*6bd0*/  SHF.R.S32.HI R7, RZ, 0x1f, R27 ;  /* 0x0000001fff077819 */ /* 0x008fc4000001141b */
[----:B0-----:R-:W-:Y:S02]  /*6be0*/  IADD3 R11, P4, R27, UR12, RZ ;  /* 0x0000000c1b0b7c10 */ /* 0x001fe4000ff9e0ff */
[----:B------:R-:W3:Y:S01]  /*6bf0*/  LDL.LU R27, [R1+0x74] ;  /* 0x00007400011b7983 */ /* 0x000ee20000300800 */
[----:B------:R-:W-:-:S03]  /*6c00*/  IADD3.X R5, R5, UR13, RZ, P6, !PT ;  /* 0x0000000d05057c10 */ /* 0x000fc6000b7fe4ff */
[----:B------:R-:W-:Y:S04]  /*6c10*/  STL [R1+0x60c], R6 ;  /* 0x00060c0601007387 */ /* 0x000fe80000100800 */
[----:B------:R4:W-:Y:S01]  /*6c20*/  STL [R1+0x648], R11 ;  /* 0x0006480b01007387 */ /* 0x0009e20000100800 */
[----:B------:R-:W-:Y:S02]  /*6c30*/  IADD3.X R29, R4, UR13, RZ, P5, !PT ;  /* 0x0000000d041d7c10 */ /* 0x000fe4000affe4ff */
[----:B------:R-:W-:Y:S02]  /*6c40*/  IADD3.X R3, R3, UR13, RZ, P3, !PT ;  /* 0x0000000d03037c10 */ /* 0x000fe40009ffe4ff */
[----:B------:R-:W-:Y:S02]  /*6c50*/  IADD3.X R2, R2, UR13, RZ, P2, !PT ;  /* 0x0000000d02027c10 */ /* 0x000fe400097fe4ff */
[----:B------:R-:W-:-:S02]  /*6c60*/  IADD3.X R8, R8, UR13, RZ, P1, !PT ;  /* 0x0000000d08087c10 */ /* 0x000fc40008ffe4ff */
[----:B------:R-:W-:Y:S02]  /*6c70*/  IADD3.X R9, R9, UR13, RZ, P0, !PT ;  /* 0x0000000d09097c10 */ /* 0x000fe400087fe4ff */
[----:B------:R-:W-:Y:S02]  /*6c80*/  IADD3.X R7, R7, UR13, RZ, P4, !PT ;  /* 0x0000000d07077c10 */ /* 0x000fe4000a7fe4ff */
[----:B----4-:R-:W-:Y:S02]  /*6c90*/  IADD3 R11, P6, R13, UR12, RZ ;  /* 0x0000000c0d0b7c10 */ /* 0x010fe4000ffde0ff */
[----:B------:R-:W-:Y:S02]  /*6ca0*/  SHF.R.S32.HI R6, RZ, 0x1f, R13 ;  /* 0x0000001fff067819 */ /* 0x000fe4000001140d */
[----:B------:R-:W4:Y:S04]  /*6cb0*/  LDL.LU R13, [R1+0x70] ;  /* 0x00007000010d7983 */ /* 0x000f280000300800 */
[----:B------:R-:W-:Y:S04]  /*6cc0*/  STL [R1+0x614], R5 ;  /* 0x0006140501007387 */ /* 0x000fe80000100800 */
[----:B------:R0:W-:Y:S04]  /*6cd0*/  STL [R1+0x650], R11 ;  /* 0x0006500b01007387 */ /* 0x0001e80000100800 */
[----:B------:R-:W-:Y:S01]  /*6ce0*/  STL [R1+0x61c], R29 ;  /* 0x00061c1d01007387 */ /* 0x000fe20000100800 */
[----:B0-----:R-:W-:-:S02]  /*6cf0*/  IADD3 R11, P5, R28, UR12, RZ ;  /* 0x0000000c1c0b7c10 */ /* 0x001fc4000ffbe0ff */
[----:B------:R-:W-:-:S03]  /*6d00*/  SHF.R.S32.HI R5, RZ, 0x1f, R28 ;  /* 0x0000001fff057819 */ /* 0x000fc6000001141c */
[----:B------:R0:W-:Y:S04]  /*6d10*/  STL [R1+0x658], R11 ;  /* 0x0006580b01007387 */ /* 0x0001e80000100800 */
[----:B------:R-:W4:Y:S01]  /*6d20*/  LDL.LU R28, [R1+0x6c] ;  /* 0x00006c00011c7983 */ /* 0x000f220000300800 */
[----:B0-----:R-:W-:-:S03]  /*6d30*/  IADD3 R11, P3, R14, UR12, RZ ;  /* 0x0000000c0e0b7c10 */ /* 0x001fc6000ff7e0ff */
[----:B------:R-:W-:Y:S01]  /*6d40*/  STL [R1+0x624], R3 ;  /* 0x0006240301007387 */ /* 0x000fe20000100800 */
        /* <DEDUP_REMOVED lines=9> */
[----:B------:R0:W-:Y:S01]  /*6de0*/  STL [R1+0x634], R8 ;  /* 0x0006340801007387 */ /* 0x0001e20000100800 */
[----:B------:R-:W-:-:S03]  /*6df0*/  SHF.R.S32.HI R2, RZ, 0x1f, R12 ;  /* 0x0000001fff027819 */ /* 0x000fc6000001140c */
[----:B------:R-:W-:Y:S04]  /*6e00*/  STL [R1+0x670], R11 ;  /* 0x0006700b01007387 */ /* 0x000fe80000100800 */
[----:B------:R-:W4:Y:S01]  /*6e10*/  LDL.LU R12, [R1+0x5c] ;  /* 0x00005c00010c7983 */ /* 0x000f220000300800 */
[----:B0-----:R-:W-:Y:S02]  /*6e20*/  SHF.R.S32.HI R8, RZ, 0x1f, R10 ;  /* 0x0000001fff087819 */ /* 0x001fe4000001140a */
[----:B------:R-:W-:Y:S01]  /*6e30*/  IADD3 R10, P0, R10, UR12, RZ ;  /* 0x0000000c0a0a7c10 */ /* 0x000fe2000ff1e0ff */
[----:B------:R0:W-:Y:S04]  /*6e40*/  STL [R1+0x63c], R9 ;  /* 0x00063c0901007387 */ /* 0x0001e80000100800 */
[----:B------:R1:W-:Y:S01]  /*6e50*/  STL [R1+0x678], R10 ;  /* 0x0006780a01007387 */ /* 0x0003e20000100800 */
[----:B------:R-:W-:-:S02]  /*6e60*/  IADD3.X R6, R6, UR13, RZ, P6, !PT ;  /* 0x0000000d06067c10 */ /* 0x000fc4000b7fe4ff */
[----:B0-----:R-:W-:Y:S02]  /*6e70*/  SHF.R.S32.HI R9, RZ, 0x1f, R16 ;  /* 0x0000001fff097819 */ /* 0x001fe40000011410 */
[----:B-1----:R-:W-:Y:S02]  /*6e80*/  IADD3 R10, P4, R16, UR12, RZ ;  /* 0x0000000c100a7c10 */ /* 0x002fe4000ff9e0ff */
[----:B------:R-:W4:Y:S04]  /*6e90*/  LDL.LU R16, [R1+0x54] ;  /* 0x0000540001107983 */ /* 0x000f280000300800 */
[----:B------:R2:W-:Y:S04]  /*6ea0*/  STL [R1+0x644], R7 ;  /* 0x0006440701007387 */ /* 0x0005e80000100800 */
[----:B------:R0:W-:Y:S01]  /*6eb0*/  STL [R1+0x680], R10 ;  /* 0x0006800a01007387 */ /* 0x0001e20000100800 */
[----:B------:R-:W-:-:S02]  /*6ec0*/  IADD3.X R5, R5, UR13, RZ, P5, !PT ;  /* 0x0000000d05057c10 */ /* 0x000fc4000affe4ff */
[----:B--2---:R-:W-:Y:S02]  /*6ed0*/  SHF.R.S32.HI R7, RZ, 0x1f, R26 ;  /* 0x0000001fff077819 */ /* 0x004fe4000001141a */
[----:B0-----:R-:W-:Y:S02]  /*6ee0*/  IADD3 R10, P6, R26, UR12, RZ ;  /* 0x0000000c1a0a7c10 */ /* 0x001fe4000ffde0ff */
[----:B------:R-:W2:Y:S04]  /*6ef0*/  LDL.LU R26, [R1+0x4c] ;  /* 0x00004c00011a7983 */ /* 0x000ea80000300800 */
[----:B------:R-:W-:Y:S04]  /*6f00*/  STL [R1+0x64c], R6 ;  /* 0x00064c0601007387 */ /* 0x000fe80000100800 */
[----:B------:R0:W-:Y:S01]  /*6f10*/  STL [R1+0x688], R10 ;  /* 0x0006880a01007387 */ /* 0x0001e20000100800 */
[----:B---3--:R-:W-:-:S03]  /*6f20*/  IADD3 R11, P5, R27, UR12, RZ ;  /* 0x0000000c1b0b7c10 */ /* 0x008fc6000ffbe0ff */
[----:B0-----:R-:W3:Y:S01]  /*6f30*/  LDL.LU R10, [R1+0x40] ;  /* 0x00004000010a7983 */ /* 0x001ee20000300800 */
[----:B------:R-:W-:-:S03]  /*6f40*/  SHF.R.S32.HI R6, RZ, 0x1f, R27 ;  /* 0x0000001fff067819 */ /* 0x000fc6000001141b */
[----:B------:R-:W-:Y:S04]  /*6f50*/  STL [R1+0x654], R5 ;  /* 0x0006540501007387 */ /* 0x000fe80000100800 */
[----:B------:R0:W-:Y:S04]  /*6f60*/  STL [R1+0x690], R11 ;  /* 0x0006900b01007387 */ /* 0x0001e80000100800 */
[----:B------:R-:W3:Y:S01]  /*6f70*/  LDL.LU R27, [R1+0x3c] ;  /* 0x00003c00011b7983 */ /* 0x000ee20000300800 */
[----:B------:R-:W-:Y:S02]  /*6f80*/  IADD3.X R4, R4, UR13, RZ, P3, !PT ;  /* 0x0000000d04047c10 */ /* 0x000fe40009ffe4ff */
[----:B------:R-:W-:-:S03]  /*6f90*/  IADD3.X R3, R3, UR13, RZ, P2, !PT ;  /* 0x0000000d03037c10 */ /* 0x000fc600097fe4ff */
[----:B------:R-:W-:Y:S04]  /*6fa0*/  STL [R1+0x65c], R4 ;  /* 0x00065c0401007387 */ /* 0x000fe80000100800 */
[----:B0-----:R-:W3:Y:S01]  /*6fb0*/  LDL.LU R11, [R1+0x38] ;  /* 0x00003800010b7983 */ /* 0x001ee20000300800 */
[----:B------:R-:W-:Y:S02]  /*6fc0*/  IADD3.X R2, R2, UR13, RZ, P1, !PT ;  /* 0x0000000d02027c10 */ /* 0x000fe40008ffe4ff */
[----:B------:R-:W-:Y:S02]  /*6fd0*/  IADD3.X R8, R8, UR13, RZ, P0, !PT ;  /* 0x0000000d08087c10 */ /* 0x000fe400087fe4ff */
[----:B------:R-:W-:Y:S02]  /*6fe0*/  IADD3.X R9, R9, UR13, RZ, P4, !PT ;  /* 0x0000000d09097c10 */ /* 0x000fe4000a7fe4ff */
[----:B------:R-:W-:-:S02]  /*6ff0*/  IADD3.X R7, R7, UR13, RZ, P6, !PT ;  /* 0x0000000d07077c10 */ /* 0x000fc4000b7fe4ff */
[----:B------:R-:W-:Y:S02]  /*7000*/  IADD3.X R6, R6, UR13, RZ, P5, !PT ;  /* 0x0000000d06067c10 */ /* 0x000fe4000affe4ff */
[----:B----4-:R-:W-:Y:S02]  /*7010*/  SHF.R.S32.HI R5, RZ, 0x1f, R13 ;  /* 0x0000001fff057819 */ /* 0x010fe4000001140d */
[----:B------:R-:W-:-:S05]  /*7020*/  IADD3 R13, P3, R13, UR12, RZ ;  /* 0x0000000c0d0d7c10 */ /* 0x000fca000ff7e0ff */
[----:B------:R0:W-:Y:S04]  /*7030*/  STL [R1+0x698], R13 ;  /* 0x0006980d01007387 */ /* 0x0001e80000100800 */
[----:B------:R-:W4:Y:S04]  /*7040*/  LDL.LU R29, [R1+0x34] ;  /* 0x00003400011d7983 */ /* 0x000f280000300800 */
[----:B------:R1:W-:Y:S01]  /*7050*/  STL [R1+0x664], R3 ;  /* 0x0006640301007387 */ /* 0x0003e20000100800 */
[----:B0-----:R-:W-:-:S05]  /*7060*/  IADD3 R13, P2, R28, UR12, RZ ;  /* 0x0000000c1c0d7c10 */ /* 0x001fca000ff5e0ff */
[----:B------:R0:W-:Y:S01]  /*7070*/  STL [R1+0x6a0], R13 ;  /* 0x0006a00d01007387 */ /* 0x0001e20000100800 */
[----:B------:R-:W-:Y:S02]  /*7080*/  SHF.R.S32.HI R4, RZ, 0x1f, R28 ;  /* 0x0000001fff047819 */ /* 0x000fe4000001141c */
[----:B-1----:R-:W-:Y:S01]  /*7090*/  SHF.R.S32.HI R3, RZ, 0x1f, R14 ;  /* 0x0000001fff037819 */ /* 0x002fe2000001140e */
[----:B0-----:R-:W4:Y:S01]  /*70a0*/  LDL.LU R13, [R1+0x30] ;  /* 0x00003000010d7983 */ /* 0x001f220000300800 */
[----:B------:R-:W-:-:S03]  /*70b0*/  IADD3 R14, P1, R14, UR12, RZ ;  /* 0x0000000c0e0e7c10 */ /* 0x000fc6000ff3e0ff */
[----:B------:R0:W-:Y:S04]  /*70c0*/  STL [R1+0x66c], R2 ;  /* 0x00066c0201007387 */ /* 0x0001e80000100800 */
[----:B------:R-:W4:Y:S01]  /*70d0*/  LDL.LU R28, [R1+0x2c] ;  /* 0x00002c00011c7983 */ /* 0x000f220000300800 */
[----:B0-----:R-:W-:Y:S02]  /*70e0*/  SHF.R.S32.HI R2, RZ, 0x1f, R15 ;  /* 0x0000001fff027819 */ /* 0x001fe4000001140f */
[----:B------:R-:W-:Y:S01]  /*70f0*/  IADD3 R15, P0, R15, UR12, RZ ;  /* 0x0000000c0f0f7c10 */ /* 0x000fe2000ff1e0ff */
[----:B------:R0:W-:Y:S04]  /*7100*/  STL [R1+0x6a8], R14 ;  /* 0x0006a80e01007387 */ /* 0x0001e80000100800 */
[----:B0-----:R-:W4:Y:S04]  /*7110*/  LDL.LU R14, [R1+0x1c] ;  /* 0x00001c00010e7983 */ /* 0x001f280000300800 */
[----:B------:R-:W-:Y:S04]  /*7120*/  STL [R1+0x674], R8 ;  /* 0x0006740801007387 */ /* 0x000fe80000100800 */
[----:B------:R0:W-:Y:S04]  /*7130*/  STL [R1+0x6b0], R15 ;  /* 0x0006b00f01007387 */ /* 0x0001e80000100800 */
[----:B0-----:R-:W4:Y:S04]  /*7140*/  LDL R15, [R1+0x4] ;  /* 0x00000400010f7983 */ /* 0x001f280000100800 */
[----:B------:R0:W-:Y:S01]  /*7150*/  STL [R1+0x67c], R9 ;  /* 0x00067c0901007387 */ /* 0x0001e20000100800 */
[----:B------:R-:W-:-:S02]  /*7160*/  SHF.R.S32.HI R8, RZ, 0x1f, R12 ;  /* 0x0000001fff087819 */ /* 0x000fc4000001140c */
[----:B0-----:R-:W-:Y:S02]  /*7170*/  IADD3 R9, P4, R12, UR12, RZ ;  /* 0x0000000c0c097c10 */ /* 0x001fe4000ff9e0ff */
[----:B------:R-:W4:Y:S04]  /*7180*/  LDL.LU R12, [R1] ;  /* 0x00000000010c7983 */ /* 0x000f280000300800 */
[----:B------:R0:W-:Y:S04]  /*7190*/  STL [R1+0x6b8], R9 ;  /* 0x0006b80901007387 */ /* 0x0001e80000100800 */
[----:B------:R1:W-:Y:S01]  /*71a0*/  STL [R1+0x684], R7 ;  /* 0x0006840701007387 */ /* 0x0003e20000100800 */
[----:B------:R-:W-:-:S02]  /*71b0*/  IADD3.X R5, R5, UR13, RZ, P3, !PT ;  /* 0x0000000d05057c10 */ /* 0x000fc40009ffe4ff */
[----:B0-----:R-:W-:Y:S02]  /*71c0*/  SHF.R.S32.HI R9, RZ, 0x1f, R16 ;  /* 0x0000001fff097819 */ /* 0x001fe40000011410 */
[----:B-1----:R-:W-:Y:S02]  /*71d0*/  IADD3 R7, P6, R16, UR12, RZ ;  /* 0x0000000c10077c10 */ /* 0x002fe4000ffde0ff */
[----:B------:R-:W4:Y:S04]  /*71e0*/  LDL.LU R16, [R1+0xae0] ;  /* 0x000ae00001107983 */ /* 0x000f280000300800 */
[----:B------:R-:W-:Y:S04]  /*71f0*/  STL [R1+0x6c0], R7 ;  /* 0x0006c00701007387 */ /* 0x000fe80000100800 */
[----:B------:R2:W-:Y:S01]  /*7200*/  STL [R1+0x68c], R6 ;  /* 0x00068c0601007387 */ /* 0x0005e20000100800 */
[----:B------:R-:W-:-:S02]  /*7210*/  IADD3.X R4, R4, UR13, RZ, P2, !PT ;  /* 0x0000000d04047c10 */ /* 0x000fc400097fe4ff */
[----:B--2---:R-:W-:Y:S02]  /*7220*/  IADD3 R6, P5, R26, UR12, RZ ;  /* 0x0000000c1a067c10 */ /* 0x004fe4000ffbe0ff */
[----:B------:R-:W-:Y:S02]  /*7230*/  SHF.R.S32.HI R7, RZ, 0x1f, R26 ;  /* 0x0000001fff077819 */ /* 0x000fe4000001141a */
[----:B------:R-:W2:Y:S04]  /*7240*/  LDL.LU R26, [R1+0xadc] ;  /* 0x000adc00011a7983 */ /* 0x000ea80000300800 */
[----:B------:R3:W-:Y:S04]  /*7250*/  STL [R1+0x6c8], R6 ;  /* 0x0006c80601007387 */ /* 0x0007e80000100800 */
[----:B------:R0:W-:Y:S01]  /*7260*/  STL [R1+0x694], R5 ;  /* 0x0006940501007387 */ /* 0x0001e20000100800 */
[----:B---3--:R-:W-:-:S02]  /*7270*/  SHF.R.S32.HI R6, RZ, 0x1f, R10 ;  /* 0x0000001fff067819 */ /* 0x008fc4000001140a */
[----:B0-----:R-:W-:Y:S02]  /*7280*/  IADD3 R5, P3, R10, UR12, RZ ;  /* 0x0000000c0a057c10 */ /* 0x001fe4000ff7e0ff */
[----:B------:R-:W3:Y:S04]  /*7290*/  LDL.LU R10, [R1+0x94] ;  /* 0x00009400010a7983 */ /* 0x000ee80000300800 */
[----:B------:R0:W-:Y:S04]  /*72a0*/  STL [R1+0x6d0], R5 ;  /* 0x0006d00501007387 */ /* 0x0001e80000100800 */
[----:B------:R1:W-:Y:S01]  /*72b0*/  STL [R1+0x69c], R4 ;  /* 0x00069c0401007387 */ /* 0x0003e20000100800 */
[----:B0-----:R-:W-:-:S02]  /*72c0*/  SHF.R.S32.HI R5, RZ, 0x1f, R27 ;  /* 0x0000001fff057819 */ /* 0x001fc4000001141b */
[----:B-1----:R-:W-:Y:S02]  /*72d0*/  IADD3 R4, P2, R27, UR12, RZ ;  /* 0x0000000c1b047c10 */ /* 0x002fe4000ff5e0ff */
[----:B------:R-:W2:Y:S01]  /*72e0*/  LDL.LU R27, [R1+0xad8] ;  /* 0x000ad800011b7983 */ /* 0x000ea20000300800 */
[----:B------:R-:W-:-:S03]  /*72f0*/  IADD3.X R3, R3, UR13, RZ, P1, !PT ;  /* 0x0000000d03037c10 */ /* 0x000fc60008ffe4ff */
[----:B------:R0:W-:Y:S04]  /*7300*/  STL [R1+0x6d8], R4 ;  /* 0x0006d80401007387 */ /* 0x0001e80000100800 */
[----:B------:R-:W-:Y:S01]  /*7310*/  STL [R1+0x6a4], R3 ;  /* 0x0006a40301007387 */ /* 0x000fe20000100800 */
[----:B0-----:R-:W-:Y:S02]  /*7320*/  SHF.R.S32.HI R4, RZ, 0x1f, R11 ;  /* 0x0000001fff047819 */ /* 0x001fe4000001140b */
[----:B------:R-:W-:-:S05]  /*7330*/  IADD3 R11, P1, R11, UR12, RZ ;  /* 0x0000000c0b0b7c10 */ /* 0x000fca000ff3e0ff */
[----:B------:R0:W-:Y:S02]  /*7340*/  STL [R1+0x6e0], R11 ;  /* 0x0006e00b01007387 */ /* 0x0001e40000100800 */
[----:B0-----:R-:W-:-:S05]  /*7350*/  IADD3.X R11, R2, UR13, RZ, P0, !PT ;  /* 0x0000000d020b7c10 */ /* 0x001fca00087fe4ff */
[----:B------:R0:W-:Y:S02]  /*7360*/  STL [R1+0x6ac], R11 ;  /* 0x0006ac0b01007387 */ /* 0x0001e40000100800 */
[----:B0-----:R-:W-:Y:S02]  /*7370*/  IADD3.X R11, R8, UR13, RZ, P4, !PT ;  /* 0x0000000d080b7c10 */ /* 0x001fe4000a7fe4ff */
[----:B----4-:R-:W-:Y:S02]  /*7380*/  SHF.R.S32.HI R3, RZ, 0x1f, R29 ;  /* 0x0000001fff037819 */ /* 0x010fe4000001141d */
[----:B------:R-:W-:-:S05]  /*7390*/  IADD3 R29, P0, R29, UR12, RZ ;  /* 0x0000000c1d1d7c10 */ /* 0x000fca000ff1e0ff */
[----:B------:R-:W-:Y:S04]  /*73a0*/  STL [R1+0x6e8], R29 ;  /* 0x0006e81d01007387 */ /* 0x000fe80000100800 */
[----:B------:R0:W-:Y:S02]  /*73b0*/  STL [R1+0x6b4], R11 ;  /* 0x0006b40b01007387 */ /* 0x0001e40000100800 */
[----:B0-----:R-:W-:Y:S02]  /*73c0*/  IADD3.X R11, R9, UR13, RZ, P6, !PT ;  /* 0x0000000d090b7c10 */ /* 0x001fe4000b7fe4ff */
[----:B------:R-:W-:Y:S02]  /*73d0*/  SHF.R.S32.HI R2, RZ, 0x1f, R13 ;  /* 0x0000001fff027819 */ /* 0x000fe4000001140d */
[----:B------:R-:W-:-:S05]  /*73e0*/  IADD3 R13, P4, R13, UR12, RZ ;  /* 0x0000000c0d0d7c10 */ /* 0x000fca000ff9e0ff */
[----:B------:R0:W-:Y:S04]  /*73f0*/  STL [R1+0x6f0], R13 ;  /* 0x0006f00d01007387 */ /* 0x0001e80000100800 */
[----:B------:R1:W-:Y:S01]  /*7400*/  STL [R1+0x6bc], R11 ;  /* 0x0006bc0b01007387 */ /* 0x0003e20000100800 */
[----:B0-----:R-:W-:Y:S02]  /*7410*/  IADD3 R13, P6, R28, UR12, RZ ;  /* 0x0000000c1c0d7c10 */ /* 0x001fe4000ffde0ff */
[----:B-1----:R-:W-:-:S03]  /*7420*/  IADD3.X R11, R7, UR13, RZ, P5, !PT ;  /* 0x0000000d070b7c10 */ /* 0x002fc6000affe4ff */
        /* <DEDUP_REMOVED lines=8> */
[----:B------:R-:W-:Y:S04]  /*74b0*/  STL [R1+0x708], R13 ;  /* 0x0007080d01007387 */ /* 0x000fe80000100800 */
[----:B------:R0:W-:Y:S01]  /*74c0*/  STL [R1+0x6d4], R11 ;  /* 0x0006d40b01007387 */ /* 0x0001e20000100800 */
[----:B------:R-:W-:Y:S02]  /*74d0*/  SHF.R.S32.HI R6, RZ, 0x1f, R12 ;  /* 0x0000001fff067819 */ /* 0x000fe4000001140c */
[----:B------:R-:W-:Y:S02]  /*74e0*/  IADD3 R12, P2, R12, UR12, RZ ;  /* 0x0000000c0c0c7c10 */ /* 0x000fe4000ff5e0ff */
[----:B0-----:R-:W-:-:S03]  /*74f0*/  IADD3.X R11, R4, UR13, RZ, P1, !PT ;  /* 0x0000000d040b7c10 */ /* 0x001fc60008ffe4ff */
[----:B------:R-:W-:Y:S04]  /*7500*/  STL [R1+0x710], R12 ;  /* 0x0007100c01007387 */ /* 0x000fe80000100800 */
[----:B------:R0:W-:Y:S01]  /*7510*/  STL [R1+0x6dc], R11 ;  /* 0x0006dc0b01007387 */ /* 0x0001e20000100800 */
[----:B------:R-:W-:Y:S02]  /*7520*/  SHF.R.S32.HI R8, RZ, 0x1f, R28 ;  /* 0x0000001fff087819 */ /* 0x000fe4000001141c */
[----:B0-----:R-:W-:Y:S02]  /*7530*/  IADD3.X R11, R3, UR13, RZ, P0, !PT ;  /* 0x0000000d030b7c10 */ /* 0x001fe400087fe4ff */
[----:B------:R-:W-:Y:S02]  /*7540*/  IADD3.X R8, R8, UR13, RZ, P6, !PT ;  /* 0x0000000d08087c10 */ /* 0x000fe4000b7fe4ff */
[----:B------:R-:W-:Y:S01]  /*7550*/  SHF.R.S32.HI R9, RZ, 0x1f, R14 ;  /* 0x0000001fff097819 */ /* 0x000fe2000001140e */
[----:B------:R-:W-:-:S03]  /*7560*/  IMAD R17, R17, UR6, RZ ;  /* 0x0000000611117c24 */ /* 0x000fc6000f8e02ff */
[----:B------:R-:W-:Y:S02]  /*7570*/  IADD3.X R9, R9, UR13, RZ, P5, !PT ;  /* 0x0000000d09097c10 */ /* 0x000fe4000affe4ff */
[----:B------:R-:W-:Y:S02]  /*7580*/  SHF.R.S32.HI R7, RZ, 0x1f, R15 ;  /* 0x0000001fff077819 */ /* 0x000fe4000001140f */
[----:B---3--:R-:W-:Y:S02]  /*7590*/  SHF.R.S32.HI R3, RZ, 0x1f, R10 ;  /* 0x0000001fff037819 */ /* 0x008fe4000001140a */
[----:B--2---:R-:W-:-:S05]  /*75a0*/  IADD3 R12, P1, R27, UR12, RZ ;  /* 0x0000000c1b0c7c10 */ /* 0x004fca000ff3e0ff */
[----:B------:R0:W-:Y:S04]  /*75b0*/  STL [R1+0x718], R12 ;  /* 0x0007180c01007387 */ /* 0x0001e80000100800 */
[----:B------:R1:W-:Y:S01]  /*75c0*/  STL [R1+0x6e4], R11 ;  /* 0x0006e40b01007387 */ /* 0x0003e20000100800 */
[----:B0-----:R-:W-:Y:S02]  /*75d0*/  IADD3 R12, P0, R26, UR12, RZ ;  /* 0x0000000c1a0c7c10 */ /* 0x001fe4000ff1e0ff */
[----:B-1----:R-:W-:Y:S02]  /*75e0*/  IADD3.X R11, R2, UR13, RZ, P4, !PT ;  /* 0x0000000d020b7c10 */ /* 0x002fe4000a7fe4ff */
[----:B------:R-:W-:Y:S01]  /*75f0*/  IADD3 R10, P4, R10, UR12, RZ ;  /* 0x0000000c0a0a7c10 */ /* 0x000fe2000ff9e0ff */
[----:B------:R-:W-:Y:S04]  /*7600*/  STL [R1+0x720], R12 ;  /* 0x0007200c01007387 */ /* 0x000fe80000100800 */
[----:B------:R-:W-:Y:S04]  /*7610*/  STL [R1+0x6ec], R11 ;  /* 0x0006ec0b01007387 */ /* 0x000fe80000100800 */
[----:B------:R0:W-:Y:S04]  /*7620*/  STL [R1+0x728], R10 ;  /* 0x0007280a01007387 */ /* 0x0001e80000100800 */
[----:B------:R-:W2:Y:S01]  /*7630*/  LDL.LU R28, [R1+0x98] ;  /* 0x00009800011c7983 */ /* 0x000ea20000300800 */
[----:B0-----:R-:W-:-:S03]  /*7640*/  IADD3 R10, P6, R16, UR12, RZ ;  /* 0x0000000c100a7c10 */ /* 0x001fc6000ffde0ff */
[----:B------:R-:W-:Y:S04]  /*7650*/  STL [R1+0x6f4], R8 ;  /* 0x0006f40801007387 */ /* 0x000fe80000100800 */
[----:B------:R0:W-:Y:S04]  /*7660*/  STL [R1+0x730], R10 ;  /* 0x0007300a01007387 */ /* 0x0001e80000100800 */
[----:B------:R-:W3:Y:S04]  /*7670*/  LDL.LU R14, [R1+0x9c] ;  /* 0x00009c00010e7983 */ /* 0x000ee80000300800 */
[----:B------:R-:W-:Y:S01]  /*7680*/  STL [R1+0x6fc], R9 ;  /* 0x0006fc0901007387 */ /* 0x000fe20000100800 */
[----:B0-----:R-:W-:-:S03]  /*7690*/  IADD3 R10, P5, R17, UR12, RZ ;  /* 0x0000000c110a7c10 */ /* 0x001fc6000ffbe0ff */
[----:B------:R-:W4:Y:S04]  /*76a0*/  LDL.LU R15, [R1+0xa0] ;  /* 0x0000a000010f7983 */ /* 0x000f280000300800 */
[----:B------:R0:W-:Y:S04]  /*76b0*/  STL [R1+0x738], R10 ;  /* 0x0007380a01007387 */ /* 0x0001e80000100800 */
[----:B------:R-:W4:Y:S01]  /*76c0*/  LDL.LU R12, [R1+0xa4] ;  /* 0x0000a400010c7983 */ /* 0x000f220000300800 */
[----:B------:R-:W-:Y:S01]  /*76d0*/  IMAD R18, R18, UR6, RZ ;  /* 0x0000000612127c24 */ /* 0x000fe2000f8e02ff */
[----:B------:R-:W-:-:S04]  /*76e0*/  IADD3.X R7, R7, UR13, RZ, P3, !PT ;  /* 0x0000000d07077c10 */ /* 0x000fc80009ffe4ff */
[----:B0-----:R-:W-:Y:S01]  /*76f0*/  IADD3 R10, P3, R18, UR12, RZ ;  /* 0x0000000c120a7c10 */ /* 0x001fe2000ff7e0ff */
[----:B------:R-:W-:Y:S01]  /*7700*/  STL [R1+0x704], R7 ;  /* 0x0007040701007387 */ /* 0x000fe20000100800 */
[----:B------:R-:W-:-:S03]  /*7710*/  IMAD R19, R19, UR6, RZ ;  /* 0x0000000613137c24 */ /* 0x000fc6000f8e02ff */
[----:B------:R0:W-:Y:S01]  /*7720*/  STL [R1+0x740], R10 ;  /* 0x0007400a01007387 */ /* 0x0001e20000100800 */
[----:B------:R-:W-:Y:S01]  /*7730*/  SHF.R.S32.HI R5, RZ, 0x1f, R27 ;  /* 0x0000001fff057819 */ /* 0x000fe2000001141b */
[----:B------:R-:W-:Y:S01]  /*7740*/  IMAD R20, R20, UR6, RZ ;  /* 0x0000000614147c24 */ /* 0x000fe2000f8e02ff */
[----:B0-----:R-:W-:Y:S02]  /*7750*/  IADD3.X R10, R6, UR13, RZ, P2, !PT ;  /* 0x0000000d060a7c10 */ /* 0x001fe400097fe4ff */
[----:B------:R-:W-:-:S03]  /*7760*/  IADD3 R11, P2, R19, UR12, RZ ;  /* 0x0000000c130b7c10 */ /* 0x000fc6000ff5e0ff */
[----:B------:R0:W-:Y:S01]  /*7770*/  STL [R1+0x70c], R10 ;  /* 0x00070c0a01007387 */ /* 0x0001e20000100800 */
[----:B------:R-:W-:Y:S01]  /*7780*/  SHF.R.S32.HI R4, RZ, 0x1f, R26 ;  /* 0x0000001fff047819 */ /* 0x000fe2000001141a */
[----:B------:R-:W-:Y:S02]  /*7790*/  IMAD R21, R21, UR6, RZ ;  /* 0x0000000615157c24 */ /* 0x000fe4000f8e02ff */
[----:B------:R1:W-:Y:S01]  /*77a0*/  STL [R1+0x748], R11 ;  /* 0x0007480b01007387 */ /* 0x0003e20000100800 */
[----:B0-----:R-:W-:Y:S02]  /*77b0*/  IADD3.X R10, R5, UR13, RZ, P1, !PT ;  /* 0x0000000d050a7c10 */ /* 0x001fe40008ffe4ff */
[----:B-1----:R-:W-:-:S03]  /*77c0*/  IADD3 R11, P1, R20, UR12, RZ ;  /* 0x0000000c140b7c10 */ /* 0x002fc6000ff3e0ff */
[----:B------:R0:W-:Y:S01]  /*77d0*/  STL [R1+0x714], R10 ;  /* 0x0007140a01007387 */ /* 0x0001e20000100800 */
[----:B------:R-:W-:-:S03]  /*77e0*/  IMAD R22, R22, UR6, RZ ;  /* 0x0000000616167c24 */ /* 0x000fc6000f8e02ff */
[----:B------:R1:W-:Y:S01]  /*77f0*/  STL [R1+0x750], R11 ;  /* 0x0007500b01007387 */ /* 0x0003e20000100800 */
[----:B0-----:R-:W-:Y:S01]  /*7800*/  IADD3.X R10, R4, UR13, RZ, P0, !PT ;  /* 0x0000000d040a7c10 */ /* 0x001fe200087fe4ff */
[----:B------:R-:W-:Y:S01]  /*7810*/  IMAD R23, R23, UR6, RZ ;  /* 0x0000000617177c24 */ /* 0x000fe2000f8e02ff */
[----:B-1----:R-:W-:-:S03]  /*7820*/  IADD3 R11, P0, R21, UR12, RZ ;  /* 0x0000000c150b7c10 */ /* 0x002fc6000ff1e0ff */
[----:B------:R0:W-:Y:S01]  /*7830*/  STL [R1+0x71c], R10 ;  /* 0x00071c0a01007387 */ /* 0x0001e20000100800 */
[----:B------:R-:W-:-:S03]  /*7840*/  SHF.R.S32.HI R2, RZ, 0x1f, R16 ;  /* 0x0000001fff027819 */ /* 0x000fc60000011410 */
[----:B------:R1:W-:Y:S01]  /*7850*/  STL [R1+0x758], R11 ;  /* 0x0007580b01007387 */ /* 0x0003e20000100800 */
[----:B0-----:R-:W-:Y:S01]  /*7860*/  IADD3.X R10, R3, UR13, RZ, P4, !PT ;  /* 0x0000000d030a7c10 */ /* 0x001fe2000a7fe4ff */
[----:B------:R-:W-:Y:S01]  /*7870*/  IMAD R24, R24, UR6, RZ ;  /* 0x0000000618187c24 */ /* 0x000fe2000f8e02ff */
[----:B-1----:R-:W-:-:S03]  /*7880*/  IADD3 R11, P4, R22, UR12, RZ ;  /* 0x0000000c160b7c10 */ /* 0x002fc6000ff9e0ff */
[----:B------:R0:W-:Y:S01]  /*7890*/  STL [R1+0x724], R10 ;  /* 0x0007240a01007387 */ /* 0x0001e20000100800 */
[----:B------:R-:W-:-:S03]  /*78a0*/  SHF.R.S32.HI R8, RZ, 0x1f, R17 ;  /* 0x0000001fff087819 */ /* 0x000fc60000011411 */
[----:B------:R-:W-:Y:S01]  /*78b0*/  STL [R1+0x760], R11 ;  /* 0x0007600b01007387 */ /* 0x000fe20000100800 */
[----:B0-----:R-:W-:Y:S02]  /*78c0*/  IADD3.X R10, R2, UR13, RZ, P6, !PT ;  /* 0x0000000d020a7c10 */ /* 0x001fe4000b7fe4ff */
[----:B------:R-:W-:Y:S02]  /*78d0*/  IADD3 R2, P6, R23, UR12, RZ ;  /* 0x0000000c17027c10 */ /* 0x000fe4000ffde0ff */
[----:B------:R-:W-:Y:S01]  /*78e0*/  IADD3.X R8, R8, UR13, RZ, P5, !PT ;  /* 0x0000000d08087c10 */ /* 0x000fe2000affe4ff */
[----:B------:R-:W-:Y:S01]  /*78f0*/  STL [R1+0x72c], R10 ;  /* 0x00072c0a01007387 */ /* 0x000fe20000100800 */
[----:B------:R-:W-:Y:S01]  /*7900*/  IMAD R25, R25, UR6, RZ ;  /* 0x0000000619197c24 */ /* 0x000fe2000f8e02ff */
[----:B------:R-:W-:Y:S02]  /*7910*/  SHF.R.S32.HI R9, RZ, 0x1f, R18 ;  /* 0x0000001fff097819 */ /* 0x000fe40000011412 */
[----:B------:R0:W-:Y:S02]  /*7920*/  STL [R1+0x768], R2 ;  /* 0x0007680201007387 */ /* 0x0001e40000100800 */
[----:B------:R-:W-:-:S02]  /*7930*/  IADD3.X R9, R9, UR13, RZ, P3, !PT ;  /* 0x0000000d09097c10 */ /* 0x000fc40009ffe4ff */
[----:B------:R-:W-:Y:S01]  /*7940*/  STL [R1+0x734], R8 ;  /* 0x0007340801007387 */ /* 0x000fe20000100800 */
[----:B0-----:R-:W-:Y:S02]  /*7950*/  IADD3 R2, P5, R24, UR12, RZ ;  /* 0x0000000c18027c10 */ /* 0x001fe4000ffbe0ff */
[----:B------:R-:W-:-:S03]  /*7960*/  SHF.R.S32.HI R7, RZ, 0x1f, R19 ;  /* 0x0000001fff077819 */ /* 0x000fc60000011413 */
[----:B------:R0:W-:Y:S01]  /*7970*/  STL [R1+0x770], R2 ;  /* 0x0007700201007387 */ /* 0x0001e20000100800 */
[----:B------:R-:W-:-:S03]  /*7980*/  SHF.R.S32.HI R6, RZ, 0x1f, R20 ;  /* 0x0000001fff067819 */ /* 0x000fc60000011414 */
[----:B------:R1:W-:Y:S01]  /*7990*/  STL [R1+0x73c], R9 ;  /* 0x00073c0901007387 */ /* 0x0003e20000100800 */
[----:B0-----:R-:W-:Y:S02]  /*79a0*/  IADD3 R2, P3, R25, UR12, RZ ;  /* 0x0000000c19027c10 */ /* 0x001fe4000ff7e0ff */
[----:B-1----:R-:W-:-:S03]  /*79b0*/  IADD3.X R9, R7, UR13, RZ, P2, !PT ;  /* 0x0000000d07097c10 */ /* 0x002fc600097fe4ff */
[----:B------:R-:W-:Y:S01]  /*79c0*/  STL [R1+0x778], R2 ;  /* 0x0007780201007387 */ /* 0x000fe20000100800 */
[----:B------:R-:W-:-:S03]  /*79d0*/  SHF.R.S32.HI R5, RZ, 0x1f, R21 ;  /* 0x0000001fff057819 */ /* 0x000fc60000011415 */
[----:B------:R0:W-:Y:S01]  /*79e0*/  STL [R1+0x744], R9 ;  /* 0x0007440901007387 */ /* 0x0001e20000100800 */
[----:B------:R-:W-:Y:S02]  /*79f0*/  SHF.R.S32.HI R4, RZ, 0x1f, R22 ;  /* 0x0000001fff047819 */ /* 0x000fe40000011416 */
[----:B0-----:R-:W-:Y:S02]  /*7a00*/  IADD3.X R9, R6, UR13, RZ, P1, !PT ;  /* 0x0000000d06097c10 */ /* 0x001fe40008ffe4ff */
[----:B------:R-:W-:Y:S02]  /*7a10*/  IADD3.X R4, R4, UR13, RZ, P4, !PT ;  /* 0x0000000d04047c10 */ /* 0x000fe4000a7fe4ff */
[----:B------:R-:W-:Y:S02]  /*7a20*/  SHF.R.S32.HI R3, RZ, 0x1f, R23 ;  /* 0x0000001fff037819 */ /* 0x000fe40000011417 */
[----:B------:R-:W-:Y:S02]  /*7a30*/  SHF.R.S32.HI R11, RZ, 0x1f, R24 ;  /* 0x0000001fff0b7819 */ /* 0x000fe40000011418 */
[----:B------:R-:W-:-:S02]  /*7a40*/  SHF.R.S32.HI R10, RZ, 0x1f, R25 ;  /* 0x0000001fff0a7819 */ /* 0x000fc40000011419 */
[----:B--2---:R-:W-:-:S05]  /*7a50*/  IADD3 R2, P2, R28, UR12, RZ ;  /* 0x0000000c1c027c10 */ /* 0x004fca000ff5e0ff */
[----:B------:R3:W-:Y:S04]  /*7a60*/  STL [R1+0x780], R2 ;  /* 0x0007800201007387 */ /* 0x0007e80000100800 */
[----:B------:R0:W-:Y:S01]  /*7a70*/  STL [R1+0x74c], R9 ;  /* 0x00074c0901007387 */ /* 0x0001e20000100800 */
[----:B---3--:R-:W-:Y:S02]  /*7a80*/  IADD3 R2, P1, R14, UR12, RZ ;  /* 0x0000000c0e027c10 */ /* 0x008fe4000ff3e0ff */
[----:B0-----:R-:W-:-:S03]  /*7a90*/  IADD3.X R9, R5, UR13, RZ, P0, !PT ;  /* 0x0000000d05097c10 */ /* 0x001fc600087fe4ff */
[----:B------:R4:W-:Y:S04]  /*7aa0*/  STL [R1+0x788], R2 ;  /* 0x0007880201007387 */ /* 0x0009e80000100800 */
[----:B------:R0:W-:Y:S01]  /*7ab0*/  STL [R1+0x754], R9 ;  /* 0x0007540901007387 */ /* 0x0001e20000100800 */
[----:B----4-:R-:W-:Y:S02]  /*7ac0*/  IADD3 R2, P0, R15, UR12, RZ ;  /* 0x0000000c0f027c10 */ /* 0x010fe4000ff1e0ff */
[----:B0-----:R-:W-:-:S03]  /*7ad0*/  IADD3 R9, P4, R12, UR12, RZ ;  /* 0x0000000c0c097c10 */ /* 0x001fc6000ff9e0ff */
[----:B------:R0:W-:Y:S04]  /*7ae0*/  STL [R1+0x790], R2 ;  /* 0x0007900201007387 */ /* 0x0001e80000100800 */
[----:B------:R1:W-:Y:S01]  /*7af0*/  STL [R1+0x75c], R4 ;  /* 0x00075c0401007387 */ /* 0x0003e20000100800 */
[----:B------:R-:W-:-:S03]  /*7b00*/  SHF.R.S32.HI R8, RZ, 0x1f, R28 ;  /* 0x0000001fff087819 */ /* 0x000fc6000001141c */
[----:B------:R-:W-:Y:S01]  /*7b10*/  STL [R1+0x798], R9 ;  /* 0x0007980901007387 */ /* 0x000fe20000100800 */
[----:B0-----:R-:W-:Y:S02]  /*7b20*/  SHF.R.S32.HI R2, RZ, 0x1f, R0 ;  /* 0x0000001fff027819 */ /* 0x001fe40000011400 */
[----:B-1----:R-:W-:Y:S02]  /*7b30*/  IADD3.X R4, R3, UR13, RZ, P6, !PT ;  /* 0x0000000d03047c10 */ /* 0x002fe4000b7fe4ff */
[----:B------:R-:W-:Y:S02]  /*7b40*/  IADD3 R3, P6, R0, UR12, RZ ;  /* 0x0000000c00037c10 */ /* 0x000fe4000ffde0ff */
[----:B------:R-:W-:Y:S01]  /*7b50*/  IADD3.X R0, R11, UR13, RZ, P5, !PT ;  /* 0x0000000d0b007c10 */ /* 0x000fe2000affe4ff */
[----:B------:R0:W-:Y:S01]  /*7b60*/  STL [R1+0x764], R4 ;  /* 0x0007640401007387 */ /* 0x0001e20000100800 */
[----:B------:R-:W-:-:S03]  /*7b70*/  SHF.R.S32.HI R7, RZ, 0x1f, R14 ;  /* 0x0000001fff077819 */ /* 0x000fc6000001140e */
[----:B------:R1:W-:Y:S01]  /*7b80*/  STL [R1+0x7a0], R3 ;  /* 0x0007a00301007387 */ /* 0x0003e20000100800 */
[----:B------:R-:W-:Y:S02]  /*7b90*/  SHF.R.S32.HI R6, RZ, 0x1f, R15 ;  /* 0x0000001fff067819 */ /* 0x000fe4000001140f */
[----:B------:R-:W-:Y:S02]  /*7ba0*/  SHF.R.S32.HI R5, RZ, 0x1f, R12 ;  /* 0x0000001fff057819 */ /* 0x000fe4000001140c */
[----:B0-----:R-:W-:Y:S01]  /*7bb0*/  IADD3.X R4, R10, UR13, RZ, P3, !PT ;  /* 0x0000000d0a047c10 */ /* 0x001fe20009ffe4ff */
[----:B------:R0:W-:Y:S01]  /*7bc0*/  STL [R1+0x76c], R0 ;  /* 0x00076c0001007387 */ /* 0x0001e20000100800 */
[----:B-1----:R-:W-:-:S03]  /*7bd0*/  IADD3.X R3, R8, UR13, RZ, P2, !PT ;  /* 0x0000000d08037c10 */ /* 0x002fc600097fe4ff */
[----:B------:R1:W-:Y:S04]  /*7be0*/  STL [R1+0x774], R4 ;  /* 0x0007740401007387 */ /* 0x0003e80000100800 */
[----:B------:R2:W-:Y:S01]  /*7bf0*/  STL [R1+0x77c], R3 ;  /* 0x00077c0301007387 */ /* 0x0005e20000100800 */
[----:B0-----:R-:W-:Y:S02]  /*7c00*/  IADD3.X R0, R7, UR13, RZ, P1, !PT ;  /* 0x0000000d07007c10 */ /* 0x001fe40008ffe4ff */
[----:B-1----:R-:W-:-:S03]  /*7c10*/  IADD3.X R4, R6, UR13, RZ, P0, !PT ;  /* 0x0000000d06047c10 */ /* 0x002fc600087fe4ff */
[----:B------:R-:W-:Y:S01]  /*7c20*/  STL [R1+0x784], R0 ;  /* 0x0007840001007387 */ /* 0x000fe20000100800 */
[----:B--2---:R-:W-:-:S03]  /*7c30*/  IADD3.X R3, R5, UR13, RZ, P4, !PT ;  /* 0x0000000d05037c10 */ /* 0x004fc6000a7fe4ff */
[----:B------:R-:W-:Y:S04]  /*7c40*/  STL [R1+0x78c], R4 ;  /* 0x00078c0401007387 */ /* 0x000fe80000100800 */
[----:B------:R0:W-:Y:S02]  /*7c50*/  STL [R1+0x794], R3 ;  /* 0x0007940301007387 */ /* 0x0001e40000100800 */
[----:B0-----:R-:W0:Y:S01]  /*7c60*/  LDC R3, c[0x0][0x214] ;  /* 0x00008500ff037b82 */ /* 0x001e220000000800 */
[----:B------:R-:W-:-:S05]  /*7c70*/  IADD3.X R0, R2, UR13, RZ, P6, !PT ;  /* 0x0000000d02007c10 */ /* 0x000fca000b7fe4ff */
[----:B------:R1:W-:Y:S02]  /*7c80*/  STL [R1+0x79c], R0 ;  /* 0x00079c0001007387 */ /* 0x0003e40000100800 */
[----:B------:R-:W2:Y:S02]  /*7c90*/  LDC R2, c[0x0][0x238] ;  /* 0x00008e00ff027b82 */ /* 0x000ea40000000800 */
[----:B0-----:R-:W-:Y:S04]  /*7ca0*/  STL [R1+0xad4], R3 ;  /* 0x000ad40301007387 */ /* 0x001fe80000100800 */
[----:B------:R-:W-:Y:S04]  /*7cb0*/  STL [R1+0x80], RZ ;  /* 0x000080ff01007387 */ /* 0x000fe80000100800 */
        /* <DEDUP_REMOVED lines=229> */
[----:B------:R-:W3:Y:S04]  /*8b10*/  LDL.LU R15, [R1+0xd8] ;  /* 0x0000d800010f7983 */ /* 0x000ee80000300800 */
[----:B------:R-:W4:Y:S04]  /*8b20*/  LDL.LU R7, [R1+0xd4] ;  /* 0x0000d40001077983 */ /* 0x000f280000300800 */
[----:B-1----:R-:W4:Y:S01]  /*8b30*/  LDL.LU R0, [R1+0xdc] ;  /* 0x0000dc0001007983 */ /* 0x002f220000300800 */
[----:B--2---:R-:W-:-:S02]  /*8b40*/  IMAD R4, R2, 0x1f, RZ ;  /* 0x0000001f02047824 */ /* 0x004fc400078e02ff */
[C---:B------:R-:W-:Y:S02]  /*8b50*/  IMAD R5, R2.reuse, 0x1e, RZ ;  /* 0x0000001e02057824 */ /* 0x040fe400078e02ff */
[C---:B------:R-:W-:Y:S02]  /*8b60*/  IMAD R6, R2.reuse, 0x1d, RZ ;  /* 0x0000001d02067824 */ /* 0x040fe400078e02ff */
[C---:B------:R-:W-:Y:S02]  /*8b70*/  IMAD R8, R2.reuse, 0x1c, RZ ;  /* 0x0000001c02087824 */ /* 0x040fe400078e02ff */
[C---:B------:R-:W-:Y:S02]  /*8b80*/  IMAD R10, R2.reuse, 0x1b, RZ ;  /* 0x0000001b020a7824 */ /* 0x040fe400078e02ff */
[C---:B------:R-:W-:Y:S02]  /*8b90*/  IMAD R12, R2.reuse, 0x1a, RZ ;  /* 0x0000001a020c7824 */ /* 0x040fe400078e02ff */
[----:B------:R-:W-:-:S02]  /*8ba0*/  IMAD R14, R2, 0x19, RZ ;  /* 0x00000019020e7824 */ /* 0x000fc400078e02ff */
[C---:B------:R-:W-:Y:S02]  /*8bb0*/  IMAD R16, R2.reuse, 0x18, RZ ;  /* 0x0000001802107824 */ /* 0x040fe400078e02ff */
[C---:B------:R-:W-:Y:S02]  /*8bc0*/  IMAD R18, R2.reuse, 0x17, RZ ;  /* 0x0000001702127824 */ /* 0x040fe400078e02ff */
[C---:B------:R-:W-:Y:S02]  /*8bd0*/  IMAD R20, R2.reuse, 0x16, RZ ;  /* 0x0000001602147824 */ /* 0x040fe400078e02ff */
[C---:B------:R-:W-:Y:S02]  /*8be0*/  IMAD R22, R2.reuse, 0x15, RZ ;  /* 0x0000001502167824 */ /* 0x040fe400078e02ff */
[C---:B------:R-:W-:Y:S02]  /*8bf0*/  IMAD R24, R2.reuse, 0x14, RZ ;  /* 0x0000001402187824 */ /* 0x040fe400078e02ff */
[----:B------:R-:W-:-:S02]  /*8c00*/  IMAD R26, R2, 0x13, RZ ;  /* 0x00000013021a7824 */ /* 0x000fc400078e02ff */
[----:B------:R-:W-:Y:S01]  /*8c10*/  IMAD R28, R2, 0x12, RZ ;  /* 0x00000012021c7824 */ /* 0x000fe200078e02ff */
[----:B------:R-:W-:Y:S02]  /*8c20*/  SHF.R.S32.HI R9, RZ, 0x1f, R5 ;  /* 0x0000001fff097819 */ /* 0x000fe40000011405 */
[----:B------:R-:W-:Y:S02]  /*8c30*/  SHF.R.S32.HI R11, RZ, 0x1f, R6 ;  /* 0x0000001fff0b7819 */ /* 0x000fe40000011406 */
[----:B------:R-:W-:Y:S02]  /*8c40*/  SHF.R.S32.HI R13, RZ, 0x1f, R8 ;  /* 0x0000001fff0d7819 */ /* 0x000fe40000011408 */
[----:B---3--:R-:W-:Y:S01]  /*8c50*/  SHF.R.S32.HI R2, RZ, 0x5, R15 ;  /* 0x00000005ff027819 */ /* 0x008fe2000001140f */
[----:B----4-:R-:W-:-:S04]  /*8c60*/  IMAD R7, R7, UR11, RZ ;  /* 0x0000000b07077c24 */ /* 0x010fc8000f8e02ff */
[----:B------:R0:W-:Y:S01]  /*8c70*/  STL [R1+0x5b8], R2 ;  /* 0x0005b80201007387 */ /* 0x0001e20000100800 */
[----:B------:R-:W-:-:S03]  /*8c80*/  IADD3 R5, P5, R7, R4, RZ ;  /* 0x0000000407057210 */ /* 0x000fc60007fbe0ff */
[----:B------:R-:W-:Y:S01]  /*8c90*/  STL [R1+0x5c0], R7 ;  /* 0x0005c00701007387 */ /* 0x000fe20000100800 */
[----:B0-----:R-:W-:-:S05]  /*8ca0*/  IMAD R2, R0, UR11, RZ ;  /* 0x0000000b00027c24 */ /* 0x001fca000f8e02ff */
[----:B------:R-:W-:Y:S04]  /*8cb0*/  STL [R1+0x5bc], R2 ;  /* 0x0005bc0201007387 */ /* 0x000fe80000100800 */
[----:B------:R0:W-:Y:S02]  /*8cc0*/  STL [R1+0xacc], R5 ;  /* 0x000acc0501007387 */ /* 0x0001e40000100800 */
[----:B0-----:R-:W0:Y:S01]  /*8cd0*/  LDC R5, c[0x0][0x238] ;  /* 0x00008e00ff057b82 */ /* 0x001e220000000800 */
[----:B------:R-:W-:Y:S02]  /*8ce0*/  SHF.R.S32.HI R3, RZ, 0x1f, R7 ;  /* 0x0000001fff037819 */ /* 0x000fe40000011407 */
[----:B------:R-:W-:Y:S02]  /*8cf0*/  IADD3 R4, P2, R4, R2, RZ ;  /* 0x0000000204047210 */ /* 0x000fe40007f5e0ff */
[----:B------:R-:W-:Y:S01]  /*8d00*/  SHF.R.S32.HI R0, RZ, 0x1f, R2 ;  /* 0x0000001fff007819 */ /* 0x000fe20000011402 */
[----:B------:R-:W-:Y:S04]  /*8d10*/  STL [R1+0x7c8], R3 ;  /* 0x0007c80301007387 */ /* 0x000fe80000100800 */
[----:B------:R1:W-:Y:S04]  /*8d20*/  STL [R1+0xac4], R4 ;  /* 0x000ac40401007387 */ /* 0x0003e80000100800 */
[----:B------:R-:W-:Y:S01]  /*8d30*/  STL [R1+0x7c4], R0 ;  /* 0x0007c40001007387 */ /* 0x000fe20000100800 */
[----:B0-----:R-:W-:-:S05]  /*8d40*/  IMAD R5, R5, 0x1e, RZ ;  /* 0x0000001e05057824 */ /* 0x001fca00078e02ff */
[----:B-1----:R-:W-:-:S05]  /*8d50*/  IADD3 R4, P1, R7, R5, RZ ;  /* 0x0000000507047210 */ /* 0x002fca0007f3e0ff */
[----:B------:R0:W-:Y:S02]  /*8d60*/  STL [R1+0xabc], R4 ;  /* 0x000abc0401007387 */ /* 0x0001e40000100800 */
[----:B0-----:R-:W-:Y:S02]  /*8d70*/  IADD3 R4, P0, R2, R5, RZ ;  /* 0x0000000502047210 */ /* 0x001fe40007f1e0ff */
[----:B------:R-:W-:-:S03]  /*8d80*/  IADD3 R5, P4, R7, R6, RZ ;  /* 0x0000000607057210 */ /* 0x000fc60007f9e0ff */
[----:B------:R0:W-:Y:S02]  /*8d90*/  STL [R1+0xab4], R4 ;  /* 0x000ab40401007387 */ /* 0x0001e40000100800 */
[----:B0-----:R-:W-:Y:S02]  /*8da0*/  IADD3 R4, P3, R2, R6, RZ ;  /* 0x0000000602047210 */ /* 0x001fe40007f7e0ff */
[----:B------:R-:W-:Y:S02]  /*8db0*/  IADD3 R6, P6, R7, R8, RZ ;  /* 0x0000000807067210 */ /* 0x000fe40007fde0ff */
[----:B------:R-:W0:Y:S01]  /*8dc0*/  LDC R7, c[0x0][0x238] ;  /* 0x00008e00ff077b82 */ /* 0x000e220000000800 */
[----:B------:R-:W-:Y:S04]  /*8dd0*/  STL [R1+0xaac], R5 ;  /* 0x000aac0501007387 */ /* 0x000fe80000100800 */
[----:B------:R1:W-:Y:S04]  /*8de0*/  STL [R1+0xaa4], R4 ;  /* 0x000aa40401007387 */ /* 0x0003e80000100800 */
[----:B------:R-:W-:Y:S01]  /*8df0*/  STL [R1+0xa9c], R6 ;  /* 0x000a9c0601007387 */ /* 0x000fe20000100800 */
[----:B0-----:R-:W-:-:S05]  /*8e00*/  IMAD R7, R7, 0x1f, RZ ;  /* 0x0000001f07077824 */ /* 0x001fca00078e02ff */
[----:B------:R-:W-:-:S05]  /*8e10*/  SHF.R.S32.HI R7, RZ, 0x1f, R7 ;  /* 0x0000001fff077819 */ /* 0x000fca0000011407 */
[----:B-1----:R-:W-:Y:S01]  /*8e20*/  IMAD.X R4, R3, 0x1, R7, P5 ;  /* 0x0000000103047824 */ /* 0x002fe200028e0607 */
[----:B------:R-:W-:Y:S02]  /*8e30*/  IADD3 R5, P5, R2, R8, RZ ;  /* 0x0000000802057210 */ /* 0x000fe40007fbe0ff */
[----:B------:R-:W-:Y:S01]  /*8e40*/  SHF.R.S32.HI R15, RZ, 0x1f, R10 ;  /* 0x0000001fff0f7819 */ /* 0x000fe2000001140a */
[----:B------:R-:W0:Y:S01]  /*8e50*/  LDC R2, c[0x0][0x238] ;  /* 0x00008e00ff027b82 */ /* 0x000e220000000800 */
[----:B------:R1:W-:Y:S04]  /*8e60*/  STL [R1+0xac8], R4 ;  /* 0x000ac80401007387 */ /* 0x0003e80000100800 */
[----:B------:R-:W2:Y:S04]  /*8e70*/  LDL R8, [R1+0x5bc] ;  /* 0x0005bc0001087983 */ /* 0x000ea80000100800 */
[----:B------:R-:W-:Y:S01]  /*8e80*/  STL [R1+0xa94], R5 ;  /* 0x000a940501007387 */ /* 0x000fe20000100800 */
[----:B-1----:R-:W-:-:S03]  /*8e90*/  IMAD.X R4, R7, 0x1, R0, P2 ;  /* 0x0000000107047824 */ /* 0x002fc600010e0600 */
[----:B------:R-:W3:Y:S04]  /*8ea0*/  LDL R7, [R1+0x5c0] ;  /* 0x0005c00001077983 */ /* 0x000ee80000100800 */
[----:B------:R1:W-:Y:S02]  /*8eb0*/  STL [R1+0xac0], R4 ;  /* 0x000ac00401007387 */ /* 0x0003e40000100800 */
[----:B-1----:R-:W-:Y:S01]  /*8ec0*/  IMAD.X R4, R3, 0x1, R9, P1 ;  /* 0x0000000103047824 */ /* 0x002fe200008e0609 */
[----:B------:R-:W-:Y:S02]  /*8ed0*/  SHF.R.S32.HI R17, RZ, 0x1f, R12 ;  /* 0x0000001fff117819 */ /* 0x000fe4000001140c */
[----:B------:R-:W-:Y:S02]  /*8ee0*/  SHF.R.S32.HI R19, RZ, 0x1f, R14 ;  /* 0x0000001fff137819 */ /* 0x000fe4000001140e */
[----:B------:R-:W-:-:S02]  /*8ef0*/  SHF.R.S32.HI R21, RZ, 0x1f, R16 ;  /* 0x0000001fff157819 */ /* 0x000fc40000011410 */
[----:B------:R-:W-:Y:S02]  /*8f00*/  SHF.R.S32.HI R23, RZ, 0x1f, R18 ;  /* 0x0000001fff177819 */ /* 0x000fe40000011412 */
[----:B------:R-:W-:Y:S02]  /*8f10*/  SHF.R.S32.HI R25, RZ, 0x1f, R20 ;  /* 0x0000001fff197819 */ /* 0x000fe40000011414 */
[----:B------:R-:W-:Y:S02]  /*8f20*/  SHF.R.S32.HI R27, RZ, 0x1f, R22 ;  /* 0x0000001fff1b7819 */ /* 0x000fe40000011416 */
[----:B------:R-:W-:Y:S02]  /*8f30*/  SHF.R.S32.HI R29, RZ, 0x1f, R24 ;  /* 0x0000001fff1d7819 */ /* 0x000fe40000011418 */
[-C--:B--2---:R-:W-:Y:S02]  /*8f40*/  IADD3 R5, P1, R8, R10.reuse, RZ ;  /* 0x0000000a08057210 */ /* 0x084fe40007f3e0ff */
[----:B---3--:R-:W-:-:S05]  /*8f50*/  IADD3 R6, P2, R7, R10, RZ ;  /* 0x0000000a07067210 */ /* 0x008fca0007f5e0ff */
[----:B------:R1:W-:Y:S04]  /*8f60*/  STL [R1+0xa8c], R6 ;  /* 0x000a8c0601007387 */ /* 0x0003e80000100800 */
[----:B------:R2:W-:Y:S04]  /*8f70*/  STL [R1+0xab8], R4 ;  /* 0x000ab80401007387 */ /* 0x0005e80000100800 */
[----:B------:R3:W-:Y:S01]  /*8f80*/  STL [R1+0xa84], R5 ;  /* 0x000a840501007387 */ /* 0x0007e20000100800 */
[----:B-1----:R-:W-:Y:S01]  /*8f90*/  IMAD.X R6, R0, 0x1, R9, P0 ;  /* 0x0000000100067824 */ /* 0x002fe200000e0609 */
[----:B--2---:R-:W-:-:S04]  /*8fa0*/  IADD3 R4, P0, R7, R12, RZ ;  /* 0x0000000c07047210 */ /* 0x004fc80007f1e0ff */
[----:B------:R1:W-:Y:S01]  /*8fb0*/  STL [R1+0xab0], R6 ;  /* 0x000ab00601007387 */ /* 0x0003e20000100800 */
[----:B---3--:R-:W-:-:S03]  /*8fc0*/  IMAD.X R5, R3, 0x1, R11, P4 ;  /* 0x0000000103057824 */ /* 0x008fc600020e060b */
[----:B------:R2:W-:Y:S04]  /*8fd0*/  STL [R1+0xa7c], R4 ;  /* 0x000a7c0401007387 */ /* 0x0005e80000100800 */
[----:B------:R3:W-:Y:S01]  /*8fe0*/  STL [R1+0xaa8], R5 ;  /* 0x000aa80501007387 */ /* 0x0007e20000100800 */
[----:B-1----:R-:W-:Y:S01]  /*8ff0*/  IADD3 R6, P4, R8, R12, RZ ;  /* 0x0000000c08067210 */ /* 0x002fe20007f9e0ff */
[----:B--2---:R-:W-:-:S04]  /*9000*/  IMAD.X R4, R0, 0x1, R11, P3 ;  /* 0x0000000100047824 */ /* 0x004fc800018e060b */
[----:B------:R1:W-:Y:S01]  /*9010*/  STL [R1+0xa74], R6 ;  /* 0x000a740601007387 */ /* 0x0003e20000100800 */
[----:B---3--:R-:W-:-:S03]  /*9020*/  IADD3 R5, P3, R7, R14, RZ ;  /* 0x0000000e07057210 */ /* 0x008fc60007f7e0ff */
        /* <DEDUP_REMOVED lines=56> */
[-C--:B-1----:R-:W-:Y:S01]  /*93b0*/  IADD3 R6, P3, R7, R28.reuse, RZ ;  /* 0x0000001c07067210 */ /* 0x082fe20007f7e0ff */
[----:B0-----:R-:W-:Y:S02]  /*93c0*/  IMAD R4, R2, 0x11, RZ ;  /* 0x0000001102047824 */ /* 0x001fe400078e02ff */
[----:B--2---:R-:W-:Y:S02]  /*93d0*/  IMAD.X R5, R3, 0x1, R27, P6 ;  /* 0x0000000103057824 */ /* 0x004fe400030e061b */
[----:B------:R0:W-:Y:S01]  /*93e0*/  STL [R1+0x9fc], R6 ;  /* 0x0009fc0601007387 */ /* 0x0001e20000100800 */
[----:B------:R-:W-:-:S03]  /*93f0*/  IADD3 R9, P6, R8, R28, RZ ;  /* 0x0000001c08097210 */ /* 0x000fc60007fde0ff */
[----:B------:R1:W-:Y:S01]  /*9400*/  STL [R1+0xa28], R5 ;  /* 0x000a280501007387 */ /* 0x0003e20000100800 */
[----:B0-----:R-:W-:-:S03]  /*9410*/  IMAD.X R6, R0, 0x1, R27, P5 ;  /* 0x0000000100067824 */ /* 0x001fc600028e061b */
[----:B------:R0:W-:Y:S01]  /*9420*/  STL [R1+0x9f4], R9 ;  /* 0x0009f40901007387 */ /* 0x0001e20000100800 */
[----:B-1----:R-:W-:-:S03]  /*9430*/  IADD3 R5, P5, R7, R4, RZ ;  /* 0x0000000407057210 */ /* 0x002fc60007fbe0ff */
[----:B------:R1:W-:Y:S01]  /*9440*/  STL [R1+0xa20], R6 ;  /* 0x000a200601007387 */ /* 0x0003e20000100800 */
[----:B------:R-:W-:-:S03]  /*9450*/  IMAD.X R10, R3, 0x1, R29, P2 ;  /* 0x00000001030a7824 */ /* 0x000fc600010e061d */
[----:B------:R2:W-:Y:S01]  /*9460*/  STL [R1+0x9ec], R5 ;  /* 0x0009ec0501007387 */ /* 0x0005e20000100800 */
[----:B0-----:R-:W-:Y:S01]  /*9470*/  IMAD.SHL.U32 R9, R2, 0x10, RZ ;  /* 0x0000001002097824 */ /* 0x001fe200078e00ff */
[----:B-1----:R-:W-:Y:S01]  /*9480*/  IADD3 R6, P2, R8, R4, RZ ;  /* 0x0000000408067210 */ /* 0x002fe20007f5e0ff */
[----:B--2---:R-:W-:Y:S01]  /*9490*/  IMAD R5, R2, 0x13, RZ ;  /* 0x0000001302057824 */ /* 0x004fe200078e02ff */
[----:B------:R-:W-:Y:S01]  /*94a0*/  STL [R1+0xa18], R10 ;  /* 0x000a180a01007387 */ /* 0x000fe20000100800 */
[----:B------:R-:W-:-:S03]  /*94b0*/  IMAD.X R11, R0, 0x1, R29, P1 ;  /* 0x00000001000b7824 */ /* 0x000fc600008e061d */
[----:B------:R-:W-:Y:S01]  /*94c0*/  SHF.R.S32.HI R5, RZ, 0x1f, R5 ;  /* 0x0000001fff057819 */ /* 0x000fe20000011405 */
[----:B------:R0:W-:Y:S04]  /*94d0*/  STL [R1+0x9e4], R6 ;  /* 0x0009e40601007387 */ /* 0x0001e80000100800 */
[----:B------:R1:W-:Y:S01]  /*94e0*/  STL [R1+0xa10], R11 ;  /* 0x000a100b01007387 */ /* 0x0003e20000100800 */
[----:B------:R-:W-:Y:S01]  /*94f0*/  IMAD.X R12, R3, 0x1, R5, P0 ;  /* 0x00000001030c7824 */ /* 0x000fe200000e0605 */
[-C--:B0-----:R-:W-:Y:S02]  /*9500*/  IADD3 R6, P1, R7, R9.reuse, RZ ;  /* 0x0000000907067210 */ /* 0x081fe40007f3e0ff */
[----:B-1----:R-:W-:-:S03]  /*9510*/  IADD3 R11, P0, R8, R9, RZ ;  /* 0x00000009080b7210 */ /* 0x002fc60007f1e0ff */
[----:B------:R0:W-:Y:S01]  /*9520*/  STL [R1+0x9dc], R6 ;  /* 0x0009dc0601007387 */ /* 0x0001e20000100800 */
[----:B------:R-:W-:-:S03]  /*9530*/  IMAD R10, R2, 0xf, RZ ;  /* 0x0000000f020a7824 */ /* 0x000fc600078e02ff */
[----:B------:R-:W-:Y:S01]  /*9540*/  STL [R1+0xa08], R12 ;  /* 0x000a080c01007387 */ /* 0x000fe20000100800 */
[----:B0-----:R-:W-:-:S03]  /*9550*/  IMAD R6, R2, 0x12, RZ ;  /* 0x0000001202067824 */ /* 0x001fc600078e02ff */
[----:B------:R0:W-:Y:S02]  /*9560*/  STL [R1+0x9d4], R11 ;  /* 0x0009d40b01007387 */ /* 0x0001e40000100800 */
[----:B------:R-:W-:Y:S01]  /*9570*/  SHF.R.S32.HI R6, RZ, 0x1f, R6 ;  /* 0x0000001fff067819 */ /* 0x000fe20000011406 */
[----:B0-----:R-:W-:Y:S01]  /*9580*/  IMAD.X R11, R0, 0x1, R5, P4 ;  /* 0x00000001000b7824 */ /* 0x001fe200020e0605 */
[----:B------:R-:W-:-:S04]  /*9590*/  IADD3 R12, P4, R7, R10, RZ ;  /* 0x0000000a070c7210 */ /* 0x000fc80007f9e0ff */
[----:B------:R0:W-:Y:S01]  /*95a0*/  STL [R1+0xa00], R11 ;  /* 0x000a000b01007387 */ /* 0x0001e20000100800 */
[----:B------:R-:W-:-:S03]  /*95b0*/  IMAD R5, R2, 0xe, RZ ;  /* 0x0000000e02057824 */ /* 0x000fc600078e02ff */
[----:B------:R1:W-:Y:S01]  /*95c0*/  STL [R1+0x9cc], R12 ;  /* 0x0009cc0c01007387 */ /* 0x0003e20000100800 */
[----:B0-----:R-:W-:Y:S01]  /*95d0*/  IMAD.X R11, R3, 0x1, R6, P3 ;  /* 0x00000001030b7824 */ /* 0x001fe200018e0606 */
[----:B------:R-:W-:Y:S02]  /*95e0*/  SHF.R.S32.HI R4, RZ, 0x1f, R4 ;  /* 0x0000001fff047819 */ /* 0x000fe40000011404 */
[----:B-1----:R-:W-:Y:S02]  /*95f0*/  IADD3 R12, P3, R8, R10, RZ ;  /* 0x0000000a080c7210 */ /* 0x002fe40007f7e0ff */
[----:B------:R0:W-:Y:S04]  /*9600*/  STL [R1+0x9f8], R11 ;  /* 0x0009f80b01007387 */ /* 0x0001e80000100800 */
[----:B------:R1:W-:Y:S01]  /*9610*/  STL [R1+0x9c4], R12 ;  /* 0x0009c40c01007387 */ /* 0x0003e20000100800 */
[----:B0-----:R-:W-:Y:S01]  /*9620*/  IMAD.X R11, R0, 0x1, R6, P6 ;  /* 0x00000001000b7824 */ /* 0x001fe200030e0606 */
[----:B-1----:R-:W-:-:S04]  /*9630*/  IADD3 R12, P6, R7, R5, RZ ;  /* 0x00000005070c7210 */ /* 0x002fc80007fde0ff */
[----:B------:R0:W-:Y:S01]  /*9640*/  STL [R1+0x9f0], R11 ;  /* 0x0009f00b01007387 */ /* 0x0001e20000100800 */
[----:B------:R-:W-:-:S03]  /*9650*/  IMAD R6, R2, 0xd, RZ ;  /* 0x0000000d02067824 */ /* 0x000fc600078e02ff */
[----:B------:R1:W-:Y:S01]  /*9660*/  STL [R1+0x9bc], R12 ;  /* 0x0009bc0c01007387 */ /* 0x0003e20000100800 */
[--C-:B0-----:R-:W-:Y:S01]  /*9670*/  IMAD.X R11, R3, 0x1, R4.reuse, P5 ;  /* 0x00000001030b7824 */ /* 0x101fe200028e0604 */
        /* <DEDUP_REMOVED lines=47> */
[----:B------:R-:W-:-:S03]  /*9970*/  IMAD.SHL.U32 R6, R2, 0x8, RZ ;  /* 0x0000000802067824 */ /* 0x000fc600078e00ff */
        /* <DEDUP_REMOVED lines=59> */
[----:B------:R-:W-:Y:S01]  /*9d30*/  IMAD.SHL.U32 R4, R2, 0x2, RZ ;  /* 0x0000000202047824 */ /* 0x000fe200078e00ff */
[----:B------:R-:W-:Y:S02]  /*9d40*/  SHF.R.S32.HI R10, RZ, 0x1f, R10 ;  /* 0x0000001fff0a7819 */ /* 0x000fe4000001140a */
[----:B------:R-:W-:Y:S01]  /*9d50*/  STL [R1+0x90c], R12 ;  /* 0x00090c0c01007387 */ /* 0x000fe20000100800 */
[----:B0-----:R-:W-:Y:S01]  /*9d60*/  IMAD.X R11, R3, 0x1, R9, P2 ;  /* 0x00000001030b7824 */ /* 0x001fe200010e0609 */
[----:B------:R-:W-:-:S04]  /*9d70*/  IADD3 R13, P2, R8, R6, RZ ;  /* 0x00000006080d7210 */ /* 0x000fc80007f5e0ff */
[----:B------:R0:W-:Y:S04]  /*9d80*/  STL [R1+0x938], R11 ;  /* 0x0009380b01007387 */ /* 0x0001e80000100800 */
[----:B------:R-:W-:Y:S01]  /*9d90*/  STL [R1+0x904], R13 ;  /* 0x0009040d01007387 */ /* 0x000fe20000100800 */
[----:B0-----:R-:W-:Y:S01]  /*9da0*/  IMAD.X R11, R0, 0x1, R9, P1 ;  /* 0x00000001000b7824 */ /* 0x001fe200008e0609 */
[----:B------:R-:W-:Y:S01]  /*9db0*/  IADD3 R12, P1, R7, R4, RZ ;  /* 0x00000004070c7210 */ /* 0x000fe20007f3e0ff */
[----:B------:R-:W-:-:S03]  /*9dc0*/  IMAD.X R9, R3, 0x1, R10, P0 ;  /* 0x0000000103097824 */ /* 0x000fc600000e060a */
[----:B------:R0:W-:Y:S04]  /*9dd0*/  STL [R1+0x930], R11 ;  /* 0x0009300b01007387 */ /* 0x0001e80000100800 */
[----:B------:R-:W-:Y:S01]  /*9de0*/  STL [R1+0x8fc], R12 ;  /* 0x0008fc0c01007387 */ /* 0x000fe20000100800 */
[----:B------:R-:W-:-:S03]  /*9df0*/  SHF.R.S32.HI R5, RZ, 0x1f, R5 ;  /* 0x0000001fff057819 */ /* 0x000fc60000011405 */
[----:B------:R1:W-:Y:S01]  /*9e00*/  STL [R1+0x928], R9 ;  /* 0x0009280901007387 */ /* 0x0003e20000100800 */
[----:B0-----:R-:W-:Y:S01]  /*9e10*/  IADD3 R11, P0, R8, R4, RZ ;  /* 0x00000004080b7210 */ /* 0x001fe20007f1e0ff */
[----:B-1----:R-:W-:Y:S01]  /*9e20*/  IMAD.X R9, R0, 0x1, R10, P4 ;  /* 0x0000000100097824 */ /* 0x002fe200020e060a */
[----:B------:R-:W-:-:S03]  /*9e30*/  IADD3 R7, P4, R7, R2, RZ ;  /* 0x0000000207077210 */ /* 0x000fc60007f9e0ff */
[----:B------:R-:W-:Y:S04]  /*9e40*/  STL [R1+0x8f4], R11 ;  /* 0x0008f40b01007387 */ /* 0x000fe80000100800 */
[----:B------:R0:W-:Y:S04]  /*9e50*/  STL [R1+0x920], R9 ;  /* 0x0009200901007387 */ /* 0x0001e80000100800 */
[----:B------:R1:W-:Y:S01]  /*9e60*/  STL [R1+0x8ec], R7 ;  /* 0x0008ec0701007387 */ /* 0x0003e20000100800 */
[--C-:B0-----:R-:W-:Y:S02]  /*9e70*/  IMAD.X R9, R3, 0x1, R5.reuse, P3 ;  /* 0x0000000103097824 */ /* 0x101fe400018e0605 */
[----:B-1----:R-:W-:Y:S01]  /*9e80*/  IMAD.X R7, R0, 0x1, R5, P6 ;  /* 0x0000000100077824 */ /* 0x002fe200030e0605 */
[----:B------:R-:W-:-:S02]  /*9e90*/  SHF.R.S32.HI R5, RZ, 0x1f, R4 ;  /* 0x0000001fff057819 */ /* 0x000fc40000011404 */
[----:B------:R-:W0:Y:S01]  /*9ea0*/  LDC R4, c[0x0][0x238] ;  /* 0x00008e00ff047b82 */ /* 0x000e220000000800 */
[----:B------:R-:W-:Y:S02]  /*9eb0*/  SHF.R.S32.HI R6, RZ, 0x1f, R6 ;  /* 0x0000001fff067819 */ /* 0x000fe40000011406 */
[----:B------:R-:W-:Y:S01]  /*9ec0*/  IADD3 R8, P3, R8, R2, RZ ;  /* 0x0000000208087210 */ /* 0x000fe20007f7e0ff */
[----:B------:R-:W-:Y:S02]  /*9ed0*/  STL [R1+0x918], R9 ;  /* 0x0009180901007387 */ /* 0x000fe40000100800 */
[C-C-:B------:R-:W-:Y:S02]  /*9ee0*/  IMAD.X R2, R3.reuse, 0x1, R6.reuse, P5 ;  /* 0x0000000103027824 */ /* 0x140fe400028e0606 */
[----:B------:R-:W-:Y:S04]  /*9ef0*/  STL [R1+0x8e4], R8 ;  /* 0x0008e40801007387 */ /* 0x000fe80000100800 */
[----:B------:R1:W-:Y:S04]  /*9f00*/  STL [R1+0x910], R7 ;  /* 0x0009100701007387 */ /* 0x0003e80000100800 */
[----:B------:R2:W-:Y:S01]  /*9f10*/  STL [R1+0x908], R2 ;  /* 0x0009080201007387 */ /* 0x0005e20000100800 */
[----:B-1----:R-:W-:Y:S01]  /*9f20*/  IMAD.X R7, R0, 0x1, R6, P2 ;  /* 0x0000000100077824 */ /* 0x002fe200010e0606 */
[----:B0-----:R-:W-:Y:S01]  /*9f30*/  SHF.R.S32.HI R4, RZ, 0x1f, R4 ;  /* 0x0000001fff047819 */ /* 0x001fe20000011404 */
[----:B------:R-:W-:-:S02]  /*9f40*/  IMAD.X R6, R3, 0x1, R5, P1 ;  /* 0x0000000103067824 */ /* 0x000fc400008e0605 */
[----:B--2---:R-:W-:Y:S01]  /*9f50*/  IMAD.X R2, R0, 0x1, R5, P0 ;  /* 0x0000000100027824 */ /* 0x004fe200000e0605 */
[----:B------:R-:W-:Y:S01]  /*9f60*/  STL [R1+0x900], R7 ;  /* 0x0009000701007387 */ /* 0x000fe20000100800 */
[----:B------:R-:W-:-:S03]  /*9f70*/  IMAD.X R5, R3, 0x1, R4, P4 ;  /* 0x0000000103057824 */ /* 0x000fc600020e0604 */
[----:B------:R-:W-:Y:S04]  /*9f80*/  STL [R1+0x8f8], R6 ;  /* 0x0008f80601007387 */ /* 0x000fe80000100800 */
[----:B------:R0:W5:Y:S04]  /*9f90*/  LDL.LU R3, [R1+0xad4] ;  /* 0x000ad40001037983 */ /* 0x0001680000300800 */
[----:B------:R1:W-:Y:S02]  /*9fa0*/  STL [R1+0x8f0], R2 ;  /* 0x0008f00201007387 */ /* 0x0003e40000100800 */
[----:B-1----:R-:W-:-:S02]  /*9fb0*/  IMAD.X R2, R0, 0x1, R4, P3 ;  /* 0x0000000100027824 */ /* 0x002fc400018e0604 */
[----:B------:R-:W2:Y:S01]  /*9fc0*/  LDL.LU R0, [R1+0xad0] ;  /* 0x000ad00001007983 */ /* 0x000ea20000300800 */
[----:B------:R-:W1:Y:S03]  /*9fd0*/  S2R R4, SR_TID.X ;  /* 0x0000000000047919 */ /* 0x000e660000002100 */
[----:B------:R3:W-:Y:S04]  /*9fe0*/  STL [R1+0x8e8], R5 ;  /* 0x0008e80501007387 */ /* 0x0007e80000100800 */
[----:B------:R-:W-:Y:S04]  /*9ff0*/  STL [R1+0xf8], RZ ;  /* 0x0000f8ff01007387 */ /* 0x000fe80000100800 */
[----:B------:R4:W-:Y:S04]  /*a000*/  STL [R1+0x8e0], R2 ;  /* 0x0008e00201007387 */ /* 0x0009e80000100800 */
        /* <DEDUP_REMOVED lines=11> */
[----:B------:R-:W-:Y:S01]  /*a0c0*/  STL [R1+0x98], RZ ;  /* 0x000098ff01007387 */ /* 0x000fe20000100800 */
[----:B-1----:R-:W-:-:S03]  /*a0d0*/  LOP3.LUT R4, R4, 0x1f, RZ, 0xc0, !PT ;  /* 0x0000001f04047812 */ /* 0x002fc600078ec0ff */
[----:B------:R-:W-:Y:S04]  /*a0e0*/  STL [R1+0x9c], RZ ;  /* 0x00009cff01007387 */ /* 0x000fe80000100800 */
[----:B------:R-:W-:Y:S04]  /*a0f0*/  STL [R1+0x70], RZ ;  /* 0x000070ff01007387 */ /* 0x000fe80000100800 */
[----:B------:R-:W-:Y:S04]  /*a100*/  STL [R1+0x74], RZ ;  /* 0x000074ff01007387 */ /* 0x000fe80000100800 */
[----:B------:R-:W-:Y:S04]  /*a110*/  STL [R1+0x78], RZ ;  /* 0x000078ff01007387 */ /* 0x000fe80000100800 */
[----:B------:R-:W-:Y:S01]  /*a120*/  STL [R1+0x7c], RZ ;  /* 0x00007cff01007387 */ /* 0x000fe20000100800 */
[----:B------:R-:W-:-:S03]  /*a130*/  IMAD R4, R4, UR10, RZ ;  /* 0x0000000a04047c24 */ /* 0x000fc6000f8e02ff */
[----:B------:R-:W-:Y:S01]  /*a140*/  STL [R1+0x60], RZ ;  /* 0x000060ff01007387 */ /* 0x000fe20000100800 */
[----:B---3--:R-:W-:-:S03]  /*a150*/  IMAD.U32 R5, RZ, RZ, UR14 ;  /* 0x0000000eff057e24 */ /* 0x008fc6000f8e00ff */
[----:B------:R-:W-:Y:S04]  /*a160*/  STL [R1+0x64], RZ ;  /* 0x000064ff01007387 */ /* 0x000fe80000100800 */
[----:B------:R-:W-:Y:S04]  /*a170*/  STL [R1+0x68], RZ ;  /* 0x000068ff01007387 */ /* 0x000fe80000100800 */
[----:B------:R-:W-:Y:S01]  /*a180*/  STL [R1+0x6c], RZ ;  /* 0x00006cff01007387 */ /* 0x000fe20000100800 */
[----:B------:R-:W-:-:S03]  /*a190*/  ULDC UR15, c[0x0][0x210] ;  /* 0x00008400000f7ab9 */ /* 0x000fc60000000800 */
[----:B------:R-:W-:Y:S01]  /*a1a0*/  STL [R1+0x50], RZ ;  /* 0x000050ff01007387 */ /* 0x000fe20000100800 */
[----:B------:R-:W-:-:S03]  /*a1b0*/  USHF.L.U32 UR6, UR10, 0x5, URZ ;  /* 0x000000050a067899 */ /* 0x000fc6000800063f */
[----:B------:R-:W-:Y:S01]  /*a1c0*/  STL [R1+0x54], RZ ;  /* 0x000054ff01007387 */ /* 0x000fe20000100800 */
[----:B------:R-:W-:-:S03]  /*a1d0*/  SHF.R.S32.HI R4, RZ, 0x1f, R4 ;  /* 0x0000001fff047819 */ /* 0x000fc60000011404 */
[----:B------:R-:W-:Y:S01]  /*a1e0*/  STL [R1+0x58], RZ ;  /* 0x000058ff01007387 */ /* 0x000fe20000100800 */
[----:B----4-:R-:W-:-:S03]  /*a1f0*/  IMAD.U32 R2, RZ, RZ, UR15 ;  /* 0x0000000fff027e24 */ /* 0x010fc6000f8e00ff */
[----:B------:R-:W-:Y:S04]  /*a200*/  STL [R1+0x5c], RZ ;  /* 0x00005cff01007387 */ /* 0x000fe80000100800 */
[----:B------:R1:W-:Y:S01]  /*a210*/  STL [R1], R5 ;  /* 0x0000000501007387 */ /* 0x0003e20000100800 */
[----:B------:R-:W-:Y:S02]  /*a220*/  ULEA UR4, UR4, UR5, 0x3 ;  /* 0x0000000504047291 */ /* 0x000fe4000f8e183f */
[----:B------:R-:W-:Y:S01]  /*a230*/  USHF.R.S32.HI UR7, URZ, 0x1f, UR6 ;  /* 0x0000001f3f077899 */ /* 0x000fe20008011406 */
[C---:B--2---:R-:W-:Y:S02]  /*a240*/  LOP3.LUT R6, R0.reuse, 0x20, RZ, 0x3c, !PT ;  /* 0x0000002000067812 */ /* 0x044fe400078e3cff */
[----:B-1----:R-:W-:-:S02]  /*a250*/  LOP3.LUT R5, R0, 0x40, RZ, 0x3c, !PT ;  /* 0x0000004000057812 */ /* 0x002fc400078e3cff */
[----:B0-----:R-:W-:-:S07]  /*a260*/  LOP3.LUT R4, R0, 0x60, RZ, 0x3c, !PT ;  /* 0x0000006000047812 */ /* 0x001fce00078e3cff */
.L_x_1:
[----:B------:R-:W2:Y:S01]  /*a270*/  LDL R5, [R1+0x5bc] ;  /* 0x0005bc0001057983 */ /* 0x000ea20000100800 */
[----:B------:R-:W-:Y:S01]  /*a280*/  ULDC UR11, c[0x0][0x23c] ;  /* 0x00008f00000b7ab9 */ /* 0x000fe20000000800 */
[----:B------:R-:W-:Y:S02]  /*a290*/  ULDC UR10, c[0x0][0x23c] ;  /* 0x00008f00000a7ab9 */ /* 0x000fe40000000800 */
[----:B------:R-:W3:Y:S04]  /*a2a0*/  LDL R4, [R1+0x5c0] ;  /* 0x0005c00001047983 */ /* 0x000ee80000100800 */
[----:B------:R-:W-:Y:S04]  /*a2b0*/  STL [R1+0x125c], R8 ;  /* 0x00125c0801007387 */ /* 0x000fe80000100800 */
        /* <DEDUP_REMOVED lines=38> */
[----:B------:R0:W-:Y:S04]  /*a520*/  STL [R1+0x1208], R10 ;  /* 0x0012080a01007387 */ /* 0x0001e80000100800 */
[----:B0-----:R-:W4:Y:S04]  /*a530*/  LDL R10, [R1] ;  /* 0x00000000010a7983 */ /* 0x001f280000100800 */
[----:B-----5:R-:W-:Y:S04]  /*a540*/  STL [R1+0x110c], R0 ;  /* 0x00110c0001007387 */ /* 0x020fe80000100800 */
[----:B------:R-:W3:Y:S01]  /*a550*/  LDL R7, [R1+0x7c4] ;  /* 0x0007c40001077983 */ /* 0x000ee20000100800 */
[----:B------:R-:W-:-:S02]  /*a560*/  PRMT R9, RZ, 0x7610, R9 ;  /* 0x00007610ff097816 */ /* 0x000fc40000000009 */
[----:B--2---:R-:W-:Y:S02]  /*a570*/  IADD3 R6, P1, R5, R2, RZ ;  /* 0x0000000205067210 */ /* 0x004fe40007f3e0ff */
[----:B------:R-:W2:Y:S01]  /*a580*/  LDL R5, [R1+0x7c8] ;  /* 0x0007c80001057983 */ /* 0x000ea20000100800 */
[----:B----4-:R-:W-:Y:S02]  /*a590*/  ISETP.GT.AND P2, PT, R10, RZ, PT ;  /* 0x000000ff0a00720c */ /* 0x010fe40003f44270 */
[----:B---3-5:R-:W-:-:S11]  /*a5a0*/  IMAD.X R7, R7, 0x1, R3, P1 ;  /* 0x0000000107077824 */ /* 0x028fd600008e0603 */
[----:B------:R-:W3:Y:S01]  /*a5b0*/  @P2 LDG.E.U8 R9, desc[UR8][R6.64] ;  /* 0x0000000806092981 */ /* 0x000ee2000c1e1100 */
[----:B------:R-:W-:Y:S02]  /*a5c0*/  IADD3 R4, P0, R4, R2, RZ ;  /* 0x0000000204047210 */ /* 0x000fe40007f1e0ff */
[----:B------:R-:W-:-:S03]  /*a5d0*/  PRMT R8, RZ, 0x7610, R8 ;  /* 0x00007610ff087816 */ /* 0x000fc60000000008 */
[----:B--2---:R-:W-:-:S05]  /*a5e0*/  IMAD.X R5, R5, 0x1, R3, P0 ;  /* 0x0000000105057824 */ /* 0x004fca00000e0603 */
[----:B------:R-:W2:Y:S04]  /*a5f0*/  @P2 LDG.E.U8 R8, desc[UR8][R4.64] ;  /* 0x0000000804082981 */ /* 0x000ea8000c1e1100 */
[----:B---3--:R0:W-:Y:S04]  /*a600*/  STL [R1+0x4c0], R9 ;  /* 0x0004c00901007387 */ /* 0x0081e80000100800 */
[----:B0-----:R-:W3:Y:S04]  /*a610*/  LDL.LU R9, [R1+0x12a4] ;  /* 0x0012a40001097983 */ /* 0x001ee80000300800 */
[----:B------:R-:W4:Y:S01]  /*a620*/  LDL R7, [R1+0x8e4] ;  /* 0x0008e40001077983 */ /* 0x000f220000100800 */
[----:B------:R-:W-:-:S02]  /*a630*/  ISETP.GT.AND P3, PT, R10, 0x1, PT ;  /* 0x000000010a00780c */ /* 0x000fc40003f64270 */
[----:B----4-:R-:W-:Y:S02]  /*a640*/  IADD3 R6, P1, R2, R7, RZ ;  /* 0x0000000702067210 */ /* 0x010fe40007f3e0ff */
[----:B------:R-:W4:Y:S04]  /*a650*/  LDL R7, [R1+0x8e0] ;  /* 0x0008e00001077983 */ /* 0x000f280000100800 */
[----:B--2---:R0:W-:Y:S04]  /*a660*/  STL [R1+0x4bc], R8 ;  /* 0x0004bc0801007387 */ /* 0x0041e80000100800 */
[----:B0-----:R-:W2:Y:S04]  /*a670*/  LDL.LU R8, [R1+0x12a0] ;  /* 0x0012a00001087983 */ /* 0x001ea80000300800 */
[----:B------:R-:W2:Y:S01]  /*a680*/  LDL R5, [R1+0x8ec] ;  /* 0x0008ec0001057983 */ /* 0x000ea20000100800 */
[----:B---3--:R-:W-:Y:S01]  /*a690*/  PRMT R9, RZ, 0x7610, R9 ;  /* 0x00007610ff097816 */ /* 0x008fe20000000009 */
[----:B----4-:R-:W-:-:S05]  /*a6a0*/  IMAD.X R7, R3, 0x1, R7, P1 ;  /* 0x0000000103077824 */ /* 0x010fca00008e0607 */
[----:B------:R-:W3:Y:S01]  /*a6b0*/  @P3 LDG.E.U8 R9, desc[UR8][R6.64] ;  /* 0x0000000806093981 */ /* 0x000ee2000c1e1100 */
[----:B--2---:R-:W-:-:S03]  /*a6c0*/  IADD3 R4, P0, R2, R5, RZ ;  /* 0x0000000502047210 */ /* 0x004fc60007f1e0ff */
[----:B------:R-:W2:Y:S01]  /*a6d0*/  LDL R5, [R1+0x8e8] ;  /* 0x0008e80001057983 */ /* 0x000ea20000100800 */
[----:B------:R-:W-:-:S03]  /*a6e0*/  PRMT R8, RZ, 0x7610, R8 ;  /* 0x00007610ff087816 */ /* 0x000fc60000000008 */
[----:B---3--:R0:W-:Y:S04]  /*a6f0*/  STL [R1+0x4b8], R9 ;  /* 0x0004b80901007387 */ /* 0x0081e80000100800 */
[----:B0-----:R-:W3:Y:S04]  /*a700*/  LDL.LU R9, [R1+0x129c] ;  /* 0x00129c0001097983 */ /* 0x001ee80000300800 */
[----:B------:R-:W4:Y:S01]  /*a710*/  LDL R7, [R1+0x8f4] ;  /* 0x0008f40001077983 */ /* 0x000f220000100800 */
[----:B--2---:R-:W-:-:S05]  /*a720*/  IMAD.X R5, R3, 0x1, R5, P0 ;  /* 0x0000000103057824 */ /* 0x004fca00000e0605 */
[----:B------:R-:W2:Y:S01]  /*a730*/  @P3 LDG.E.U8 R8, desc[UR8][R4.64] ;  /* 0x0000000804083981 */ /* 0x000ea2000c1e1100 */
[----:B------:R-:W-:Y:S02]  /*a740*/  ISETP.GT.AND P2, PT, R10, 0x2, PT ;  /* 0x000000020a00780c */ /* 0x000fe40003f44270 */
        /* <DEDUP_REMOVED lines=84> */
[----:B----4-:R-:W-:-:S03]  /*ac90*/  IADD3 R6, P1, R2, R7, RZ ;  /* 0x0000000702067210 */ /* 0x010fc60007f3e0ff */
[----:B------:R-:W4:Y:S04]  /*aca0*/  LDL R7, [R1+0x940] ;  /* 0x0009400001077983 */ /* 0x000f280000100800 */
[----:B--2---:R0:W-:Y:S04]  /*acb0*/  STL [R1+0x488], R8 ;  /* 0x0004880801007387 */ /* 0x0041e80000100800 */
[----:B0-----:R-:W2:Y:S04]  /*acc0*/  LDL.LU R8, [R1+0x1270] ;  /* 0x0012700001087983 */ /* 0x001ea80000300800 */
[----:B------:R-:W3:Y:S01]  /*acd0*/  LDL R5, [R1+0x94c] ;  /* 0x00094c0001057983 */ /* 0x000ee20000100800 */
[----:B------:R-:W-:-:S02]  /*ace0*/  ISETP.GT.AND P3, PT, R10, 0x7, PT ;  /* 0x000000070a00780c */ /* 0x000fc40003f64270 */
[----:B------:R-:W-:Y:S02]  /*acf0*/  PRMT R0, RZ, 0x7610, R0 ;  /* 0x00007610ff007816 */ /* 0x000fe40000000000 */
[----:B---3--:R-:W-:Y:S02]  /*ad00*/  IADD3 R4, P0, R2, R5, RZ ;  /* 0x0000000502047210 */ /* 0x008fe40007f1e0ff */
[----:B------:R-:W3:Y:S01]  /*ad10*/  LDL R5, [R1+0x948] ;  /* 0x0009480001057983 */ /* 0x000ee20000100800 */
[----:B----4-:R-:W-:Y:S01]  /*ad20*/  IMAD.X R7, R3, 0x1, R7, P1 ;  /* 0x0000000103077824 */ /* 0x010fe200008e0607 */
[----:B--2---:R-:W-:-:S05]  /*ad30*/  PRMT R8, RZ, 0x7610, R8 ;  /* 0x00007610ff087816 */ /* 0x004fca0000000008 */
[----:B------:R-:W2:Y:S04]  /*ad40*/  @P3 LDG.E.U8 R0, desc[UR8][R6.64] ;  /* 0x0000000806003981 */ /* 0x000ea8000c1e1100 */
[----:B------:R-:W4:Y:S01]  /*ad50*/  LDL R7, [R1+0x954] ;  /* 0x0009540001077983 */ /* 0x000f220000100800 */
[----:B---3--:R-:W-:-:S05]  /*ad60*/  IMAD.X R5, R3, 0x1, R5, P0 ;  /* 0x0000000103057824 */ /* 0x008fca00000e0605 */
[----:B------:R-:W3:Y:S04]  /*ad70*/  @P3 LDG.E.U8 R8, desc[UR8][R4.64] ;  /* 0x0000000804083981 */ /* 0x000ee8000c1e1100 */
[----:B--2---:R-:W-:Y:S01]  /*ad80*/  STL [R1+0x11c4], R0 ;  /* 0x0011c40001007387 */ /* 0x004fe20000100800 */
[----:B----4-:R-:W-:-:S03]  /*ad90*/  IADD3 R6, P1, R2, R7, RZ ;  /* 0x0000000702067210 */ /* 0x010fc60007f3e0ff */
[----:B------:R-:W2:Y:S04]  /*ada0*/  LDL R7, [R1+0x950] ;  /* 0x0009500001077983 */ /* 0x000ea80000100800 */
[----:B---3--:R0:W-:Y:S04]  /*adb0*/  STL [R1+0x480], R8 ;  /* 0x0004800801007387 */ /* 0x0081e80000100800 */
[----:B0-----:R-:W3:Y:S04]  /*adc0*/  LDL.LU R8, [R1+0x126c] ;  /* 0x00126c0001087983 */ /* 0x001ee80000300800 */
[----:B------:R-:W4:Y:S01]  /*add0*/  LDL R5, [R1+0x95c] ;  /* 0x00095c0001057983 */ /* 0x000f220000100800 */
[----:B------:R-:W-:Y:S01]  /*ade0*/  ISETP.GT.AND P2, PT, R10, 0x8, PT ;  /* 0x000000080a00780c */ /* 0x000fe20003f44270 */
[----:B--2---:R-:W-:Y:S01]  /*adf0*/  IMAD.X R7, R3, 0x1, R7, P1 ;  /* 0x0000000103077824 */ /* 0x004fe200008e0607 */
[----:B------:R-:W-:-:S11]  /*ae00*/  PRMT R9, RZ, 0x7610, R9 ;  /* 0x00007610ff097816 */ /* 0x000fd60000000009 */
[----:B------:R-:W2:Y:S01]  /*ae10*/  @P2 LDG.E.U8 R9, desc[UR8][R6.64] ;  /* 0x0000000806092981 */ /* 0x000ea2000c1e1100 */
[----:B----4-:R-:W-:-:S03]  /*ae20*/  IADD3 R4, P0, R2, R5, RZ ;  /* 0x0000000502047210 */ /* 0x010fc60007f1e0ff */
[----:B------:R-:W4:Y:S01]  /*ae30*/  LDL R5, [R1+0x958] ;  /* 0x0009580001057983 */ /* 0x000f220000100800 */
[----:B---3--:R-:W-:-:S03]  /*ae40*/  PRMT R8, RZ, 0x7610, R8 ;  /* 0x00007610ff087816 */ /* 0x008fc60000000008 */
[----:B--2---:R0:W-:Y:S04]  /*ae50*/  STL [R1+0x47c], R9 ;  /* 0x00047c0901007387 */ /* 0x0041e80000100800 */
[----:B0-----:R-:W2:Y:S04]  /*ae60*/  LDL.LU R9, [R1+0x1268] ;  /* 0x0012680001097983 */ /* 0x001ea80000300800 */
[----:B------:R-:W3:Y:S01]  /*ae70*/  LDL R7, [R1+0x964] ;  /* 0x0009640001077983 */ /* 0x000ee20000100800 */
[----:B----4-:R-:W-:-:S05]  /*ae80*/  IMAD.X R5, R3, 0x1, R5, P0 ;  /* 0x0000000103057824 */ /* 0x010fca00000e0605 */
[----:B------:R-:W4:Y:S01]  /*ae90*/  @P2 LDG.E.U8 R8, desc[UR8][R4.64] ;  /* 0x0000000804082981 */ /* 0x000f22000c1e1100 */
[----:B---3--:R-:W-:-:S03]  /*aea0*/  IADD3 R6, P1, R2, R7, RZ ;  /* 0x0000000702067210 */ /* 0x008fc60007f3e0ff */
[----:B------:R-:W3:Y:S04]  /*aeb0*/  LDL R7, [R1+0x960] ;  /* 0x0009600001077983 */ /* 0x000ee80000100800 */
[----:B----4-:R0:W-:Y:S04]  /*aec0*/  STL [R1+0x478], R8 ;  /* 0x0004780801007387 */ /* 0x0101e80000100800 */
[----:B0-----:R-:W4:Y:S04]  /*aed0*/  LDL.LU R8, [R1+0x1264] ;  /* 0x0012640001087983 */ /* 0x001f280000300800 */
[----:B------:R-:W4:Y:S01]  /*aee0*/  LDL R5, [R1+0x96c] ;  /* 0x00096c0001057983 */ /* 0x000f220000100800 */
[----:B------:R-:W-:-:S02]  /*aef0*/  ISETP.GT.AND P3, PT, R10, 0x9, PT ;  /* 0x000000090a00780c */ /* 0x000fc40003f64270 */
[----:B--2---:R-:W-:Y:S01]  /*af00*/  PRMT R9, RZ, 0x7610, R9 ;  /* 0x00007610ff097816 */ /* 0x004fe20000000009 */
[----:B---3--:R-:W-:-:S10]  /*af10*/  IMAD.X R7, R3, 0x1, R7, P1 ;  /* 0x0000000103077824 */ /* 0x008fd400008e0607 */
[----:B------:R-:W2:Y:S01]  /*af20*/  @P3 LDG.E.U8 R9, desc[UR8][R6.64] ;  /* 0x0000000806093981 */ /* 0x000ea2000c1e1100 */
[----:B----4-:R-:W-:-:S03]  /*af30*/  IADD3 R4, P0, R2, R5, RZ ;  /* 0x0000000502047210 */ /* 0x010fc60007f1e0ff */
[----:B------:R-:W3:Y:S01]  /*af40*/  LDL R5, [R1+0x968] ;  /* 0x0009680001057983 */ /* 0x000ee20000100800 */
[----:B------:R-:W-:-:S03]  /*af50*/  PRMT R8, RZ, 0x7610, R8 ;  /* 0x00007610ff087816 */ /* 0x000fc60000000008 */
[----:B--2---:R0:W-:Y:S04]  /*af60*/  STL [R1+0x474], R9 ;  /* 0x0004740901007387 */ /* 0x0041e80000100800 */
[----:B0-----:R-:W2:Y:S04]  /*af70*/  LDL.LU R9, [R1+0x1260] ;  /* 0x0012600001097983 */ /* 0x001ea80000300800 */
[----:B------:R-:W4:Y:S01]  /*af80*/  LDL R7, [R1+0x974] ;  /* 0x0009740001077983 */ /* 0x000f220000100800 */
[----:B---3--:R-:W-:-:S05]  /*af90*/  IMAD.X R5, R3, 0x1, R5, P0 ;  /* 0x0000000103057824 */ /* 0x008fca00000e0605 */
[----:B------:R-:W3:Y:S01]  /*afa0*/  @P3 LDG.E.U8 R8, desc[UR8][R4.64] ;  /* 0x0000000804083981 */ /* 0x000ee2000c1e1100 */
[----:B----4-:R-:W-:-:S03]  /*afb0*/  IADD3 R6, P1, R2, R7, RZ ;  /* 0x0000000702067210 */ /* 0x010fc60007f3e0ff */
[----:B------:R-:W4:Y:S04]  /*afc0*/  LDL R7, [R1+0x970] ;  /* 0x0009700001077983 */ /* 0x000f280000100800 */
[----:B---3--:R0:W-:Y:S04]  /*afd0*/  STL [R1+0x470], R8 ;  /* 0x0004700801007387 */ /* 0x0081e80000100800 */
[----:B0-----:R-:W3:Y:S04]  /*afe0*/  LDL.LU R8, [R1+0x125c] ;  /* 0x00125c0001087983 */ /* 0x001ee80000300800 */
[----:B------:R-:W3:Y:S01]  /*aff0*/  LDL R5, [R1+0x97c] ;  /* 0x00097c0001057983 */ /* 0x000ee20000100800 */
[----:B------:R-:W-:-:S02]  /*b000*/  ISETP.GT.AND P2, PT, R10, 0xa, PT ;  /* 0x0000000a0a00780c */ /* 0x000fc40003f44270 */
[----:B--2---:R-:W-:Y:S01]  /*b010*/  PRMT R9, RZ, 0x7610, R9 ;  /* 0x00007610ff097816 */ /* 0x004fe20000000009 */
[----:B----4-:R-:W-:-:S10]  /*b020*/  IMAD.X R7, R3, 0x1, R7, P1 ;  /* 0x0000000103077824 */ /* 0x010fd400008e0607 */
[----:B------:R-:W2:Y:S01]  /*b030*/  @P2 LDG.E.U8 R9, desc[UR8][R6.64] ;  /* 0x0000000806092981 */ /* 0x000ea2000c1e1100 */
[----:B---3--:R-:W-:-:S03]  /*b040*/  IADD3 R4, P0, R2, R5, RZ ;  /* 0x0000000502047210 */ /* 0x008fc60007f1e0ff */
        /* <DEDUP_REMOVED lines=11> */
[----:B------:R-:W2:Y:S01]  /*b100*/  LDL R5, [R1+0x98c] ;  /* 0x00098c0001057983 */ /* 0x000ea20000100800 */
[----:B------:R-:W-:-:S02]  /*b110*/  ISETP.GT.AND P3, PT, R10, 0xb, PT ;  /* 0x0000000b0a00780c */ /* 0x000fc40003f64270 */
[----:B------:R-:W-:Y:S01]  /*b120*/  PRMT R27, RZ, 0x7610, R27 ;  /* 0x00007610ff1b7816 */ /* 0x000fe2000000001b */
[----:B----4-:R-:W-:-:S10]  /*b130*/  IMAD.X R7, R3, 0x1, R7, P1 ;  /* 0x0000000103077824 */ /* 0x010fd400008e0607 */
[----:B------:R-:W4:Y:S01]  /*b140*/  @P3 LDG.E.U8 R27, desc[UR8][R6.64] ;  /* 0x00000008061b3981 */ /* 0x000f22000c1e1100 */
[----:B--2---:R-:W-:-:S03]  /*b150*/  IADD3 R4, P0, R2, R5, RZ ;  /* 0x0000000502047210 */ /* 0x004fc60007f1e0ff */
[----:B------:R-:W2:Y:S01]  /*b160*/  LDL R5, [R1+0x988] ;  /* 0x0009880001057983 */ /* 0x000ea20000100800 */
[----:B------:R-:W-:-:S03]  /*b170*/  PRMT R28, RZ, 0x7610, R28 ;  /* 0x00007610ff1c7816 */ /* 0x000fc6000000001c */
[----:B----4-:R0:W-:Y:S04]  /*b180*/  STL [R1+0x460], R27 ;  /* 0x0004601b01007387 */ /* 0x0101e80000100800 */
[----:B0-----:R-:W4:Y:S04]  /*b190*/  LDL.LU R27, [R1+0x1250] ;  /* 0x00125000011b7983 */ /* 0x001f280000300800 */
[----:B------:R-:W3:Y:S01]  /*b1a0*/  LDL R7, [R1+0x994] ;  /* 0x0009940001077983 */ /* 0x000ee20000100800 */
[----:B--2---:R-:W-:-:S05]  /*b1b0*/  IMAD.X R5, R3, 0x1, R5, P0 ;  /* 0x0000000103057824 */ /* 0x004fca00000e0605 */
[----:B------:R-:W2:Y:S01]  /*b1c0*/  @P3 LDG.E.U8 R28, desc[UR8][R4.64] ;  /* 0x00000008041c3981 */ /* 0x000ea2000c1e1100 */
[----:B---3--:R-:W-:-:S03]  /*b1d0*/  IADD3 R6, P1, R2, R7, RZ ;  /* 0x0000000702067210 */ /* 0x008fc60007f3e0ff */
[----:B------:R-:W3:Y:S04]  /*b1e0*/  LDL R7, [R1+0x990] ;  /* 0x0009900001077983 */ /* 0x000ee80000100800 */
[----:B--2---:R0:W-:Y:S04]  /*b1f0*/  STL [R1+0x45c], R28 ;  /* 0x00045c1c01007387 */ /* 0x0041e80000100800 */
[----:B0-----:R-:W2:Y:S04]  /*b200*/  LDL.LU R28, [R1+0x124c] ;  /* 0x00124c00011c7983 */ /* 0x001ea80000300800 */
[----:B------:R-:W4:Y:S01]  /*b210*/  LDL R5, [R1+0x99c] ;  /* 0x00099c0001057983 */ /* 0x000f220000100800 */
[----:B------:R-:W-:-:S02]  /*b220*/  ISETP.GT.AND P2, PT, R10, 0xc, PT ;  /* 0x0000000c0a00780c */ /* 0x000fc40003f44270 */
[----:B------:R-:W-:Y:S01]  /*b230*/  PRMT R26, RZ, 0x7610, R26 ;  /* 0x00007610ff1a7816 */ /* 0x000fe2000000001a */
[----:B---3--:R-:W-:-:S10]  /*b240*/  IMAD.X R7, R3, 0x1, R7, P1 ;  /* 0x0000000103077824 */ /* 0x008fd400008e0607 */
[----:B------:R-:W3:Y:S01]  /*b250*/  @P2 LDG.E.U8 R26, desc[UR8][R6.64] ;  /* 0x00000008061a2981 */ /* 0x000ee2000c1e1100 */
[----:B----4-:R-:W-:-:S03]  /*b260*/  IADD3 R4, P0, R2, R5, RZ ;  /* 0x0000000502047210 */ /* 0x010fc60007f1e0ff */
[----:B------:R-:W4:Y:S01]  /*b270*/  LDL R5, [R1+0x998] ;  /* 0x0009980001057983 */ /* 0x000f220000100800 */
[----:B------:R-:W-:-:S03]  /*b280*/  PRMT R25, RZ, 0x7610, R25 ;  /* 0x00007610ff197816 */ /* 0x000fc60000000019 */
[----:B---3--:R0:W-:Y:S04]  /*b290*/  STL [R1+0x458], R26 ;  /* 0x0004581a01007387 */ /* 0x0081e80000100800 */
[----:B0-----:R-:W3:Y:S04]  /*b2a0*/  LDL.LU R26, [R1+0x1248] ;  /* 0x00124800011a7983 */ /* 0x001ee80000300800 */
[----:B------:R-:W2:Y:S01]  /*b2b0*/  LDL R7, [R1+0x9a4] ;  /* 0x0009a40001077983 */ /* 0x000ea20000100800 */
[----:B----4-:R-:W-:-:S05]  /*b2c0*/  IMAD.X R5, R3, 0x1, R5, P0 ;  /* 0x0000000103057824 */ /* 0x010fca00000e0605 */
[----:B------:R-:W4:Y:S01]  /*b2d0*/  @P2 LDG.E.U8 R25, desc[UR8][R4.64] ;  /* 0x0000000804192981 */ /* 0x000f22000c1e1100 */
[----:B--2---:R-:W-:-:S03]  /*b2e0*/  IADD3 R6, P1, R2, R7, RZ ;  /* 0x0000000702067210 */ /* 0x004fc60007f3e0ff */
[----:B------:R-:W2:Y:S04]  /*b2f0*/  LDL R7, [R1+0x9a0] ;  /* 0x0009a00001077983 */ /* 0x000ea80000100800 */
[----:B----4-:R0:W-:Y:S04]  /*b300*/  STL [R1+0x454], R25 ;  /* 0x0004541901007387 */ /* 0x0101e80000100800 */
[----:B0-----:R-:W4:Y:S04]  /*b310*/  LDL.LU R25, [R1+0x1244] ;  /* 0x0012440001197983 */ /* 0x001f280000300800 */
[----:B------:R-:W3:Y:S01]  /*b320*/  LDL R5, [R1+0x9ac] ;  /* 0x0009ac0001057983 */ /* 0x000ee20000100800 */
[----:B------:R-:W-:-:S02]  /*b330*/  ISETP.GT.AND P3, PT, R10, 0xd, PT ;  /* 0x0000000d0a00780c */ /* 0x000fc40003f64270 */
[----:B------:R-:W-:Y:S02]  /*b340*/  PRMT R8, RZ, 0x7610, R8 ;  /* 0x00007610ff087816 */ /* 0x000fe40000000008 */
[----:B---3--:R-:W-:Y:S02]  /*b350*/  IADD3 R4, P0, R2, R5, RZ ;  /* 0x0000000502047210 */ /* 0x008fe40007f1e0ff */
[----:B------:R-:W3:Y:S01]  /*b360*/  LDL R5, [R1+0x9a8] ;  /* 0x0009a80001057983 */ /* 0x000ee20000100800 */
[----:B--2---:R-:W-:Y:S01]  /*b370*/  IMAD.X R7, R3, 0x1, R7, P1 ;  /* 0x0000000103077824 */ /* 0x004fe200008e0607 */
[----:B------:R-:W-:-:S05]  /*b380*/  PRMT R24, RZ, 0x7610, R24 ;  /* 0x00007610ff187816 */ /* 0x000fca0000000018 */
[----:B------:R-:W2:Y:S04]  /*b390*/  @P3 LDG.E.U8 R8, desc[UR8][R6.64] ;  /* 0x0000000806083981 */ /* 0x000ea8000c1e1100 */
[----:B------:R-:W4:Y:S01]  /*b3a0*/  LDL R7, [R1+0x9b4] ;  /* 0x0009b40001077983 */ /* 0x000f220000100800 */
[----:B---3--:R-:W-:-:S05]  /*b3b0*/  IMAD.X R5, R3, 0x1, R5, P0 ;  /* 0x0000000103057824 */ /* 0x008fca00000e0605 */
[----:B------:R-:W3:Y:S04]  /*b3c0*/  @P3 LDG.E.U8 R24, desc[UR8][R4.64] ;  /* 0x0000000804183981 */ /* 0x000ee8000c1e1100 */
[----:B--2---:R0:W-:Y:S01]  /*b3d0*/  STL [R1+0x450], R8 ;  /* 0x0004500801007387 */ /* 0x0041e20000100800 */
[----:B----4-:R-:W-:-:S03]  /*b3e0*/  IADD3 R6, P1, R2, R7, RZ ;  /* 0x0000000702067210 */ /* 0x010fc60007f3e0ff */
[----:B------:R-:W2:Y:S04]  /*b3f0*/  LDL R7, [R1+0x9b0] ;  /* 0x0009b00001077983 */ /* 0x000ea80000100800 */
[----:B0-----:R-:W4:Y:S04]  /*b400*/  LDL R8, [R1+0x9c8] ;  /* 0x0009c80001087983 */ /* 0x001f280000100800 */
[----:B---3--:R0:W-:Y:S04]  /*b410*/  STL [R1+0x4c], R24 ;  /* 0x00004c1801007387 */ /* 0x0081e80000100800 */
[----:B0-----:R-:W3:Y:S04]  /*b420*/  LDL.LU R24, [R1+0x1240] ;  /* 0x0012400001187983 */ /* 0x001ee80000300800 */
[----:B------:R-:W4:Y:S01]  /*b430*/  LDL R5, [R1+0x9bc] ;  /* 0x0009bc0001057983 */ /* 0x000f220000100800 */
[----:B------:R-:W-:Y:S01]  /*b440*/  ISETP.GT.AND P2, PT, R10, 0xe, PT ;  /* 0x0000000e0a00780c */ /* 0x000fe20003f44270 */
[----:B--2---:R-:W-:Y:S01]  /*b450*/  IMAD.X R7, R3, 0x1, R7, P1 ;  /* 0x0000000103077824 */ /* 0x004fe200008e0607 */
[----:B------:R-:W-:-:S11]  /*b460*/  PRMT R0, RZ, 0x7610, R0 ;  /* 0x00007610ff007816 */ /* 0x000fd60000000000 */
[----:B------:R-:W2:Y:S04]  /*b470*/  @P2 LDG.E.U8 R0, desc[UR8][R6.64] ;  /* 0x0000000806002981 */ /* 0x000ea8000c1e1100 */
[----:B------:R-:W3:Y:S01]  /*b480*/  LDL R7, [R1+0x9c4] ;  /* 0x0009c40001077983 */ /* 0x000ee20000100800 */
[----:B----4-:R-:W-:-:S03]  /*b490*/  IADD3 R4, P0, R2, R5, RZ ;  /* 0x0000000502047210 */ /* 0x010fc60007f1e0ff */
[----:B------:R-:W4:Y:S01]  /*b4a0*/  LDL R5, [R1+0x9b8] ;  /* 0x0009b80001057983 */ /* 0x000f220000100800 */
[----:B------:R-:W-:-:S03]  /*b4b0*/  PRMT R23, RZ, 0x7610, R23 ;  /* 0x00007610ff177816 */ /* 0x000fc60000000017 */
[----:B--2---:R-:W-:Y:S01]  /*b4c0*/  STL [R1+0x11c8], R0 ;  /* 0x0011c80001007387 */ /* 0x004fe20000100800 */
[----:B---3--:R-:W-:-:S03]  /*b4d0*/  IADD3 R6, P1, R2, R7, RZ ;  /* 0x0000000702067210 */ /* 0x008fc60007f3e0ff */
[----:B------:R-:W2:Y:S01]  /*b4e0*/  LDL R7, [R1+0x9c0] ;  /* 0x0009c00001077983 */ /* 0x000ea20000100800 */
[----:B----4-:R-:W-:-:S05]  /*b4f0*/  IMAD.X R5, R3, 0x1, R5, P0 ;  /* 0x0000000103057824 */ /* 0x010fca00000e0605 */
[----:B------:R-:W3:Y:S01]  /*b500*/  @P2 LDG.E.U8 R23, desc[UR8][R4.64] ;  /* 0x0000000804172981 */ /* 0x000ee2000c1e1100 */
[----:B------:R-:W-:Y:S02]  /*b510*/  ISETP.GT.AND P3, PT, R10, 0xf, PT ;  /* 0x0000000f0a00780c */ /* 0x000fe40003f64270 */
[----:B------:R-:W-:Y:S01]  /*b520*/  PRMT R22, RZ, 0x7610, R22 ;  /* 0x00007610ff167816 */ /* 0x000fe20000000016 */
[----:B--2---:R-:W-:-:S10]  /*b530*/  IMAD.X R7, R3, 0x1, R7, P1 ;  /* 0x0000000103077824 */ /* 0x004fd400008e0607 */
[----:B------:R-:W2:Y:S04]  /*b540*/  @P3 LDG.E.U8 R22, desc[UR8][R6.64] ;  /* 0x0000000806163981 */ /* 0x000ea8000c1e1100 */
[----:B---3--:R0:W-:Y:S04]  /*b550*/  STL [R1+0x44], R23 ;  /* 0x0000441701007387 */ /* 0x0081e80000100800 */
[----:B0-----:R-:W3:Y:S04]  /*b560*/  LDL.LU R23, [R1+0x123c] ;  /* 0x00123c0001177983 */ /* 0x001ee80000300800 */
[----:B------:R-:W4:Y:S02]  /*b570*/  LDL R5, [R1+0x9cc] ;  /* 0x0009cc0001057983 */ /* 0x000f240000100800 */
[----:B----4-:R-:W-:-:S05]  /*b580*/  IADD3 R4, P0, R2, R5, RZ ;  /* 0x0000000502047210 */ /* 0x010fca0007f1e0ff */
[----:B------:R-:W-:Y:S02]  /*b590*/  IMAD.X R5, R3, 0x1, R8, P0 ;  /* 0x0000000103057824 */ /* 0x000fe400000e0608 */
[----:B------:R-:W4:Y:S04]  /*b5a0*/  LDL R8, [R1+0x9e8] ;  /* 0x0009e80001087983 */ /* 0x000f280000100800 */
[----:B--2---:R0:W-:Y:S04]  /*b5b0*/  STL [R1+0x40], R22 ;  /* 0x0000401601007387 */ /* 0x0041e80000100800 */
[----:B0-----:R-:W2:Y:S04]  /*b5c0*/  LDL.LU R22, [R1+0x1238] ;  /* 0x0012380001167983 */ /* 0x001ea80000300800 */
[----:B------:R-:W3:Y:S01]  /*b5d0*/  LDL R7, [R1+0x9d4] ;  /* 0x0009d40001077983 */ /* 0x000ee20000100800 */
[----:B------:R-:W-:-:S06]  /*b5e0*/  PRMT R21, RZ, 0x7610, R21 ;  /* 0x00007610ff157816 */ /* 0x000fcc0000000015 */
[----:B------:R-:W4:Y:S01]  /*b5f0*/  @P3 LDG.E.U8 R21, desc[UR8][R4.64] ;  /* 0x0000000804153981 */ /* 0x000f22000c1e1100 */
[----:B---3--:R-:W-:-:S03]  /*b600*/  IADD3 R6, P1, R2, R7, RZ ;  /* 0x0000000702067210 */ /* 0x008fc60007f3e0ff */
[----:B------:R-:W3:Y:S01]  /*b610*/  LDL R7, [R1+0x9d0] ;  /* 0x0009d00001077983 */ /* 0x000ee20000100800 */
[----:B------:R-:W-:-:S03]  /*b620*/  ISETP.GT.AND P2, PT, R10, 0x10, PT ;  /* 0x000000100a00780c */ /* 0x000fc60003f44270 */
[----:B----4-:R0:W-:Y:S01]  /*b630*/  STL [R1+0x3c], R21 ;  /* 0x00003c1501007387 */ /* 0x0101e20000100800 */
[----:B------:R-:W-:-:S03]  /*b640*/  PRMT R20, RZ, 0x7610, R20 ;  /* 0x00007610ff147816 */ /* 0x000fc60000000014 */
[----:B0-----:R-:W4:Y:S04]  /*b650*/  LDL.LU R21, [R1+0x1234] ;  /* 0x0012340001157983 */ /* 0x001f280000300800 */
[----:B------:R-:W2:Y:S01]  /*b660*/  LDL R5, [R1+0x9dc] ;  /* 0x0009dc0001057983 */ /* 0x000ea20000100800 */
[----:B---3--:R-:W-:-:S05]  /*b670*/  IMAD.X R7, R3, 0x1, R7, P1 ;  /* 0x0000000103077824 */ /* 0x008fca00008e0607 */
[----:B------:R-:W3:Y:S01]  /*b680*/  @P2 LDG.E.U8 R20, desc[UR8][R6.64] ;  /* 0x0000000806142981 */ /* 0x000ee2000c1e1100 */
[----:B--2---:R-:W-:-:S03]  /*b690*/  IADD3 R4, P0, R2, R5, RZ ;  /* 0x0000000502047210 */ /* 0x004fc60007f1e0ff */
[----:B------:R-:W2:Y:S04]  /*b6a0*/  LDL R5, [R1+0x9d8] ;  /* 0x0009d80001057983 */ /* 0x000ea80000100800 */
[----:B---3--:R0:W-:Y:S04]  /*b6b0*/  STL [R1+0x38], R20 ;  /* 0x0000381401007387 */ /* 0x0081e80000100800 */
[----:B0-----:R-:W3:Y:S04]  /*b6c0*/  LDL.LU R20, [R1+0x1230] ;  /* 0x0012300001147983 */ /* 0x001ee80000300800 */
[----:B------:R-:W4:Y:S01]  /*b6d0*/  LDL R7, [R1+0x9e4] ;  /* 0x0009e40001077983 */ /* 0x000f220000100800 */
[----:B------:R-:W-:Y:S01]  /*b6e0*/  PRMT R19, RZ, 0x7610, R19 ;  /* 0x00007610ff137816 */ /* 0x000fe20000000013 */
[----:B--2---:R-:W-:-:S05]  /*b6f0*/  IMAD.X R5, R3, 0x1, R5, P0 ;  /* 0x0000000103057824 */ /* 0x004fca00000e0605 */
[----:B------:R-:W2:Y:S01]  /*b700*/  @P2 LDG.E.U8 R19, desc[UR8][R4.64] ;  /* 0x0000000804132981 */ /* 0x000ea2000c1e1100 */
[----:B----4-:R-:W-:-:S03]  /*b710*/  IADD3 R6, P1, R2, R7, RZ ;  /* 0x0000000702067210 */ /* 0x010fc60007f3e0ff */
[----:B------:R-:W4:Y:S01]  /*b720*/  LDL R7, [R1+0x9e0] ;  /* 0x0009e00001077983 */ /* 0x000f220000100800 */
[----:B------:R-:W-:-:S03]  /*b730*/  ISETP.GT.AND P3, PT, R10, 0x11, PT ;  /* 0x000000110a00780c */ /* 0x000fc60003f64270 */
[----:B--2---:R0:W-:Y:S01]  /*b740*/  STL [R1+0x34], R19 ;  /* 0x0000341301007387 */ /* 0x0041e20000100800 */
[----:B------:R-:W-:-:S03]  /*b750*/  PRMT R18, RZ, 0x7610, R18 ;  /* 0x00007610ff127816 */ /* 0x000fc60000000012 */
[----:B0-----:R-:W2:Y:S04]  /*b760*/  LDL.LU R19, [R1+0x122c] ;  /* 0x00122c0001137983 */ /* 0x001ea80000300800 */
[----:B------:R-:W3:Y:S01]  /*b770*/  LDL R5, [R1+0x9ec] ;  /* 0x0009ec0001057983 */ /* 0x000ee20000100800 */
[----:B----4-:R-:W-:-:S05]  /*b780*/  IMAD.X R7, R3, 0x1, R7, P1 ;  /* 0x0000000103077824 */ /* 0x010fca00008e0607 */
[----:B------:R-:W4:Y:S01]  /*b790*/  @P3 LDG.E.U8 R18, desc[UR8][R6.64] ;  /* 0x0000000806123981 */ /* 0x000f22000c1e1100 */
[----:B---3--:R-:W-:-:S05]  /*b7a0*/  IADD3 R4, P0, R2, R5, RZ ;  /* 0x0000000502047210 */ /* 0x008fca0007f1e0ff */
[----:B------:R-:W-:Y:S02]  /*b7b0*/  IMAD.X R5, R3, 0x1, R8, P0 ;  /* 0x0000000103057824 */ /* 0x000fe400000e0608 */
[----:B------:R-:W3:Y:S04]  /*b7c0*/  LDL R8, [R1+0xa08] ;  /* 0x000a080001087983 */ /* 0x000ee80000100800 */
[----:B----4-:R0:W-:Y:S04]  /*b7d0*/  STL [R1+0x30], R18 ;  /* 0x0000301201007387 */ /* 0x0101e80000100800 */
[----:B0-----:R-:W4:Y:S04]  /*b7e0*/  LDL.LU R18, [R1+0x1228] ;  /* 0x0012280001127983 */ /* 0x001f280000300800 */
[----:B------:R-:W2:Y:S01]  /*b7f0*/  LDL R7, [R1+0x9f4] ;  /* 0x0009f40001077983 */ /* 0x000ea20000100800 */
[----:B------:R-:W-:-:S02]  /*b800*/  PRMT R0, RZ, 0x7610, R0 ;  /* 0x00007610ff007816 */ /* 0x000fc40000000000 */
[----:B------:R-:W-:Y:S02]  /*b810*/  ISETP.GT.AND P2, PT, R10, 0x12, PT ;  /* 0x000000120a00780c */ /* 0x000fe40003f44270 */
[----:B------:R-:W-:Y:S02]  /*b820*/  PRMT R17, RZ, 0x7610, R17 ;  /* 0x00007610ff117816 */ /* 0x000fe40000000011 */
[----:B------:R0:W4:Y:S04]  /*b830*/  @P3 LDG.E.U8 R0, desc[UR8][R4.64] ;  /* 0x0000000804003981 */ /* 0x000128000c1e1100 */
[----:B------:R-:W0:Y:S01]  /*b840*/  LDL R5, [R1+0x9fc] ;  /* 0x0009fc0001057983 */ /* 0x000e220000100800 */
[----:B--2---:R-:W-:-:S03]  /*b850*/  IADD3 R6, P1, R2, R7, RZ ;  /* 0x0000000702067210 */ /* 0x004fc60007f3e0ff */
[----:B------:R-:W2:Y:S02]  /*b860*/  LDL R7, [R1+0x9f0] ;  /* 0x0009f00001077983 */ /* 0x000ea40000100800 */
[----:B--2---:R-:W-:-:S05]  /*b870*/  IMAD.X R7, R3, 0x1, R7, P1 ;  /* 0x0000000103077824 */ /* 0x004fca00008e0607 */
[----:B------:R-:W2:Y:S01]  /*b880*/  @P2 LDG.E.U8 R17, desc[UR8][R6.64] ;  /* 0x0000000806112981 */ /* 0x000ea2000c1e1100 */
[----:B0-----:R-:W-:-:S03]  /*b890*/  IADD3 R4, P0, R2, R5, RZ ;  /* 0x0000000502047210 */ /* 0x001fc60007f1e0ff */
[----:B------:R-:W3:Y:S01]  /*b8a0*/  LDL R5, [R1+0x9f8] ;  /* 0x0009f80001057983 */ /* 0x000ee20000100800 */
[----:B------:R-:W-:-:S03]  /*b8b0*/  PRMT R16, RZ, 0x7610, R16 ;  /* 0x00007610ff107816 */ /* 0x000fc60000000010 */
[----:B--2---:R0:W-:Y:S04]  /*b8c0*/  STL [R1+0x28], R17 ;  /* 0x0000281101007387 */ /* 0x0041e80000100800 */
[----:B0-----:R-:W2:Y:S04]  /*b8d0*/  LDL.LU R17, [R1+0x1224] ;  /* 0x0012240001117983 */ /* 0x001ea80000300800 */
[----:B------:R-:W4:Y:S01]  /*b8e0*/  LDL R7, [R1+0xa04] ;  /* 0x000a040001077983 */ /* 0x000f220000100800 */
[----:B---3--:R-:W-:-:S05]  /*b8f0*/  IMAD.X R5, R3, 0x1, R5, P0 ;  /* 0x0000000103057824 */ /* 0x008fca00000e0605 */
[----:B------:R-:W3:Y:S01]  /*b900*/  @P2 LDG.E.U8 R16, desc[UR8][R4.64] ;  /* 0x0000000804102981 */ /* 0x000ee2000c1e1100 */
[----:B------:R-:W-:Y:S02]  /*b910*/  ISETP.GT.AND P3, PT, R10, 0x13, PT ;  /* 0x000000130a00780c */ /* 0x000fe40003f64270 */
[----:B----4-:R-:W-:Y:S02]  /*b920*/  IADD3 R6, P1, R2, R7, RZ ;  /* 0x0000000702067210 */ /* 0x010fe40007f3e0ff */
[----:B------:R-:W4:Y:S01]  /*b930*/  LDL R7, [R1+0xa00] ;  /* 0x000a000001077983 */ /* 0x000f220000100800 */
[----:B------:R-:W-:-:S03]  /*b940*/  PRMT R15, RZ, 0x7610, R15 ;  /* 0x00007610ff0f7816 */ /* 0x000fc6000000000f */
[----:B---3--:R0:W-:Y:S04]  /*b950*/  STL [R1+0x24], R16 ;  /* 0x0000241001007387 */ /* 0x0081e80000100800 */
[----:B0-----:R-:W3:Y:S04]  /*b960*/  LDL.LU R16, [R1+0x1220] ;  /* 0x0012200001107983 */ /* 0x001ee80000300800 */
[----:B------:R-:W2:Y:S01]  /*b970*/  LDL R5, [R1+0xa0c] ;  /* 0x000a0c0001057983 */ /* 0x000ea20000100800 */
[----:B----4-:R-:W-:-:S05]  /*b980*/  IMAD.X R7, R3, 0x1, R7, P1 ;  /* 0x0000000103077824 */ /* 0x010fca00008e0607 */
[----:B------:R-:W4:Y:S01]  /*b990*/  @P3 LDG.E.U8 R15, desc[UR8][R6.64] ;  /* 0x00000008060f3981 */ /* 0x000f22000c1e1100 */
[----:B--2---:R-:W-:-:S05]  /*b9a0*/  IADD3 R4, P0, R2, R5, RZ ;  /* 0x0000000502047210 */ /* 0x004fca0007f1e0ff */
[----:B------:R-:W-:Y:S02]  /*b9b0*/  IMAD.X R5, R3, 0x1, R8, P0 ;  /* 0x0000000103057824 */ /* 0x000fe400000e0608 */
[----:B------:R-:W2:Y:S04]  /*b9c0*/  LDL R8, [R1+0xa2c] ;  /* 0x000a2c0001087983 */ /* 0x000ea80000100800 */
[----:B----4-:R0:W-:Y:S04]  /*b9d0*/  STL [R1+0x20], R15 ;  /* 0x0000200f01007387 */ /* 0x0101e80000100800 */
[----:B0-----:R-:W4:Y:S04]  /*b9e0*/  LDL.LU R15, [R1+0x121c] ;  /* 0x00121c00010f7983 */ /* 0x001f280000300800 */
[----:B------:R-:W3:Y:S01]  /*b9f0*/  LDL R7, [R1+0xa14] ;  /* 0x000a140001077983 */ /* 0x000ee20000100800 */
[----:B------:R-:W-:-:S06]  /*ba00*/  PRMT R14, RZ, 0x7610, R14 ;  /* 0x00007610ff0e7816 */ /* 0x000fcc000000000e */
[----:B------:R-:W2:Y:S01]  /*ba10*/  @P3 LDG.E.U8 R14, desc[UR8][R4.64] ;  /* 0x00000008040e3981 */ /* 0x000ea2000c1e1100 */
[----:B---3--:R-:W-:-:S03]  /*ba20*/  IADD3 R6, P1, R2, R7, RZ ;  /* 0x0000000702067210 */ /* 0x008fc60007f3e0ff */
[----:B------:R-:W3:Y:S01]  /*ba30*/  LDL R7, [R1+0xa10] ;  /* 0x000a100001077983 */ /* 0x000ee20000100800 */
[----:B------:R-:W-:Y:S02]  /*ba40*/  ISETP.GT.AND P2, PT, R10, 0x14, PT ;  /* 0x000000140a00780c */ /* 0x000fe40003f44270 */
[----:B------:R-:W-:Y:S01]  /*ba50*/  PRMT R13, RZ, 0x7610, R13 ;  /* 0x00007610ff0d7816 */ /* 0x000fe2000000000d */
        /* <DEDUP_REMOVED lines=10> */
[----:B------:R-:W-:Y:S01]  /*bb00*/  PRMT R9, RZ, 0x7610, R9 ;  /* 0x00007610ff097816 */ /* 0x000fe20000000009 */
[----:B----4-:R-:W-:-:S05]  /*bb10*/  IMAD.X R5, R3, 0x1, R5, P0 ;  /* 0x0000000103057824 */ /* 0x010fca00000e0605 */
[----:B------:R-:W4:Y:S01]  /*bb20*/  @P2 LDG.E.U8 R9, desc[UR8][R4.64] ;  /* 0x0000000804092981 */ /* 0x000f22000c1e1100 */
[----:B------:R-:W-:Y:S02]  /*bb30*/  ISETP.GT.AND P3, PT, R10, 0x15, PT ;  /* 0x000000150a00780c */ /* 0x000fe40003f64270 */
[----:B------:R-:W-:Y:S01]  /*bb40*/  PRMT R12, RZ, 0x7610, R12 ;  /* 0x00007610ff0c7816 */ /* 0x000fe2000000000c */
[----:B------:R-:W3:Y:S01]  /*bb50*/  LDL R5, [R1+0xa34] ;  /* 0x000a340001057983 */ /* 0x000ee20000100800 */
[----:B--2---:R-:W-:-:S03]  /*bb60*/  IADD3 R6, P0, R2, R7, RZ ;  /* 0x0000000702067210 */ /* 0x004fc60007f1e0ff */
[----:B------:R-:W2:Y:S04]  /*bb70*/  LDL R7, [R1+0xa20] ;  /* 0x000a200001077983 */ /* 0x000ea80000100800 */
[----:B----4-:R0:W-:Y:S04]  /*bb80*/  STL [R1+0x14], R9 ;  /* 0x0000140901007387 */ /* 0x0101e80000100800 */
[----:B0-----:R-:W4:Y:S01]  /*bb90*/  LDL R9, [R1+0xa28] ;  /* 0x000a280001097983 */ /* 0x001f220000100800 */
[----:B--2---:R-:W-:-:S05]  /*bba0*/  IMAD.X R7, R3, 0x1, R7, P0 ;  /* 0x0000000103077824 */ /* 0x004fca00000e0607 */
[----:B------:R-:W2:Y:S01]  /*bbb0*/  @P3 LDG.E.U8 R12, desc[UR8][R6.64] ;  /* 0x00000008060c3981 */ /* 0x000ea2000c1e1100 */
[C---:B------:R-:W-:Y:S02]  /*bbc0*/  IADD3 R8, P2, R2.reuse, R8, RZ ;  /* 0x0000000802087210 */ /* 0x040fe40007f5e0ff */
[----:B------:R-:W-:Y:S02]  /*bbd0*/  PRMT R11, RZ, 0x7610, R11 ;  /* 0x00007610ff0b7816 */ /* 0x000fe4000000000b */
[----:B---3--:R-:W-:Y:S02]  /*bbe0*/  IADD3 R4, P0, R2, R5, RZ ;  /* 0x0000000502047210 */ /* 0x008fe40007f1e0ff */
[----:B------:R-:W3:Y:S01]  /*bbf0*/  LDL R5, [R1+0xa30] ;  /* 0x000a300001057983 */ /* 0x000ee20000100800 */
[----:B----4-:R-:W-:-:S05]  /*bc00*/  IMAD.X R9, R3, 0x1, R9, P2 ;  /* 0x0000000103097824 */ /* 0x010fca00010e0609 */
[----:B------:R-:W4:Y:S04]  /*bc10*/  @P3 LDG.E.U8 R11, desc[UR8][R8.64] ;  /* 0x00000008080b3981 */ /* 0x000f28000c1e1100 */
[----:B--2---:R0:W-:Y:S04]  /*bc20*/  STL [R1+0x10], R12 ;  /* 0x0000100c01007387 */ /* 0x0041e80000100800 */
[----:B0-----:R-:W2:Y:S04]  /*bc30*/  LDL.LU R12, [R1+0x1210] ;  /* 0x00121000010c7983 */ /* 0x001ea80000300800 */
[----:B------:R-:W2:Y:S01]  /*bc40*/  LDL R7, [R1+0xa3c] ;  /* 0x000a3c0001077983 */ /* 0x000ea20000100800 */
[----:B------:R-:W-:Y:S01]  /*bc50*/  ISETP.GT.AND P1, PT, R10, 0x16, PT ;  /* 0x000000160a00780c */ /* 0x000fe20003f24270 */
[----:B---3--:R-:W-:Y:S01]  /*bc60*/  IMAD.X R5, R3, 0x1, R5, P0 ;  /* 0x0000000103057824 */ /* 0x008fe200000e0605 */
[----:B------:R-:W-:Y:S01]  /*bc70*/  PRMT R29, RZ, 0x7610, R29 ;  /* 0x00007610ff1d7816 */ /* 0x000fe2000000001d */
[----:B----4-:R0:W-:Y:S04]  /*bc80*/  STL [R1+0xc], R11 ;  /* 0x00000c0b01007387 */ /* 0x0101e80000100800 */
[----:B0-----:R-:W3:Y:S04]  /*bc90*/  LDL.LU R11, [R1+0x120c] ;  /* 0x00120c00010b7983 */ /* 0x001ee80000300800 */
[----:B------:R-:W4:Y:S04]  /*bca0*/  LDL R9, [R1+0xa38] ;  /* 0x000a380001097983 */ /* 0x000f280000100800 */
[----:B------:R-:W3:Y:S01]  /*bcb0*/  @P1 LDG.E.U8 R29, desc[UR8][R4.64] ;  /* 0x00000008041d1981 */ /* 0x000ee2000c1e1100 */
[----:B--2---:R-:W-:-:S03]  /*bcc0*/  IADD3 R6, P2, R2, R7, RZ ;  /* 0x0000000702067210 */ /* 0x004fc60007f5e0ff */
[----:B------:R-:W2:Y:S04]  /*bcd0*/  LDL R8, [R1+0xa40] ;  /* 0x000a400001087983 */ /* 0x000ea80000100800 */
[----:B------:R-:W4:Y:S01]  /*bce0*/  LDL R7, [R1+0xa44] ;  /* 0x000a440001077983 */ /* 0x000f220000100800 */
[----:B------:R-:W-:Y:S02]  /*bcf0*/  PRMT R27, RZ, 0x7610, R27 ;  /* 0x00007610ff1b7816 */ /* 0x000fe4000000001b */
[----:B------:R-:W-:Y:S01]  /*bd00*/  ISETP.GT.AND P0, PT, R10, 0x17, PT ;  /* 0x000000170a00780c */ /* 0x000fe20003f04270 */
[----:B---3--:R0:W-:Y:S01]  /*bd10*/  STL [R1+0x11cc], R29 ;  /* 0x0011cc1d01007387 */ /* 0x0081e20000100800 */
[----:B----4-:R-:W-:Y:S01]  /*bd20*/  IADD3 R4, P3, R2, R7, RZ ;  /* 0x0000000702047210 */ /* 0x010fe20007f7e0ff */
[C---:B------:R-:W-:Y:S01]  /*bd30*/  IMAD.X R7, R3.reuse, 0x1, R9, P2 ;  /* 0x0000000103077824 */ /* 0x040fe200010e0609 */
[----:B------:R-:W-:Y:S01]  /*bd40*/  ISETP.GT.AND P2, PT, R10, 0x18, PT ;  /* 0x000000180a00780c */ /* 0x000fe20003f44270 */
[----:B------:R-:W3:Y:S04]  /*bd50*/  LDL R9, [R1+0xa58] ;  /* 0x000a580001097983 */ /* 0x000ee80000100800 */
[----:B------:R-:W4:Y:S04]  /*bd60*/  LDL.LU R10, [R1+0x1208] ;  /* 0x00120800010a7983 */ /* 0x000f280000300800 */
[----:B------:R-:W3:Y:S01]  /*bd70*/  @P1 LDG.E.U8 R27, desc[UR8][R6.64] ;  /* 0x00000008061b1981 */ /* 0x000ee2000c1e1100 */
[----:B------:R-:W-:Y:S01]  /*bd80*/  PRMT R28, RZ, 0x7610, R28 ;  /* 0x00007610ff1c7816 */ /* 0x000fe2000000001c */
[----:B--2---:R-:W-:-:S02]  /*bd90*/  IMAD.X R5, R3, 0x1, R8, P3 ;  /* 0x0000000103057824 */ /* 0x004fc400018e0608 */
[----:B0-----:R-:W2:Y:S04]  /*bda0*/  LDL R29, [R1+0xa6c] ;  /* 0x000a6c00011d7983 */ /* 0x001ea80000100800 */
[----:B------:R-:W4:Y:S04]  /*bdb0*/  LDL R8, [R1+0xa60] ;  /* 0x000a600001087983 */ /* 0x000f280000100800 */
[----:B------:R-:W2:Y:S04]  /*bdc0*/  LDL R7, [R1+0xa54] ;  /* 0x000a540001077983 */ /* 0x000ea80000100800 */
[----:B------:R-:W4:Y:S04]  /*bdd0*/  @P0 LDG.E.U8 R28, desc[UR8][R4.64] ;  /* 0x00000008041c0981 */ /* 0x000f28000c1e1100 */
[----:B---3--:R0:W-:Y:S01]  /*bde0*/  STL [R1+0x11d0], R27 ;  /* 0x0011d01b01007387 */ /* 0x0081e20000100800 */
[----:B------:R-:W-:-:S03]  /*bdf0*/  PRMT R26, RZ, 0x7610, R26 ;  /* 0x00007610ff1a7816 */ /* 0x000fc6000000001a */
[----:B------:R-:W3:Y:S04]  /*be00*/  LDL R5, [R1+0xa5c] ;  /* 0x000a5c0001057983 */ /* 0x000ee80000100800 */
[----:B0-----:R-:W3:Y:S01]  /*be10*/  LDL R27, [R1+0xa68] ;  /* 0x000a6800011b7983 */ /* 0x001ee20000100800 */
[----:B--2---:R-:W-:-:S03]  /*be20*/  IADD3 R6, P1, R2, R7, RZ ;  /* 0x0000000702067210 */ /* 0x004fc60007f3e0ff */
[----:B------:R-:W2:Y:S04]  /*be30*/  LDL R7, [R1+0xa50] ;  /* 0x000a500001077983 */ /* 0x000ea80000100800 */
[----:B----4-:R0:W-:Y:S04]  /*be40*/  STL [R1+0x11c0], R28 ;  /* 0x0011c01c01007387 */ /* 0x0101e80000100800 */
[----:B0-----:R-:W4:Y:S01]  /*be50*/  LDL R28, [R1] ;  /* 0x00000000011c7983 */ /* 0x001f220000100800 */
[----:B--2---:R-:W-:-:S05]  /*be60*/  IMAD.X R7, R3, 0x1, R7, P1 ;  /* 0x0000000103077824 */ /* 0x004fca00008e0607 */
[----:B------:R0:W2:Y:S04]  /*be70*/  @P2 LDG.E.U8 R26, desc[UR8][R6.64] ;  /* 0x00000008061a2981 */ /* 0x0000a8000c1e1100 */
[----:B------:R-:W0:Y:S01]  /*be80*/  LDL R7, [R1+0xa64] ;  /* 0x000a640001077983 */ /* 0x000e220000100800 */
[----:B----4-:R-:W-:Y:S02]  /*be90*/  ISETP.GT.AND P1, PT, R28, 0x19, PT ;  /* 0x000000191c00780c */ /* 0x010fe40003f24270 */
[----:B------:R-:W-:Y:S02]  /*bea0*/  PRMT R24, RZ, 0x7610, R24 ;  /* 0x00007610ff187816 */ /* 0x000fe40000000018 */
[----:B0-----:R-:W-:-:S05]  /*beb0*/  IADD3 R6, P4, R2, R7, RZ ;  /* 0x0000000702067210 */ /* 0x001fca0007f9e0ff */
[C---:B------:R-:W-:Y:S01]  /*bec0*/  IMAD.X R7, R3.reuse, 0x1, R8, P4 ;  /* 0x0000000103077824 */ /* 0x040fe200020e0608 */
[----:B---3--:R-:W-:Y:S01]  /*bed0*/  IADD3 R4, P3, R2, R5, RZ ;  /* 0x0000000502047210 */ /* 0x008fe20007f7e0ff */
[----:B------:R-:W3:Y:S04]  /*bee0*/  LDL R8, [R1+0xa84] ;  /* 0x000a840001087983 */ /* 0x000ee80000100800 */
[----:B------:R-:W4:Y:S04]  /*bef0*/  @P1 LDG.E.U8 R24, desc[UR8][R6.64] ;  /* 0x0000000806181981 */ /* 0x000f28000c1e1100 */
[----:B------:R-:W2:Y:S01]  /*bf00*/  LDL R7, [R1+0xa74] ;  /* 0x000a740001077983 */ /* 0x000ea20000100800 */
[----:B------:R-:W-:Y:S01]  /*bf10*/  PRMT R25, RZ, 0x7610, R25 ;  /* 0x00007610ff197816 */ /* 0x000fe20000000019 */
[----:B------:R-:W-:-:S02]  /*bf20*/  IMAD.X R5, R3, 0x1, R9, P3 ;  /* 0x0000000103057824 */ /* 0x000fc400018e0609 */
[----:B------:R-:W3:Y:S04]  /*bf30*/  LDL R9, [R1+0xa70] ;  /* 0x000a700001097983 */ /* 0x000ee80000100800 */
[----:B------:R0:W4:Y:S02]  /*bf40*/  @P2 LDG.E.U8 R25, desc[UR8][R4.64] ;  /* 0x0000000804192981 */ /* 0x000124000c1e1100 */
[C---:B0-----:R-:W-:Y:S02]  /*bf50*/  IADD3 R4, P3, R2.reuse, R29, RZ ;  /* 0x0000001d02047210 */ /* 0x041fe40007f7e0ff */
[----:B--2---:R-:W-:Y:S01]  /*bf60*/  IADD3 R6, P4, R2, R7, RZ ;  /* 0x0000000702067210 */ /* 0x004fe20007f9e0ff */
[----:B------:R-:W2:Y:S04]  /*bf70*/  LDL R29, [R1+0xa8c] ;  /* 0x000a8c00011d7983 */ /* 0x000ea80000100800 */
[----:B------:R-:W3:Y:S01]  /*bf80*/  LDL R7, [R1+0xa7c] ;  /* 0x000a7c0001077983 */ /* 0x000ee20000100800 */
[----:B------:R-:W-:-:S03]  /*bf90*/  IMAD.X R5, R3, 0x1, R27, P3 ;  /* 0x0000000103057824 */ /* 0x000fc600018e061b */
[----:B------:R-:W4:Y:S01]  /*bfa0*/  LDL R27, [R1+0xa80] ;  /* 0x000a8000011b7983 */ /* 0x000f220000100800 */
[----:B------:R-:W-:Y:S02]  /*bfb0*/  ISETP.GT.AND P2, PT, R28, 0x1a, PT ;  /* 0x0000001a1c00780c */ /* 0x000fe40003f44270 */
[----:B------:R-:W-:Y:S02]  /*bfc0*/  PRMT R23, RZ, 0x7610, R23 ;  /* 0x00007610ff177816 */ /* 0x000fe40000000017 */
[----:B------:R-:W-:-:S04]  /*bfd0*/  PRMT R22, RZ, 0x7610, R22 ;  /* 0x00007610ff167816 */ /* 0x000fc80000000016 */
[----:B------:R3:W2:Y:S01]  /*bfe0*/  @P1 LDG.E.U8 R23, desc[UR8][R4.64] ;  /* 0x0000000804171981 */ /* 0x0006a2000c1e1100 */
[----:B------:R-:W-:Y:S02]  /*bff0*/  ISETP.GT.AND P1, PT, R28, 0x1b, PT ;  /* 0x0000001b1c00780c */ /* 0x000fe40003f24270 */
[----:B------:R-:W-:Y:S01]  /*c000*/  PRMT R20, RZ, 0x7610, R20 ;  /* 0x00007610ff147816 */ /* 0x000fe20000000014 */
[----:B------:R-:W2:Y:S01]  /*c010*/  LDL R5, [R1+0xa78] ;  /* 0x000a780001057983 */ /* 0x000ea20000100800 */
[C---:B---3--:R-:W-:Y:S01]  /*c020*/  IADD3 R4, P3, R2.reuse, R7, RZ ;  /* 0x0000000702047210 */ /* 0x048fe20007f7e0ff */
[----:B------:R-:W-:Y:S01]  /*c030*/  IMAD.X R7, R3, 0x1, R9, P4 ;  /* 0x0000000103077824 */ /* 0x000fe200020e0609 */
[----:B------:R-:W-:Y:S01]  /*c040*/  PRMT R21, RZ, 0x7610, R21 ;  /* 0x00007610ff157816 */ /* 0x000fe20000000015 */
[----:B------:R-:W3:Y:S04]  /*c050*/  LDL R9, [R1+0xa94] ;  /* 0x000a940001097983 */ /* 0x000ee80000100800 */
[----:B------:R0:W3:Y:S02]  /*c060*/  @P2 LDG.E.U8 R22, desc[UR8][R6.64] ;  /* 0x0000000806162981 */ /* 0x0000e4000c1e1100 */
[----:B0-----:R-:W-:-:S02]  /*c070*/  IADD3 R6, P4, R2, R8, RZ ;  /* 0x0000000802067210 */ /* 0x001fc40007f9e0ff */
[----:B------:R-:W3:Y:S03]  /*c080*/  LDL R8, [R1+0xa9c] ;  /* 0x000a9c0001087983 */ /* 0x000ee60000100800 */
[C---:B----4-:R-:W-:Y:S02]  /*c090*/  IMAD.X R7, R3.reuse, 0x1, R27, P4 ;  /* 0x0000000103077824 */ /* 0x050fe400020e061b */
[----:B--2---:R-:W-:Y:S01]  /*c0a0*/  IMAD.X R5, R3, 0x1, R5, P3 ;  /* 0x0000000103057824 */ /* 0x004fe200018e0605 */
[----:B------:R-:W2:Y:S04]  /*c0b0*/  LDL R27, [R1+0xa98] ;  /* 0x000a9800011b7983 */ /* 0x000ea80000100800 */
[----:B------:R-:W4:Y:S04]  /*c0c0*/  @P1 LDG.E.U8 R20, desc[UR8][R6.64] ;  /* 0x0000000806141981 */ /* 0x000f28000c1e1100 */
[----:B------:R0:W2:Y:S04]  /*c0d0*/  @P2 LDG.E.U8 R21, desc[UR8][R4.64] ;  /* 0x0000000804152981 */ /* 0x0000a8000c1e1100 */
[----:B------:R-:W3:Y:S01]  /*c0e0*/  LDL R5, [R1+0xa88] ;  /* 0x000a880001057983 */ /* 0x000ee20000100800 */
[----:B0-----:R-:W-:-:S03]  /*c0f0*/  IADD3 R4, P3, R2, R29, RZ ;  /* 0x0000001d02047210 */ /* 0x001fc60007f7e0ff */
[----:B------:R-:W2:Y:S04]  /*c100*/  LDL R29, [R1+0xaa4] ;  /* 0x000aa400011d7983 */ /* 0x000ea80000100800 */
[----:B----4-:R0:W-:Y:S04]  /*c110*/  STL [R1+0x11f8], R20 ;  /* 0x0011f81401007387 */ /* 0x0101e80000100800 */
[----:B------:R-:W4:Y:S01]  /*c120*/  LDL R7, [R1+0xa90] ;  /* 0x000a900001077983 */ /* 0x000f220000100800 */
[----:B------:R-:W-:Y:S02]  /*c130*/  ISETP.GT.AND P2, PT, R28, 0x1c, PT ;  /* 0x0000001c1c00780c */ /* 0x000fe40003f44270 */
[----:B------:R-:W-:-:S02]  /*c140*/  PRMT R19, RZ, 0x7610, R19 ;  /* 0x00007610ff137816 */ /* 0x000fc40000000013 */
[----:B------:R-:W-:Y:S01]  /*c150*/  PRMT R18, RZ, 0x7610, R18 ;  /* 0x00007610ff127816 */ /* 0x000fe20000000012 */
[----:B0-----:R-:W2:Y:S01]  /*c160*/  LDL R20, [R1+0xaa0] ;  /* 0x000aa00001147983 */ /* 0x001ea20000100800 */
[----:B---3--:R-:W-:Y:S01]  /*c170*/  IMAD.X R5, R3, 0x1, R5, P3 ;  /* 0x0000000103057824 */ /* 0x008fe200018e0605 */
[----:B------:R-:W-:-:S04]  /*c180*/  IADD3 R6, P3, R2, R9, RZ ;  /* 0x0000000902067210 */ /* 0x000fc80007f7e0ff */
[----:B------:R2:W3:Y:S01]  /*c190*/  @P1 LDG.E.U8 R19, desc[UR8][R4.64] ;  /* 0x0000000804131981 */ /* 0x0004e2000c1e1100 */
[----:B----4-:R-:W-:-:S05]  /*c1a0*/  IMAD.X R7, R3, 0x1, R7, P3 ;  /* 0x0000000103077824 */ /* 0x010fca00018e0607 */
[----:B------:R-:W4:Y:S01]  /*c1b0*/  @P2 LDG.E.U8 R18, desc[UR8][R6.64] ;  /* 0x0000000806122981 */ /* 0x000f22000c1e1100 */
[C---:B------:R-:W-:Y:S02]  /*c1c0*/  IADD3 R8, P4, R2.reuse, R8, RZ ;  /* 0x0000000802087210 */ /* 0x040fe40007f9e0ff */
[----:B--2---:R-:W-:-:S03]  /*c1d0*/  IADD3 R4, P3, R2, R29, RZ ;  /* 0x0000001d02047210 */ /* 0x004fc60007f7e0ff */
[----:B------:R-:W-:Y:S01]  /*c1e0*/  IMAD.X R9, R3, 0x1, R27, P4 ;  /* 0x0000000103097824 */ /* 0x000fe200020e061b */
[----:B---3--:R0:W-:Y:S04]  /*c1f0*/  STL [R1+0x11fc], R19 ;  /* 0x0011fc1301007387 */ /* 0x0081e80000100800 */
[----:B------:R-:W2:Y:S04]  /*c200*/  LDL R29, [R1+0xabc] ;  /* 0x000abc00011d7983 */ /* 0x000ea80000100800 */
[----:B------:R-:W3:Y:S04]  /*c210*/  LDL R27, [R1+0xab0] ;  /* 0x000ab000011b7983 */ /* 0x000ee80000100800 */
[----:B0-----:R-:W2:Y:S04]  /*c220*/  LDL R19, [R1+0xaa8] ;  /* 0x000aa80001137983 */ /* 0x001ea80000100800 */
[----:B------:R-:W3:Y:S04]  /*c230*/  LDL R7, [R1+0xaac] ;  /* 0x000aac0001077983 */ /* 0x000ee80000100800 */
[----:B----4-:R0:W-:Y:S04]  /*c240*/  STL [R1+0x11e8], R18 ;  /* 0x0011e81201007387 */ /* 0x0101e80000100800 */
[----:B0-----:R-:W4:Y:S01]  /*c250*/  LDL R18, [R1+0xab4] ;  /* 0x000ab40001127983 */ /* 0x001f220000100800 */
[----:B------:R-:W-:-:S02]  /*c260*/  ISETP.GT.AND P1, PT, R28, 0x1d, PT ;  /* 0x0000001d1c00780c */ /* 0x000fc40003f24270 */
[----:B------:R-:W-:Y:S01]  /*c270*/  PRMT R17, RZ, 0x7610, R17 ;  /* 0x00007610ff117816 */ /* 0x000fe20000000011 */
[----:B------:R-:W-:Y:S01]  /*c280*/  IMAD.X R5, R3, 0x1, R20, P3 ;  /* 0x0000000103057824 */ /* 0x000fe200018e0614 */
[----:B------:R-:W-:Y:S01]  /*c290*/  PRMT R16, RZ, 0x7610, R16 ;  /* 0x00007610ff107816 */ /* 0x000fe20000000010 */
[----:B------:R-:W4:Y:S01]  /*c2a0*/  LDL R20, [R1+0xab8] ;  /* 0x000ab80001147983 */ /* 0x000f220000100800 */
[----:B------:R-:W-:-:S03]  /*c2b0*/  ISETP.GT.AND P4, PT, R28, 0x1e, PT ;  /* 0x0000001e1c00780c */ /* 0x000fc60003f84270 */
[----:B------:R-:W4:Y:S01]  /*c2c0*/  @P2 LDG.E.U8 R17, desc[UR8][R8.64] ;  /* 0x0000000808112981 */ /* 0x000f22000c1e1100 */
[----:B------:R-:W-:-:S03]  /*c2d0*/  PRMT R15, RZ, 0x7610, R15 ;  /* 0x00007610ff0f7816 */ /* 0x000fc6000000000f */
[----:B------:R4:W4:Y:S01]  /*c2e0*/  @P1 LDG.E.U8 R16, desc[UR8][R4.64] ;  /* 0x0000000804101981 */ /* 0x000922000c1e1100 */
[----:B---3--:R-:W-:Y:S02]  /*c2f0*/  IADD3 R6, P2, R2, R7, RZ ;  /* 0x0000000702067210 */ /* 0x008fe40007f5e0ff */
[----:B------:R-:W-:-:S03]  /*c300*/  PRMT R14, RZ, 0x7610, R14 ;  /* 0x00007610ff0e7816 */ /* 0x000fc6000000000e */
[----:B--2---:R-:W-:-:S05]  /*c310*/  IMAD.X R7, R3, 0x1, R19, P2 ;  /* 0x0000000103077824 */ /* 0x004fca00010e0613 */
[----:B------:R-:W2:Y:S01]  /*c320*/  @P1 LDG.E.U8 R15, desc[UR8][R6.64] ;  /* 0x00000008060f1981 */ /* 0x000ea2000c1e1100 */
[----:B----4-:R-:W-:-:S05]  /*c330*/  IADD3 R4, P3, R2, R18, RZ ;  /* 0x0000001202047210 */ /* 0x010fca0007f7e0ff */
[----:B------:R-:W-:-:S05]  /*c340*/  IMAD.X R5, R3, 0x1, R27, P3 ;  /* 0x0000000103057824 */ /* 0x000fca00018e061b */
[----:B------:R-:W3:Y:S01]  /*c350*/  @P4 LDG.E.U8 R14, desc[UR8][R4.64] ;  /* 0x00000008040e4981 */ /* 0x000ee2000c1e1100 */
[----:B------:R-:W-:-:S03]  /*c360*/  IADD3 R8, P2, R2, R29, RZ ;  /* 0x0000001d02087210 */ /* 0x000fc60007f5e0ff */
[----:B------:R0:W-:Y:S01]  /*c370*/  STL [R1+0x11ec], R17 ;  /* 0x0011ec1101007387 */ /* 0x0001e20000100800 */
[----:B------:R-:W-:-:S03]  /*c380*/  PRMT R13, RZ, 0x7610, R13 ;  /* 0x00007610ff0d7816 */ /* 0x000fc6000000000d */
[----:B------:R1:W-:Y:S01]  /*c390*/  STL [R1+0x11d4], R16 ;  /* 0x0011d41001007387 */ /* 0x0003e20000100800 */
[----:B------:R-:W-:-:S03]  /*c3a0*/  IMAD.X R9, R3, 0x1, R20, P2 ;  /* 0x0000000103097824 */ /* 0x000fc600010e0614 */
[----:B------:R-:W4:Y:S04]  /*c3b0*/  LDL R19, [R1+0xa4c] ;  /* 0x000a4c0001137983 */ /* 0x000f280000100800 */
[----:B------:R-:W4:Y:S04]  /*c3c0*/  LDL R18, [R1+0xac4] ;  /* 0x000ac40001127983 */ /* 0x000f280000100800 */
[----:B0-----:R-:W4:Y:S04]  /*c3d0*/  LDL R17, [R1+0xacc] ;  /* 0x000acc0001117983 */ /* 0x001f280000100800 */
[----:B--2---:R0:W-:Y:S04]  /*c3e0*/  STL [R1+0x11d8], R15 ;  /* 0x0011d80f01007387 */ /* 0x0041e80000100800 */
[----:B-1----:R-:W2:Y:S04]  /*c3f0*/  LDL R16, [R1+0xac0] ;  /* 0x000ac00001107983 */ /* 0x002ea80000100800 */
[----:B------:R1:W2:Y:S04]  /*c400*/  @P4 LDG.E.U8 R13, desc[UR8][R8.64] ;  /* 0x00000008080d4981 */ /* 0x0002a8000c1e1100 */
[----:B0-----:R-:W2:Y:S04]  /*c410*/  LDL R15, [R1+0xac8] ;  /* 0x000ac800010f7983 */ /* 0x001ea80000100800 */
[----:B---3--:R0:W-:Y:S04]  /*c420*/  STL [R1+0x11dc], R14 ;  /* 0x0011dc0e01007387 */ /* 0x0081e80000100800 */
[----:B0-----:R-:W3:Y:S01]  /*c430*/  LDL R14, [R1+0xa48] ;  /* 0x000a4800010e7983 */ /* 0x001ee20000100800 */
[----:B------:R-:W-:-:S02]  /*c440*/  ISETP.GT.AND P5, PT, R28, 0x1f, PT ;  /* 0x0000001f1c00780c */ /* 0x000fc40003fa4270 */
[C---:B----4-:R-:W-:Y:S02]  /*c450*/  IADD3 R4, P3, R2.reuse, R19, RZ ;  /* 0x0000001302047210 */ /* 0x050fe40007f7e0ff */
[C---:B------:R-:W-:Y:S02]  /*c460*/  IADD3 R6, P2, R2.reuse, R18, RZ ;  /* 0x0000001202067210 */ /* 0x040fe40007f5e0ff */
[----:B------:R-:W-:Y:S01]  /*c470*/  PRMT R12, RZ, 0x7610, R12 ;  /* 0x00007610ff0c7816 */ /* 0x000fe2000000000c */
[----:B------:R-:W-:Y:S01]  /*c480*/  STL [R1+0x11e0], R28 ;  /* 0x0011e01c01007387 */ /* 0x000fe20000100800 */
[----:B------:R-:W-:Y:S02]  /*c490*/  PRMT R11, RZ, 0x7610, R11 ;  /* 0x00007610ff0b7816 */ /* 0x000fe4000000000b */
[----:B-1----:R-:W-:Y:S01]  /*c4a0*/  IADD3 R8, P1, R2, R17, RZ ;  /* 0x0000001102087210 */ /* 0x002fe20007f3e0ff */
[C---:B--2---:R-:W-:Y:S01]  /*c4b0*/  IMAD.X R7, R3.reuse, 0x1, R16, P2 ;  /* 0x0000000103077824 */ /* 0x044fe200010e0610 */
[----:B------:R-:W-:Y:S04]  /*c4c0*/  STL [R1+0x11e4], R13 ;  /* 0x0011e40d01007387 */ /* 0x000fe80000100800 */
[----:B------:R-:W2:Y:S04]  /*c4d0*/  LDL.LU R17, [R1+0x4c0] ;  /* 0x0004c00001117983 */ /* 0x000ea80000300800 */
[----:B------:R-:W4:Y:S04]  /*c4e0*/  LDL.LU R18, [R1+0x4bc] ;  /* 0x0004bc0001127983 */ /* 0x000f280000300800 */
[----:B------:R-:W4:Y:S04]  /*c4f0*/  LDL.LU R19, [R1+0x47c] ;  /* 0x00047c0001137983 */ /* 0x000f280000300800 */
[----:B------:R-:W4:Y:S04]  /*c500*/  LDL.LU R20, [R1+0x478] ;  /* 0x0004780001147983 */ /* 0x000f280000300800 */
[----:B------:R-:W4:Y:S04]  /*c510*/  @P5 LDG.E.U8 R11, desc[UR8][R6.64] ;  /* 0x00000008060b5981 */ /* 0x000f28000c1e1100 */
[----:B------:R-:W4:Y:S04]  /*c520*/  LDL.LU R27, [R1+0x38] ;  /* 0x00003800011b7983 */ /* 0x000f280000300800 */
[----:B------:R-:W4:Y:S01]  /*c530*/  LDL.LU R29, [R1+0x34] ;  /* 0x00003400011d7983 */ /* 0x000f220000300800 */
[----:B---3--:R-:W-:-:S05]  /*c540*/  IMAD.X R5, R3, 0x1, R14, P3 ;  /* 0x0000000103057824 */ /* 0x008fca00018e060e */
[----:B------:R0:W3:Y:S01]  /*c550*/  @P0 LDG.E.U8 R12, desc[UR8][R4.64] ;  /* 0x00000008040c0981 */ /* 0x0000e2000c1e1100 */
[----:B------:R-:W-:Y:S01]  /*c560*/  PRMT R10, RZ, 0x7610, R10 ;  /* 0x00007610ff0a7816 */ /* 0x000fe2000000000a */
[----:B------:R-:W-:-:S05]  /*c570*/  IMAD.X R9, R3, 0x1, R15, P1 ;  /* 0x0000000103097824 */ /* 0x000fca00008e060f */
[----:B------:R-:W3:Y:S01]  /*c580*/  @P5 LDG.E.U8 R10, desc[UR8][R8.64] ;  /* 0x00000008080a5981 */ /* 0x000ee2000c1e1100 */
[----:B0-----:R-:W0:Y:S03]  /*c590*/  S2R R5, SR_TID.X ;  /* 0x0000000000057919 */ /* 0x001e260000002100 */
[----:B------:R0:W-:Y:S04]  /*c5a0*/  STL [R1+0xad4], R2 ;  /* 0x000ad40201007387 */ /* 0x0001e80000100800 */
[----:B------:R-:W-:Y:S04]  /*c5b0*/  STL [R1+0xad0], R3 ;  /* 0x000ad00301007387 */ /* 0x000fe80000100800 */
[----:B------:R-:W-:Y:S04]  /*c5c0*/  STL [R1+0x1158], R3 ;  /* 0x0011580301007387 */ /* 0x000fe80000100800 */
[----:B------:R-:W-:Y:S04]  /*c5d0*/  STL [R1+0x1164], R3 ;  /* 0x0011640301007387 */ /* 0x000fe80000100800 */
[----:B------:R-:W-:Y:S04]  /*c5e0*/  STL [R1+0x1170], R3 ;  /* 0x0011700301007387 */ /* 0x000fe80000100800 */
[----:B------:R-:W-:Y:S04]  /*c5f0*/  STL [R1+0x117c], R3 ;  /* 0x00117c0301007387 */ /* 0x000fe80000100800 */
[----:B------:R-:W-:Y:S01]  /*c600*/  STL [R1+0x1188], R3 ;  /* 0x0011880301007387 */ /* 0x000fe20000100800 */
[----:B0-----:R-:W-:Y:S01]  /*c610*/  LOP3.LUT R2, R5, 0x3f, RZ, 0xc0, !PT ;  /* 0x0000003f05027812 */ /* 0x001fe200078ec0ff */
[----:B------:R-:W-:Y:S06]  /*c620*/  BAR.SYNC.DEFER_BLOCKING 0x0 ;  /* 0x0000000000007b1d */ /* 0x000fec0000010000 */
[----:B------:R-:W-:Y:S04]  /*c630*/  STL [R1+0x1194], R3 ;  /* 0x0011940301007387 */ /* 0x000fe80000100800 */
[----:B------:R-:W-:Y:S04]  /*c640*/  STL [R1+0x11a0], R3 ;  /* 0x0011a00301007387 */ /* 0x000fe80000100800 */
[----:B------:R-:W-:Y:S04]  /*c650*/  STL [R1+0x11ac], R3 ;  /* 0x0011ac0301007387 */ /* 0x000fe80000100800 */
[----:B------:R-:W-:Y:S04]  /*c660*/  STL [R1+0x11b8], R3 ;  /* 0x0011b80301007387 */ /* 0x000fe80000100800 */
[----:B------:R-:W-:Y:S04]  /*c670*/  STL [R1+0x11f0], R3 ;  /* 0x0011f00301007387 */ /* 0x000fe80000100800 */
[----:B--2---:R-:W-:Y:S04]  /*c680*/  STS.U8 [R2+UR5], R17 ;  /* 0x0000001102007988 */ /* 0x004fe80008000005 */
[----:B----4-:R0:W-:Y:S04]  /*c690*/  STS.U8 [R2+UR5+0x40], R18 ;  /* 0x0000401202007988 */ /* 0x0101e80008000005 */
[----:B------:R-:W-:Y:S04]  /*c6a0*/  STS.U8 [R2+UR5+0x440], R19 ;  /* 0x0004401302007988 */ /* 0x000fe80008000005 */
[----:B------:R-:W-:Y:S04]  /*c6b0*/  STS.U8 [R2+UR5+0x400], R20 ;  /* 0x0004001402007988 */ /* 0x000fe80008000005 */
[----:B------:R1:W-:Y:S04]  /*c6c0*/  STS.U8 [R2+UR5+0x800], R27 ;  /* 0x0008001b02007988 */ /* 0x0003e80008000005 */
[----:B------:R2:W-:Y:S04]  /*c6d0*/  STS.U8 [R2+UR5+0x840], R29 ;  /* 0x0008401d02007988 */ /* 0x0005e80008000005 */
[----:B---3--:R-:W-:Y:S04]  /*c6e0*/  STL [R1+0x11f4], R12 ;  /* 0x0011f40c01007387 */ /* 0x008fe80000100800 */
[----:B------:R-:W-:Y:S04]  /*c6f0*/  STL [R1+0x1200], R5 ;  /* 0x0012000501007387 */ /* 0x000fe80000100800 */
[----:B------:R-:W-:Y:S04]  /*c700*/  STL [R1+0x1204], R11 ;  /* 0x0012040b01007387 */ /* 0x000fe80000100800 */
[----:B0-----:R-:W3:Y:S04]  /*c710*/  LDL.LU R18, [R1+0x4b8] ;  /* 0x0004b80001127983 */ /* 0x001ee80000300800 */
[----:B-1----:R-:W4:Y:S04]  /*c720*/  LDL.LU R27, [R1+0x4b4] ;  /* 0x0004b400011b7983 */ /* 0x002f280000300800 */
[----:B------:R-:W4:Y:S04]  /*c730*/  LDL.LU R14, [R1+0x474] ;  /* 0x00047400010e7983 */ /* 0x000f280000300800 */
[----:B------:R-:W4:Y:S04]  /*c740*/  LDL.LU R19, [R1+0x470] ;  /* 0x0004700001137983 */ /* 0x000f280000300800 */
[----:B--2---:R-:W2:Y:S04]  /*c750*/  LDL.LU R29, [R1+0x30] ;  /* 0x00003000011d7983 */ /* 0x004ea80000300800 */
[----:B------:R-:W2:Y:S01]  /*c760*/  LDL.LU R20, [R1+0x4b0] ;  /* 0x0004b00001147983 */ /* 0x000ea20000300800 */
[----:B------:R-:W0:Y:S03]  /*c770*/  S2R R16, SR_TID.X ;  /* 0x0000000000107919 */ /* 0x000e260000002100 */
[----:B------:R-:W-:Y:S04]  /*c780*/  STS.U8 [R2+UR5+0xc40], R26 ;  /* 0x000c401a02007988 */ /* 0x000fe80008000005 */
[----:B------:R-:W-:Y:S04]  /*c790*/  STS.U8 [R2+UR5+0xc00], R25 ;  /* 0x000c001902007988 */ /* 0x000fe80008000005 */
[----:B------:R-:W2:Y:S04]  /*c7a0*/  LDL.LU R17, [R1+0x4ac] ;  /* 0x0004ac0001117983 */ /* 0x000ea80000300800 */
[----:B------:R-:W-:Y:S04]  /*c7b0*/  STL [R1+0x1110], R26 ;  /* 0x0011101a01007387 */ /* 0x000fe80000100800 */
[----:B------:R-:W-:Y:S01]  /*c7c0*/  STL [R1+0x1114], R26 ;  /* 0x0011141a01007387 */ /* 0x000fe20000100800 */
[----:B0-----:R-:W-:-:S04]  /*c7d0*/  LOP3.LUT R16, R16, 0x3f, RZ, 0xc0, !PT ;  /* 0x0000003f10107812 */ /* 0x001fc800078ec0ff */
[----:B------:R-:W-:Y:S01]  /*c7e0*/  LOP3.LUT R3, R16, 0x8, RZ, 0x3c, !PT ;  /* 0x0000000810037812 */ /* 0x000fe200078e3cff */
        /* <DEDUP_REMOVED lines=28> */
[----:B------:R-:W2:Y:S04]  /*c9b0*/  LDL.LU R15, [R1+0x46c] ;  /* 0x00046c00010f7983 */ /* 0x000ea80000300800 */
[----:B------:R-:W2:Y:S04]  /*c9c0*/  LDL.LU R16, [R1+0x468] ;  /* 0x0004680001107983 */ /* 0x000ea80000300800 */
[----:B---3--:R0:W-:Y:S04]  /*c9d0*/  STS.U8 [R3+UR5+0x80], R18 ;  /* 0x0000801203007988 */ /* 0x0081e80008000005 */
[----:B----4-:R1:W-:Y:S04]  /*c9e0*/  STS.U8 [R3+UR5+0xc0], R27 ;  /* 0x0000c01b03007988 */ /* 0x0103e80008000005 */
[----:B------:R-:W-:Y:S04]  /*c9f0*/  STS.U8 [R3+UR5+0x4c0], R14 ;  /* 0x0004c00e03007988 */ /* 0x000fe80008000005 */
[----:B------:R-:W-:Y:S04]  /*ca00*/  STS.U8 [R3+UR5+0x480], R19 ;  /* 0x0004801303007988 */ /* 0x000fe80008000005 */
[----:B--2---:R-:W-:Y:S04]  /*ca10*/  STS.U8 [R3+UR5+0x880], R29 ;  /* 0x0008801d03007988 */ /* 0x004fe80008000005 */
[----:B------:R2:W-:Y:S04]  /*ca20*/  STS.U8 [R3+UR5+0x8c0], R0 ;  /* 0x0008c00003007988 */ /* 0x0005e80008000005 */
[----:B0-----:R-:W3:Y:S04]  /*ca30*/  LDL.LU R18, [R1+0x28] ;  /* 0x0000280001127983 */ /* 0x001ee80000300800 */
[----:B-1----:R-:W4:Y:S01]  /*ca40*/  LDL.LU R27, [R1+0x24] ;  /* 0x00002400011b7983 */ /* 0x002f220000300800 */
[----:B--2---:R-:W0:Y:S03]  /*ca50*/  S2R R0, SR_TID.X ;  /* 0x0000000000007919 */ /* 0x004e260000002100 */
[----:B------:R-:W-:Y:S04]  /*ca60*/  STL [R1+0x111c], R24 ;  /* 0x00111c1801007387 */ /* 0x000fe80000100800 */
[----:B------:R-:W-:Y:S04]  /*ca70*/  STL [R1+0x112c], R24 ;  /* 0x00112c1801007387 */ /* 0x000fe80000100800 */
[----:B------:R-:W-:Y:S04]  /*ca80*/  STL [R1+0x1138], R24 ;  /* 0x0011381801007387 */ /* 0x000fe80000100800 */
[----:B------:R-:W-:Y:S04]  /*ca90*/  STL [R1+0x1144], R24 ;  /* 0x0011441801007387 */ /* 0x000fe80000100800 */
[----:B------:R-:W2:Y:S04]  /*caa0*/  LDL.LU R11, [R1+0x4a8] ;  /* 0x0004a800010b7983 */ /* 0x000ea80000300800 */
[----:B------:R-:W2:Y:S04]  /*cab0*/  LDL.LU R5, [R1+0x460] ;  /* 0x0004600001057983 */ /* 0x000ea80000300800 */
[----:B------:R-:W2:Y:S01]  /*cac0*/  LDL.LU R19, [R1+0x45c] ;  /* 0x00045c0001137983 */ /* 0x000ea20000300800 */
[----:B0-----:R-:W-:-:S03]  /*cad0*/  LOP3.LUT R29, R0, 0x3f, RZ, 0xc0, !PT ;  /* 0x0000003f001d7812 */ /* 0x001fc600078ec0ff */
[----:B------:R-:W-:Y:S01]  /*cae0*/  STS.U8 [R3+UR5+0xcc0], R24 ;  /* 0x000cc01803007988 */ /* 0x000fe20008000005 */
[----:B------:R-:W-:-:S03]  /*caf0*/  LOP3.LUT R0, R29, 0x10, RZ, 0x3c, !PT ;  /* 0x000000101d007812 */ /* 0x000fc600078e3cff */
[----:B------:R-:W2:Y:S04]  /*cb00*/  LDL.LU R13, [R1+0x20] ;  /* 0x00002000010d7983 */ /* 0x000ea80000300800 */
[----:B------:R-:W-:Y:S04]  /*cb10*/  STS.U8 [R3+UR5+0xc80], R23 ;  /* 0x000c801703007988 */ /* 0x000fe80008000005 */
[----:B------:R0:W-:Y:S04]  /*cb20*/  STL [R1+0x1120], R23 ;  /* 0x0011201701007387 */ /* 0x0001e80000100800 */
[----:B------:R1:W-:Y:S04]  /*cb30*/  STS.U8 [R0+UR5+0x100], R20 ;  /* 0x0001001400007988 */ /* 0x0003e80008000005 */
[----:B0-----:R-:W2:Y:S04]  /*cb40*/  LDL.LU R23, [R1+0x4a4] ;  /* 0x0004a40001177983 */ /* 0x001ea80000300800 */
[----:B-1----:R-:W2:Y:S04]  /*cb50*/  LDL.LU R20, [R1+0x1c] ;  /* 0x00001c0001147983 */ /* 0x002ea80000300800 */
[----:B------:R0:W-:Y:S04]  /*cb60*/  STS.U8 [R0+UR5+0x140], R17 ;  /* 0x0001401100007988 */ /* 0x0001e80008000005 */
[----:B------:R-:W2:Y:S04]  /*cb70*/  LDL.LU R3, [R1+0x4a0] ;  /* 0x0004a00001037983 */ /* 0x000ea80000300800 */
[----:B0-----:R-:W2:Y:S04]  /*cb80*/  LDL.LU R17, [R1+0x49c] ;  /* 0x00049c0001117983 */ /* 0x001ea80000300800 */
[----:B------:R-:W2:Y:S04]  /*cb90*/  LDL.LU R8, [R1+0x458] ;  /* 0x0004580001087983 */ /* 0x000ea80000300800 */
[----:B------:R-:W2:Y:S01]  /*cba0*/  LDL.LU R9, [R1+0x454] ;  /* 0x0004540001097983 */ /* 0x000ea20000300800 */
[----:B------:R-:W-:-:S03]  /*cbb0*/  LOP3.LUT R12, R29, 0x18, RZ, 0x3c, !PT ;  /* 0x000000181d0c7812 */ /* 0x000fc600078e3cff */
[----:B------:R-:W2:Y:S04]  /*cbc0*/  LDL.LU R7, [R1+0x18] ;  /* 0x0000180001077983 */ /* 0x000ea80000300800 */
[----:B------:R-:W-:Y:S04]  /*cbd0*/  STS.U8 [R0+UR5+0x540], R15 ;  /* 0x0005400f00007988 */ /* 0x000fe80008000005 */
[----:B------:R-:W-:Y:S04]  /*cbe0*/  STS.U8 [R0+UR5+0x500], R16 ;  /* 0x0005001000007988 */ /* 0x000fe80008000005 */
[----:B---3--:R0:W-:Y:S04]  /*cbf0*/  STS.U8 [R0+UR5+0x900], R18 ;  /* 0x0009001200007988 */ /* 0x0081e80008000005 */
[----:B----4-:R1:W-:Y:S04]  /*cc00*/  STS.U8 [R0+UR5+0x940], R27 ;  /* 0x0009401b00007988 */ /* 0x0103e80008000005 */
[----:B0-----:R-:W3:Y:S04]  /*cc10*/  LDL.LU R18, [R1+0x14] ;  /* 0x0000140001127983 */ /* 0x001ee80000300800 */
[----:B------:R-:W4:Y:S04]  /*cc20*/  LDL.LU R28, [R1+0x494] ;  /* 0x00049400011c7983 */ /* 0x000f280000300800 */
[----:B------:R-:W4:Y:S04]  /*cc30*/  LDL.LU R14, [R1+0x490] ;  /* 0x00049000010e7983 */ /* 0x000f280000300800 */
[----:B------:R-:W4:Y:S04]  /*cc40*/  LDL.LU R15, [R1+0x450] ;  /* 0x00045000010f7983 */ /* 0x000f280000300800 */
[----:B------:R-:W4:Y:S04]  /*cc50*/  LDL.LU R16, [R1+0x4c] ;  /* 0x00004c0001107983 */ /* 0x000f280000300800 */
[----:B------:R-:W4:Y:S04]  /*cc60*/  LDL.LU R4, [R1+0x10] ;  /* 0x0000100001047983 */ /* 0x000f280000300800 */
[----:B------:R-:W-:Y:S04]  /*cc70*/  STS.U8 [R0+UR5+0xd40], R22 ;  /* 0x000d401600007988 */ /* 0x000fe80008000005 */
[----:B-1----:R-:W4:Y:S04]  /*cc80*/  LDL.LU R27, [R1+0xc] ;  /* 0x00000c00011b7983 */ /* 0x002f280000300800 */
[----:B------:R0:W-:Y:S04]  /*cc90*/  STS.U8 [R0+UR5+0xd00], R21 ;  /* 0x000d001500007988 */ /* 0x0001e80008000005 */
[----:B--2---:R1:W-:Y:S04]  /*cca0*/  STS.U8 [R12+UR5+0x180], R11 ;  /* 0x0001800b0c007988 */ /* 0x0043e80008000005 */
[----:B0-----:R-:W2:Y:S04]  /*ccb0*/  LDL.LU R0, [R1+0x48c] ;  /* 0x00048c0001007983 */ /* 0x001ea80000300800 */
[----:B------:R-:W2:Y:S04]  /*ccc0*/  LDL.LU R6, [R1+0x488] ;  /* 0x0004880001067983 */ /* 0x000ea80000300800 */
[----:B-1----:R-:W2:Y:S04]  /*ccd0*/  LDL.LU R11, [R1+0x1204] ;  /* 0x00120400010b7983 */ /* 0x002ea80000300800 */
[----:B------:R0:W-:Y:S04]  /*cce0*/  STS.U8 [R12+UR5+0x1c0], R23 ;  /* 0x0001c0170c007988 */ /* 0x0001e80008000005 */
[----:B------:R1:W-:Y:S04]  /*ccf0*/  STS.U8 [R12+UR5+0x5c0], R5 ;  /* 0x0005c0050c007988 */ /* 0x0003e80008000005 */
[----:B------:R1:W-:Y:S04]  /*cd00*/  STS.U8 [R12+UR5+0x580], R19 ;  /* 0x000580130c007988 */ /* 0x0003e80008000005 */
[----:B0-----:R-:W2:Y:S04]  /*cd10*/  LDL.LU R23, [R1+0x44] ;  /* 0x0000440001177983 */ /* 0x001ea80000300800 */
[----:B-1----:R-:W2:Y:S04]  /*cd20*/  LDL.LU R5, [R1+0x1200] ;  /* 0x0012000001057983 */ /* 0x002ea80000300800 */
[----:B------:R-:W-:Y:S04]  /*cd30*/  STS.U8 [R12+UR5+0x980], R13 ;  /* 0x0009800d0c007988 */ /* 0x000fe80008000005 */
[----:B------:R-:W3:Y:S04]  /*cd40*/  LDL.LU R19, [R1+0x11fc] ;  /* 0x0011fc0001137983 */ /* 0x000ee80000300800 */
[----:B------:R0:W-:Y:S04]  /*cd50*/  STS.U8 [R12+UR5+0x9c0], R20 ;  /* 0x0009c0140c007988 */ /* 0x0001e80008000005 */
[----:B0-----:R-:W4:Y:S01]  /*cd60*/  LDL.LU R20, [R1+0x11f8] ;  /* 0x0011f80001147983 */ /* 0x001f220000300800 */
[----:B------:R-:W0:Y:S02]  /*cd70*/  S2R R29, SR_TID.X ;  /* 0x00000000001d7919 */ /* 0x000e240000002100 */
[----:B0-----:R-:W-:-:S04]  /*cd80*/  LOP3.LUT R29, R29, 0x3f, RZ, 0xc0, !PT ;  /* 0x0000003f1d1d7812 */ /* 0x001fc800078ec0ff */
[C---:B------:R-:W-:Y:S01]  /*cd90*/  LOP3.LUT R13, R29.reuse, 0x20, RZ, 0x3c, !PT ;  /* 0x000000201d0d7812 */ /* 0x040fe200078e3cff */
[----:B----4-:R-:W-:Y:S04]  /*cda0*/  STS.U8 [R12+UR5+0xdc0], R20 ;  /* 0x000dc0140c007988 */ /* 0x010fe80008000005 */
[----:B---3--:R0:W-:Y:S04]  /*cdb0*/  STS.U8 [R12+UR5+0xd80], R19 ;  /* 0x000d80130c007988 */ /* 0x0081e80008000005 */
[----:B------:R1:W-:Y:S04]  /*cdc0*/  STS.U8 [R13+UR5+0x200], R3 ;  /* 0x000200030d007988 */ /* 0x0003e80008000005 */
[----:B------:R3:W-:Y:S04]  /*cdd0*/  STS.U8 [R13+UR5+0x240], R17 ;  /* 0x000240110d007988 */ /* 0x0007e80008000005 */
[----:B0-----:R-:W4:Y:S04]  /*cde0*/  LDL.LU R12, [R1+0x11f4] ;  /* 0x0011f400010c7983 */ /* 0x001f280000300800 */
[----:B-1----:R-:W4:Y:S04]  /*cdf0*/  LDL.LU R3, [R1+0x11f0] ;  /* 0x0011f00001037983 */ /* 0x002f280000300800 */
[----:B---3--:R-:W3:Y:S04]  /*ce00*/  LDL.LU R17, [R1+0x11ec] ;  /* 0x0011ec0001117983 */ /* 0x008ee80000300800 */
[----:B------:R0:W-:Y:S04]  /*ce10*/  STS.U8 [R13+UR5+0x640], R8 ;  /* 0x000640080d007988 */ /* 0x0001e80008000005 */
[----:B------:R1:W-:Y:S04]  /*ce20*/  STS.U8 [R13+UR5+0x600], R9 ;  /* 0x000600090d007988 */ /* 0x0003e80008000005 */
[----:B------:R2:W-:Y:S04]  /*ce30*/  STS.U8 [R13+UR5+0xa00], R7 ;  /* 0x000a00070d007988 */ /* 0x0005e80008000005 */
[----:B0-----:R-:W4:Y:S04]  /*ce40*/  LDL.LU R8, [R1+0x480] ;  /* 0x0004800001087983 */ /* 0x001f280000300800 */
[----:B-1----:R-:W4:Y:S04]  /*ce50*/  LDL.LU R9, [R1+0x40] ;  /* 0x0000400001097983 */ /* 0x002f280000300800 */
[----:B--2---:R-:W2:Y:S04]  /*ce60*/  LDL.LU R7, [R1+0x3c] ;  /* 0x00003c0001077983 */ /* 0x004ea80000300800 */
[----:B------:R0:W-:Y:S04]  /*ce70*/  STS.U8 [R13+UR5+0xa40], R18 ;  /* 0x000a40120d007988 */ /* 0x0001e80008000005 */
[----:B0-----:R-:W3:Y:S01]  /*ce80*/  LDL.LU R18, [R1+0x11e8] ;  /* 0x0011e80001127983 */ /* 0x001ee20000300800 */
[----:B------:R-:W-:-:S03]  /*ce90*/  LOP3.LUT R29, R29, 0x28, RZ, 0x3c, !PT ;  /* 0x000000281d1d7812 */ /* 0x000fc600078e3cff */
[----:B---3--:R-:W-:Y:S04]  /*cea0*/  STS.U8 [R13+UR5+0xe40], R18 ;  /* 0x000e40120d007988 */ /* 0x008fe80008000005 */
[----:B------:R0:W-:Y:S04]  /*ceb0*/  STS.U8 [R13+UR5+0xe00], R17 ;  /* 0x000e00110d007988 */ /* 0x0001e80008000005 */
[----:B------:R1:W-:Y:S04]  /*cec0*/  STS.U8 [R29+UR5+0x280], R28 ;  /* 0x0002801c1d007988 */ /* 0x0003e80008000005 */
[----:B------:R3:W-:Y:S04]  /*ced0*/  STS.U8 [R29+UR5+0x2c0], R14 ;  /* 0x0002c00e1d007988 */ /* 0x0007e80008000005 */
[----:B0-----:R-:W4:Y:S04]  /*cee0*/  LDL.LU R13, [R1+0x11e4] ;  /* 0x0011e400010d7983 */ /* 0x001f280000300800 */
[----:B-1----:R-:W2:Y:S04]  /*cef0*/  LDL.LU R28, [R1+0x11e0] ;  /* 0x0011e000011c7983 */ /* 0x002ea80000300800 */
[----:B---3--:R-:W3:Y:S04]  /*cf00*/  LDL.LU R14, [R1+0x11dc] ;  /* 0x0011dc00010e7983 */ /* 0x008ee80000300800 */
[----:B------:R0:W-:Y:S04]  /*cf10*/  STS.U8 [R29+UR5+0x6c0], R15 ;  /* 0x0006c00f1d007988 */ /* 0x0001e80008000005 */
[----:B------:R1:W-:Y:S04]  /*cf20*/  STS.U8 [R29+UR5+0x680], R16 ;  /* 0x000680101d007988 */ /* 0x0003e80008000005 */
[----:B0-----:R-:W4:Y:S04]  /*cf30*/  LDL.LU R15, [R1+0x11d8] ;  /* 0x0011d800010f7983 */ /* 0x001f280000300800 */
[----:B-1----:R-:W2:Y:S04]  /*cf40*/  LDL.LU R16, [R1+0x11d4] ;  /* 0x0011d40001107983 */ /* 0x002ea80000300800 */
[----:B------:R0:W-:Y:S04]  /*cf50*/  STS.U8 [R29+UR5+0xa80], R4 ;  /* 0x000a80041d007988 */ /* 0x0001e80008000005 */
[----:B------:R1:W-:Y:S01]  /*cf60*/  STS.U8 [R29+UR5+0xac0], R27 ;  /* 0x000ac01b1d007988 */ /* 0x0003e20008000005 */
[----:B0-----:R-:W-:-:S03]  /*cf70*/  LOP3.LUT R4, R2, 0x30, RZ, 0x3c, !PT ;  /* 0x0000003002047812 */ /* 0x001fc600078e3cff */
[----:B-1----:R-:W3:Y:S04]  /*cf80*/  LDL.LU R27, [R1+0x11d0] ;  /* 0x0011d000011b7983 */ /* 0x002ee80000300800 */
[----:B--2---:R-:W-:Y:S04]  /*cf90*/  STS.U8 [R29+UR5+0xec0], R16 ;  /* 0x000ec0101d007988 */ /* 0x004fe80008000005 */
[----:B----4-:R0:W-:Y:S04]  /*cfa0*/  STS.U8 [R29+UR5+0xe80], R15 ;  /* 0x000e800f1d007988 */ /* 0x0101e80008000005 */
[----:B------:R1:W-:Y:S04]  /*cfb0*/  STS.U8 [R4+UR5+0x300], R0 ;  /* 0x0003000004007988 */ /* 0x0003e80008000005 */
[----:B0-----:R-:W2:Y:S04]  /*cfc0*/  LDL.LU R29, [R1+0x11cc] ;  /* 0x0011cc00011d7983 */ /* 0x001ea80000300800 */
[----:B-1----:R-:W4:Y:S04]  /*cfd0*/  LDL.LU R0, [R1+0x11c8] ;  /* 0x0011c80001007983 */ /* 0x002f280000300800 */
[----:B------:R-:W-:Y:S04]  /*cfe0*/  STS.U8 [R4+UR5+0x340], R6 ;  /* 0x0003400604007988 */ /* 0x000fe80008000005 */
[----:B----4-:R0:W-:Y:S04]  /*cff0*/  STS.U8 [R4+UR5+0x740], R0 ;  /* 0x0007400004007988 */ /* 0x0101e80008000005 */
[----:B------:R1:W-:Y:S04]  /*d000*/  STS.U8 [R4+UR5+0x700], R23 ;  /* 0x0007001704007988 */ /* 0x0003e80008000005 */
[----:B0-----:R-:W4:Y:S01]  /*d010*/  LDL.LU R0, [R1+0x11c4] ;  /* 0x0011c40001007983 */ /* 0x001f220000300800 */
[----:B-1----:R-:W-:-:S03]  /*d020*/  LOP3.LUT R23, R5, 0x1f, RZ, 0xc0, !PT ;  /* 0x0000001f05177812 */ /* 0x002fc600078ec0ff */
[----:B------:R-:W4:Y:S01]  /*d030*/  LDL R6, [R1+0x7bc] ;  /* 0x0007bc0001067983 */ /* 0x000f220000100800 */
[----:B------:R-:W-:-:S03]  /*d040*/  ISETP.GE.AND P0, PT, R23, R28, PT ;  /* 0x0000001c1700720c */ /* 0x000fc60003f06270 */
[----:B------:R-:W4:Y:S04]  /*d050*/  LDL.LU R28, [R1+0x11c0] ;  /* 0x0011c000011c7983 */ /* 0x000f280000300800 */
[----:B------:R-:W4:Y:S01]  /*d060*/  LDL R5, [R1+0x5c4] ;  /* 0x0005c40001057983 */ /* 0x000f220000100800 */
[----:B------:R-:W-:-:S03]  /*d070*/  LOP3.LUT R2, R2, 0x38, RZ, 0x3c, !PT ;  /* 0x0000003802027812 */ /* 0x000fc600078e3cff */
[----:B--2---:R-:W-:Y:S04]  /*d080*/  STS.U8 [R4+UR5+0xb00], R29 ;  /* 0x000b001d04007988 */ /* 0x004fe80008000005 */
[----:B---3--:R-:W-:Y:S04]  /*d090*/  STS.U8 [R4+UR5+0xb40], R27 ;  /* 0x000b401b04007988 */ /* 0x008fe80008000005 */
[----:B------:R-:W-:Y:S04]  /*d0a0*/  STS.U8 [R4+UR5+0xf40], R14 ;  /* 0x000f400e04007988 */ /* 0x000fe80008000005 */
[----:B------:R0:W-:Y:S01]  /*d0b0*/  STS.U8 [R4+UR5+0xf00], R13 ;  /* 0x000f000d04007988 */ /* 0x0001e20008000005 */
[----:B------:R-:W-:-:S03]  /*d0c0*/  PRMT R26, RZ, 0x7610, R26 ;  /* 0x00007610ff1a7816 */ /* 0x000fc6000000001a */
[----:B0-----:R-:W2:Y:S04]  /*d0d0*/  LDL R4, [R1+0x7b8] ;  /* 0x0007b80001047983 */ /* 0x001ea80000100800 */
[----:B----4-:R0:W-:Y:S04]  /*d0e0*/  STS.U8 [R2+UR5+0x380], R0 ;  /* 0x0003800002007988 */ /* 0x0101e80008000005 */
[----:B------:R-:W-:Y:S04]  /*d0f0*/  STS.U8 [R2+UR5+0x3c0], R8 ;  /* 0x0003c00802007988 */ /* 0x000fe80008000005 */
[----:B------:R1:W-:Y:S04]  /*d100*/  STS.U8 [R2+UR5+0x7c0], R9 ;  /* 0x0007c00902007988 */ /* 0x0003e80008000005 */
[----:B------:R-:W-:Y:S04]  /*d110*/  STS.U8 [R2+UR5+0x780], R7 ;  /* 0x0007800702007988 */ /* 0x000fe80008000005 */
[----:B------:R-:W-:Y:S04]  /*d120*/  STS.U8 [R2+UR5+0xb80], R28 ;  /* 0x000b801c02007988 */ /* 0x000fe80008000005 */
[----:B------:R-:W-:Y:S04]  /*d130*/  STS.U8 [R2+UR5+0xbc0], R12 ;  /* 0x000bc00c02007988 */ /* 0x000fe80008000005 */
[----:B------:R-:W-:Y:S04]  /*d140*/  STS.U8 [R2+UR5+0xfc0], R11 ;  /* 0x000fc00b02007988 */ /* 0x000fe80008000005 */
[----:B------:R3:W-:Y:S01]  /*d150*/  STS.U8 [R2+UR5+0xf80], R10 ;  /* 0x000f800a02007988 */ /* 0x0007e20008000005 */
[----:B0-----:R-:W-:-:S03]  /*d160*/  IMAD R0, R23, UR11, RZ ;  /* 0x0000000b17007c24 */ /* 0x001fc6000f8e02ff */
[----:B-1----:R-:W4:Y:S01]  /*d170*/  LDL R9, [R1+0x7b4] ;  /* 0x0007b40001097983 */ /* 0x002f220000100800 */
[----:B------:R-:W-:Y:S01]  /*d180*/  IMAD R23, R23, UR10, RZ ;  /* 0x0000000a17177c24 */ /* 0x000fe2000f8e02ff */
[C---:B------:R-:W-:Y:S01]  /*d190*/  IADD3 R6, P1, R0.reuse, R6, RZ ;  /* 0x0000000600067210 */ /* 0x040fe20007f3e0ff */
[----:B------:R-:W-:Y:S01]  /*d1a0*/  ULDC UR10, c[0x0][0x23c] ;  /* 0x00008f00000a7ab9 */ /* 0x000fe20000000800 */
[----:B------:R-:W2:Y:S01]  /*d1b0*/  LDL R8, [R1+0x7ac] ;  /* 0x0007ac0001087983 */ /* 0x000ea20000100800 */
[----:B------:R-:W-:Y:S01]  /*d1c0*/  PRMT R3, RZ, 0x7610, R3 ;  /* 0x00007610ff037816 */ /* 0x000fe20000000003 */
[----:B------:R-:W-:Y:S01]  /*d1d0*/  ULDC UR11, c[0x0][0x23c] ;  /* 0x00008f00000b7ab9 */ /* 0x000fe20000000800 */
[----:B------:R-:W-:Y:S01]  /*d1e0*/  SHF.R.S32.HI R23, RZ, 0x1f, R23 ;  /* 0x0000001fff177819 */ /* 0x000fe20000011417 */
[----:B---3--:R-:W3:Y:S04]  /*d1f0*/  LDL.LU R2, [R1+0x75c] ;  /* 0x00075c0001027983 */ /* 0x008ee80000300800 */
[----:B------:R-:W-:Y:S01]  /*d200*/  IMAD.X R7, R23, 0x1, R5, P1 ;  /* 0x0000000117077824 */ /* 0x000fe200008e0605 */
[----:B------:R-:W-:Y:S06]  /*d210*/  BAR.SYNC.DEFER_BLOCKING 0x0 ;  /* 0x0000000000007b1d */ /* 0x000fec0000010000 */
[----:B------:R-:W3:Y:S04]  /*d220*/  LDL R5, [R1+0x5c8] ;  /* 0x0005c80001057983 */ /* 0x000ee80000100800 */
[----:B------:R4:W2:Y:S02]  /*d230*/  @!P0 LDG.E.U8 R26, desc[UR8][R6.64] ;  /* 0x00000008061a8981 */ /* 0x0008a4000c1e1100 */
[----:B----4-:R-:W-:-:S02]  /*d240*/  IADD3 R6, P2, R0, R9, RZ ;  /* 0x0000000900067210 */ /* 0x010fc40007f5e0ff */
[----:B--2---:R0:W-:Y:S04]  /*d250*/  STL [R1+0x4bc], R26 ;  /* 0x0004bc1a01007387 */ /* 0x0041e80000100800 */
[----:B0-----:R-:W2:Y:S04]  /*d260*/  LDL.LU R26, [R1+0x11bc] ;  /* 0x0011bc00011a7983 */ /* 0x001ea80000300800 */
[----:B------:R-:W4:Y:S04]  /*d270*/  LDL R7, [R1+0x5cc] ;  /* 0x0005cc0001077983 */ /* 0x000f280000100800 */
[----:B------:R-:W4:Y:S01]  /*d280*/  LDL R9, [R1+0x5d4] ;  /* 0x0005d40001097983 */ /* 0x000f220000100800 */
[----:B------:R-:W-:-:S02]  /*d290*/  IADD3 R4, P1, R0, R4, RZ ;  /* 0x0000000400047210 */ /* 0x000fc40007f3e0ff */
[----:B------:R-:W-:-:S03]  /*d2a0*/  IADD3 R8, P3, R0, R8, RZ ;  /* 0x0000000800087210 */ /* 0x000fc60007f7e0ff */
[----:B---3--:R-:W-:Y:S01]  /*d2b0*/  IMAD.X R5, R23, 0x1, R5, P1 ;  /* 0x0000000117057824 */ /* 0x008fe200008e0605 */
[----:B------:R-:W-:-:S04]  /*d2c0*/  PRMT R25, RZ, 0x7610, R25 ;  /* 0x00007610ff197816 */ /* 0x000fc80000000019 */
[----:B------:R-:W3:Y:S01]  /*d2d0*/  @!P0 LDG.E.U8 R3, desc[UR8][R4.64] ;  /* 0x0000000804038981 */ /* 0x000ee2000c1e1100 */
[----:B--2---:R-:W-:Y:S01]  /*d2e0*/  PRMT R26, RZ, 0x7610, R26 ;  /* 0x00007610ff1a7816 */ /* 0x004fe2000000001a */
[C---:B----4-:R-:W-:Y:S02]  /*d2f0*/  IMAD.X R7, R23.reuse, 0x1, R7, P2 ;  /* 0x0000000117077824 */ /* 0x050fe400010e0607 */
[----:B------:R-:W-:-:S03]  /*d300*/  IMAD.X R9, R23, 0x1, R9, P3 ;  /* 0x0000000117097824 */ /* 0x000fc600018e0609 */
[----:B------:R-:W2:Y:S04]  /*d310*/  @!P0 LDG.E.U8 R25, desc[UR8][R6.64] ;  /* 0x0000000806198981 */ /* 0x000ea8000c1e1100 */
[----:B------:R-:W4:Y:S04]  /*d320*/  @!P0 LDG.E.U8 R26, desc[UR8][R8.64] ;  /* 0x00000008081a8981 */ /* 0x000f28000c1e1100 */
[----:B---3--:R0:W-:Y:S04]  /*d330*/  STL [R1+0x4c0], R3 ;  /* 0x0004c00301007387 */ /* 0x0081e80000100800 */
[----:B0-----:R-:W3:Y:S04]  /*d340*/  LDL.LU R3, [R1+0x11b8] ;  /* 0x0011b80001037983 */ /* 0x001ee80000300800 */
[----:B------:R-:W3:Y:S04]  /*d350*/  LDL R5, [R1+0x7a8] ;  /* 0x0007a80001057983 */ /* 0x000ee80000100800 */
[----:B--2---:R0:W-:Y:S04]  /*d360*/  STL [R1+0x4b4], R25 ;  /* 0x0004b41901007387 */ /* 0x0041e80000100800 */
[----:B0-----:R-:W2:Y:S04]  /*d370*/  LDL.LU R25, [R1+0x11b4] ;  /* 0x0011b40001197983 */ /* 0x001ea80000300800 */
[----:B------:R-:W2:Y:S04]  /*d380*/  LDL R7, [R1+0x5e0] ;  /* 0x0005e00001077983 */ /* 0x000ea80000100800 */
[----:B----4-:R0:W-:Y:S04]  /*d390*/  STL [R1+0x4b8], R26 ;  /* 0x0004b81a01007387 */ /* 0x0101e80000100800 */
[----:B0-----:R-:W4:Y:S04]  /*d3a0*/  LDL.LU R26, [R1+0x11b0] ;  /* 0x0011b000011a7983 */ /* 0x001f280000300800 */
[----:B------:R-:W4:Y:S01]  /*d3b0*/  LDL R9, [R1+0x5f0] ;  /* 0x0005f00001097983 */ /* 0x000f220000100800 */
[----:B---3--:R-:W-:-:S03]  /*d3c0*/  IADD3 R4, P1, R0, R5, RZ ;  /* 0x0000000500047210 */ /* 0x008fc60007f3e0ff */
[----:B------:R-:W3:Y:S01]  /*d3d0*/  LDL R5, [R1+0x5d8] ;  /* 0x0005d80001057983 */ /* 0x000ee20000100800 */
[----:B--2---:R-:W-:-:S03]  /*d3e0*/  IADD3 R6, P2, R0, R7, RZ ;  /* 0x0000000700067210 */ /* 0x004fc60007f5e0ff */
[----:B------:R-:W2:Y:S01]  /*d3f0*/  LDL R7, [R1+0x5dc] ;  /* 0x0005dc0001077983 */ /* 0x000ea20000100800 */
[----:B----4-:R-:W-:-:S03]  /*d400*/  IADD3 R8, P3, R0, R9, RZ ;  /* 0x0000000900087210 */ /* 0x010fc60007f7e0ff */
[----:B------:R-:W4:Y:S01]  /*d410*/  LDL R9, [R1+0x5ec] ;  /* 0x0005ec0001097983 */ /* 0x000f220000100800 */
[----:B------:R-:W-:Y:S01]  /*d420*/  PRMT R3, RZ, 0x7610, R3 ;  /* 0x00007610ff037816 */ /* 0x000fe20000000003 */
[C---:B---3--:R-:W-:Y:S01]  /*d430*/  IMAD.X R5, R23.reuse, 0x1, R5, P1 ;  /* 0x0000000117057824 */ /* 0x048fe200008e0605 */
[----:B------:R-:W-:Y:S02]  /*d440*/  PRMT R25, RZ, 0x7610, R25 ;  /* 0x00007610ff197816 */ /* 0x000fe40000000019 */
[----:B------:R-:W-:Y:S02]  /*d450*/  PRMT R26, RZ, 0x7610, R26 ;  /* 0x00007610ff1a7816 */ /* 0x000fe4000000001a */
[----:B------:R-:W3:Y:S01]  /*d460*/  @!P0 LDG.E.U8 R3, desc[UR8][R4.64] ;  /* 0x0000000804038981 */ /* 0x000ee2000c1e1100 */
[----:B--2---:R-:W-:-:S05]  /*d470*/  IMAD.X R7, R23, 0x1, R7, P2 ;  /* 0x0000000117077824 */ /* 0x004fca00010e0607 */
[----:B------:R-:W2:Y:S01]  /*d480*/  @!P0 LDG.E.U8 R25, desc[UR8][R6.64] ;  /* 0x0000000806198981 */ /* 0x000ea2000c1e1100 */
[----:B----4-:R-:W-:-:S05]  /*d490*/  IMAD.X R9, R23, 0x1, R9, P3 ;  /* 0x0000000117097824 */ /* 0x010fca00018e0609 */
        /* <DEDUP_REMOVED lines=184> */
[----:B------:R-:W-:Y:S02]  /*e020*/  PRMT R3, RZ, 0x7610, R3 ;  /* 0x00007610ff037816 */ /* 0x000fe40000000003 */
[----:B------:R-:W-:Y:S01]  /*e030*/  PRMT R25, RZ, 0x7610, R25 ;  /* 0x00007610ff197816 */ /* 0x000fe20000000019 */
[----:B---3--:R-:W-:Y:S01]  /*e040*/  IMAD.X R5, R23, 0x1, R5, P1 ;  /* 0x0000000117057824 */ /* 0x008fe200008e0605 */
[----:B------:R-:W-:-:S04]  /*e050*/  PRMT R26, RZ, 0x7610, R26 ;  /* 0x00007610ff1a7816 */ /* 0x000fc8000000001a */
[----:B------:R-:W3:Y:S04]  /*e060*/  @!P0 LDG.E.U8 R3, desc[UR8][R4.64] ;  /* 0x0000000804038981 */ /* 0x000ee8000c1e1100 */
[----:B------:R-:W3:Y:S01]  /*e070*/  LDL R5, [R1+0x6c8] ;  /* 0x0006c80001057983 */ /* 0x000ee20000100800 */
[----:B--2---:R-:W-:-:S05]  /*e080*/  IMAD.X R7, R23, 0x1, R7, P2 ;  /* 0x0000000117077824 */ /* 0x004fca00010e0607 */
[----:B------:R-:W2:Y:S01]  /*e090*/  @!P0 LDG.E.U8 R25, desc[UR8][R6.64] ;  /* 0x0000000806198981 */ /* 0x000ea2000c1e1100 */
[----:B----4-:R-:W-:-:S05]  /*e0a0*/  IMAD.X R9, R23, 0x1, R9, P3 ;  /* 0x0000000117097824 */ /* 0x010fca00018e0609 */
[----:B------:R-:W4:Y:S04]  /*e0b0*/  @!P0 LDG.E.U8 R26, desc[UR8][R8.64] ;  /* 0x00000008081a8981 */ /* 0x000f28000c1e1100 */
[----:B---3--:R0:W-:Y:S04]  /*e0c0*/  STL [R1+0x40], R3 ;  /* 0x0000400301007387 */ /* 0x0081e80000100800 */
[----:B0-----:R-:W3:Y:S04]  /*e0d0*/  LDL R3, [R1+0x6e8] ;  /* 0x0006e80001037983 */ /* 0x001ee80000100800 */
[----:B--2---:R0:W-:Y:S04]  /*e0e0*/  STL [R1+0x44], R25 ;  /* 0x0000441901007387 */ /* 0x0041e80000100800 */
[----:B0-----:R-:W2:Y:S04]  /*e0f0*/  LDL.LU R25, [R1+0x114c] ;  /* 0x00114c0001197983 */ /* 0x001ea80000300800 */
[----:B------:R-:W3:Y:S04]  /*e100*/  LDL R7, [R1+0x6d8] ;  /* 0x0006d80001077983 */ /* 0x000ee80000100800 */
[----:B----4-:R0:W-:Y:S04]  /*e110*/  STL [R1+0x48], R26 ;  /* 0x0000481a01007387 */ /* 0x0101e80000100800 */
[----:B0-----:R-:W4:Y:S04]  /*e120*/  LDL.LU R26, [R1+0x1148] ;  /* 0x00114800011a7983 */ /* 0x001f280000300800 */
[----:B------:R-:W2:Y:S01]  /*e130*/  LDL R9, [R1+0x6e0] ;  /* 0x0006e00001097983 */ /* 0x000ea20000100800 */
[----:B------:R-:W-:-:S03]  /*e140*/  IADD3 R4, P1, R0, R5, RZ ;  /* 0x0000000500047210 */ /* 0x000fc60007f3e0ff */
[----:B------:R-:W4:Y:S01]  /*e150*/  LDL R5, [R1+0x6c4] ;  /* 0x0006c40001057983 */ /* 0x000f220000100800 */
[----:B---3--:R-:W-:-:S03]  /*e160*/  IADD3 R6, P2, R0, R7, RZ ;  /* 0x0000000700067210 */ /* 0x008fc60007f5e0ff */
[----:B------:R-:W3:Y:S01]  /*e170*/  LDL R7, [R1+0x6d4] ;  /* 0x0006d40001077983 */ /* 0x000ee20000100800 */
[----:B--2---:R-:W-:-:S03]  /*e180*/  IADD3 R8, P3, R0, R9, RZ ;  /* 0x0000000900087210 */ /* 0x004fc60007f7e0ff */
[----:B------:R-:W2:Y:S01]  /*e190*/  LDL R9, [R1+0x6dc] ;  /* 0x0006dc0001097983 */ /* 0x000ea20000100800 */
[----:B------:R-:W-:Y:S01]  /*e1a0*/  PRMT R24, RZ, 0x7610, R24 ;  /* 0x00007610ff187816 */ /* 0x000fe20000000018 */
[C---:B----4-:R-:W-:Y:S01]  /*e1b0*/  IMAD.X R5, R23.reuse, 0x1, R5, P1 ;  /* 0x0000000117057824 */ /* 0x050fe200008e0605 */
[----:B------:R-:W-:Y:S02]  /*e1c0*/  PRMT R25, RZ, 0x7610, R25 ;  /* 0x00007610ff197816 */ /* 0x000fe40000000019 */
[----:B------:R-:W-:Y:S02]  /*e1d0*/  PRMT R26, RZ, 0x7610, R26 ;  /* 0x00007610ff1a7816 */ /* 0x000fe4000000001a */
[----:B------:R-:W4:Y:S01]  /*e1e0*/  @!P0 LDG.E.U8 R24, desc[UR8][R4.64] ;  /* 0x0000000804188981 */ /* 0x000f22000c1e1100 */
[----:B---3--:R-:W-:-:S05]  /*e1f0*/  IMAD.X R7, R23, 0x1, R7, P2 ;  /* 0x0000000117077824 */ /* 0x008fca00010e0607 */
[----:B------:R-:W3:Y:S01]  /*e200*/  @!P0 LDG.E.U8 R25, desc[UR8][R6.64] ;  /* 0x0000000806198981 */ /* 0x000ee2000c1e1100 */
[----:B--2---:R-:W-:-:S05]  /*e210*/  IMAD.X R9, R23, 0x1, R9, P3 ;  /* 0x0000000117097824 */ /* 0x004fca00018e0609 */
[----:B------:R-:W2:Y:S04]  /*e220*/  @!P0 LDG.E.U8 R26, desc[UR8][R8.64] ;  /* 0x00000008081a8981 */ /* 0x000ea8000c1e1100 */
[----:B----4-:R0:W-:Y:S04]  /*e230*/  STL [R1+0x34], R24 ;  /* 0x0000341801007387 */ /* 0x0101e80000100800 */
[----:B0-----:R-:W4:Y:S04]  /*e240*/  LDL.LU R24, [R1+0x1144] ;  /* 0x0011440001187983 */ /* 0x001f280000300800 */
[----:B---3--:R0:W-:Y:S04]  /*e250*/  STL [R1+0x38], R25 ;  /* 0x0000381901007387 */ /* 0x0081e80000100800 */
[----:B0-----:R-:W3:Y:S04]  /*e260*/  LDL.LU R25, [R1+0x1140] ;  /* 0x0011400001197983 */ /* 0x001ee80000300800 */
[----:B------:R-:W4:Y:S04]  /*e270*/  LDL R7, [R1+0x6f0] ;  /* 0x0006f00001077983 */ /* 0x000f280000100800 */
[----:B--2---:R0:W-:Y:S04]  /*e280*/  STL [R1+0x3c], R26 ;  /* 0x00003c1a01007387 */ /* 0x0041e80000100800 */
[----:B0-----:R-:W2:Y:S04]  /*e290*/  LDL.LU R26, [R1+0x113c] ;  /* 0x00113c00011a7983 */ /* 0x001ea80000300800 */
[----:B------:R-:W3:Y:S04]  /*e2a0*/  LDL R9, [R1+0x6f8] ;  /* 0x0006f80001097983 */ /* 0x000ee80000100800 */
[----:B------:R-:W2:Y:S01]  /*e2b0*/  LDL R5, [R1+0x6e4] ;  /* 0x0006e40001057983 */ /* 0x000ea20000100800 */
[----:B----4-:R-:W-:-:S03]  /*e2c0*/  IADD3 R6, P2, R0, R7, RZ ;  /* 0x0000000700067210 */ /* 0x010fc60007f5e0ff */
[----:B------:R-:W4:Y:S01]  /*e2d0*/  LDL R7, [R1+0x6ec] ;  /* 0x0006ec0001077983 */ /* 0x000f220000100800 */
[----:B---3--:R-:W-:-:S03]  /*e2e0*/  IADD3 R8, P3, R0, R9, RZ ;  /* 0x0000000900087210 */ /* 0x008fc60007f7e0ff */
[----:B------:R-:W3:Y:S01]  /*e2f0*/  LDL R9, [R1+0x6f4] ;  /* 0x0006f40001097983 */ /* 0x000ee20000100800 */
[----:B------:R-:W-:Y:S02]  /*e300*/  IADD3 R4, P1, R0, R3, RZ ;  /* 0x0000000300047210 */ /* 0x000fe40007f3e0ff */
[----:B------:R-:W-:Y:S01]  /*e310*/  PRMT R24, RZ, 0x7610, R24 ;  /* 0x00007610ff187816 */ /* 0x000fe20000000018 */
[----:B------:R-:W3:Y:S02]  /*e320*/  LDL R3, [R1+0x6fc] ;  /* 0x0006fc0001037983 */ /* 0x000ee40000100800 */
[----:B--2---:R-:W-:Y:S01]  /*e330*/  IMAD.X R5, R23, 0x1, R5, P1 ;  /* 0x0000000117057824 */ /* 0x004fe200008e0605 */
[----:B------:R-:W-:Y:S01]  /*e340*/  PRMT R25, RZ, 0x7610, R25 ;  /* 0x00007610ff197816 */ /* 0x000fe20000000019 */
[----:B------:R-:W2:Y:S01]  /*e350*/  LDL R0, [R1+0x704] ;  /* 0x0007040001007983 */ /* 0x000ea20000100800 */
[----:B------:R-:W-:-:S03]  /*e360*/  PRMT R26, RZ, 0x7610, R26 ;  /* 0x00007610ff1a7816 */ /* 0x000fc6000000001a */
[----:B------:R-:W2:Y:S01]  /*e370*/  @!P0 LDG.E.U8 R24, desc[UR8][R4.64] ;  /* 0x0000000804188981 */ /* 0x000ea2000c1e1100 */
[----:B----4-:R-:W-:-:S05]  /*e380*/  IMAD.X R7, R23, 0x1, R7, P2 ;  /* 0x0000000117077824 */ /* 0x010fca00010e0607 */
[----:B------:R-:W4:Y:S01]  /*e390*/  @!P0 LDG.E.U8 R25, desc[UR8][R6.64] ;  /* 0x0000000806198981 */ /* 0x000f22000c1e1100 */
[----:B---3--:R-:W-:-:S05]  /*e3a0*/  IMAD.X R9, R23, 0x1, R9, P3 ;  /* 0x0000000117097824 */ /* 0x008fca00018e0609 */
[----:B------:R-:W3:Y:S04]  /*e3b0*/  @!P0 LDG.E.U8 R26, desc[UR8][R8.64] ;  /* 0x00000008081a8981 */ /* 0x000ee8000c1e1100 */
[----:B--2---:R0:W-:Y:S04]  /*e3c0*/  STL [R1+0x28], R24 ;  /* 0x0000281801007387 */ /* 0x0041e80000100800 */
[----:B0-----:R-:W2:Y:S04]  /*e3d0*/  LDL.LU R24, [R1+0x1138] ;  /* 0x0011380001187983 */ /* 0x001ea80000300800 */
[----:B------:R-:W2:Y:S04]  /*e3e0*/  LDL R5, [R1+0x700] ;  /* 0x0007000001057983 */ /* 0x000ea80000100800 */
[----:B----4-:R0:W-:Y:S04]  /*e3f0*/  STL [R1+0x2c], R25 ;  /* 0x00002c1901007387 */ /* 0x0101e80000100800 */
[----:B0-----:R-:W4:Y:S04]  /*e400*/  LDL.LU R25, [R1+0x1134] ;  /* 0x0011340001197983 */ /* 0x001f280000300800 */
[----:B------:R-:W4:Y:S04]  /*e410*/  LDL R7, [R1+0x708] ;  /* 0x0007080001077983 */ /* 0x000f280000100800 */
[----:B---3--:R0:W-:Y:S04]  /*e420*/  STL [R1+0x30], R26 ;  /* 0x0000301a01007387 */ /* 0x0081e80000100800 */
[----:B0-----:R-:W3:Y:S04]  /*e430*/  LDL.LU R26, [R1+0x1130] ;  /* 0x00113000011a7983 */ /* 0x001ee80000300800 */
[----:B------:R-:W3:Y:S01]  /*e440*/  LDL R8, [R1+0x710] ;  /* 0x0007100001087983 */ /* 0x000ee20000100800 */
[----:B------:R-:W0:Y:S02]  /*e450*/  S2R R4, SR_TID.X ;  /* 0x0000000000047919 */ /* 0x000e240000002100 */
[----:B0-----:R-:W-:-:S05]  /*e460*/  LOP3.LUT R4, R4, 0x1f, RZ, 0xc0, !PT ;  /* 0x0000001f04047812 */ /* 0x001fca00078ec0ff */
[----:B------:R-:W-:Y:S01]  /*e470*/  IMAD R9, R4, UR10, RZ ;  /* 0x0000000a04097c24 */ /* 0x000fe2000f8e02ff */
[----:B--2---:R-:W-:Y:S01]  /*e480*/  PRMT R24, RZ, 0x7610, R24 ;  /* 0x00007610ff187816 */ /* 0x004fe20000000018 */
[----:B------:R-:W-:-:S03]  /*e490*/  ULDC UR10, c[0x0][0x23c] ;  /* 0x00008f00000a7ab9 */ /* 0x000fc60000000800 */
[C---:B------:R-:W-:Y:S02]  /*e4a0*/  IADD3 R4, P1, R9.reuse, R5, RZ ;  /* 0x0000000509047210 */ /* 0x040fe40007f3e0ff */
[C---:B----4-:R-:W-:Y:S02]  /*e4b0*/  IADD3 R6, P2, R9.reuse, R7, RZ ;  /* 0x0000000709067210 */ /* 0x050fe40007f5e0ff */
[----:B---3--:R-:W-:Y:S02]  /*e4c0*/  IADD3 R8, P3, R9, R8, RZ ;  /* 0x0000000809087210 */ /* 0x008fe40007f7e0ff */
[----:B------:R-:W2:Y:S01]  /*e4d0*/  LDL R9, [R1+0x70c] ;  /* 0x00070c0001097983 */ /* 0x000ea20000100800 */
[C---:B------:R-:W-:Y:S01]  /*e4e0*/  IMAD.X R5, R23.reuse, 0x1, R3, P1 ;  /* 0x0000000117057824 */ /* 0x040fe200008e0603 */
[----:B------:R-:W-:Y:S01]  /*e4f0*/  PRMT R25, RZ, 0x7610, R25 ;  /* 0x00007610ff197816 */ /* 0x000fe20000000019 */
[C---:B------:R-:W-:Y:S01]  /*e500*/  IMAD.X R7, R23.reuse, 0x1, R0, P2 ;  /* 0x0000000117077824 */ /* 0x040fe200010e0600 */
[----:B------:R-:W-:Y:S01]  /*e510*/  PRMT R26, RZ, 0x7610, R26 ;  /* 0x00007610ff1a7816 */ /* 0x000fe2000000001a */
[----:B------:R-:W3:Y:S04]  /*e520*/  LDL R3, [R1+0x714] ;  /* 0x0007140001037983 */ /* 0x000ee80000100800 */
[----:B------:R-:W4:Y:S04]  /*e530*/  @!P0 LDG.E.U8 R24, desc[UR8][R4.64] ;  /* 0x0000000804188981 */ /* 0x000f28000c1e1100 */
[----:B------:R-:W3:Y:S04]  /*e540*/  @!P0 LDG.E.U8 R25, desc[UR8][R6.64] ;  /* 0x0000000806198981 */ /* 0x000ee8000c1e1100 */
[----:B------:R-:W3:Y:S01]  /*e550*/  LDL R0, [R1+0x71c] ;  /* 0x00071c0001007983 */ /* 0x000ee20000100800 */
[----:B--2---:R-:W-:-:S03]  /*e560*/  IMAD.X R9, R23, 0x1, R9, P3 ;  /* 0x0000000117097824 */ /* 0x004fc600018e0609 */
[----:B------:R-:W2:Y:S04]  /*e570*/  LDL R23, [R1+0x724] ;  /* 0x0007240001177983 */ /* 0x000ea80000100800 */
[----:B------:R-:W2:Y:S04]  /*e580*/  @!P0 LDG.E.U8 R26, desc[UR8][R8.64] ;  /* 0x00000008081a8981 */ /* 0x000ea8000c1e1100 */
[----:B----4-:R0:W-:Y:S04]  /*e590*/  STL [R1+0x1c], R24 ;  /* 0x00001c1801007387 */ /* 0x0101e80000100800 */
[----:B0-----:R-:W4:Y:S04]  /*e5a0*/  LDL.LU R24, [R1+0x112c] ;  /* 0x00112c0001187983 */ /* 0x001f280000300800 */
[----:B------:R-:W4:Y:S04]  /*e5b0*/  LDL R5, [R1+0x718] ;  /* 0x0007180001057983 */ /* 0x000f280000100800 */
[----:B---3--:R0:W-:Y:S04]  /*e5c0*/  STL [R1+0x20], R25 ;  /* 0x0000201901007387 */ /* 0x0081e80000100800 */
[----:B0-----:R-:W3:Y:S04]  /*e5d0*/  LDL.LU R25, [R1+0x1128] ;  /* 0x0011280001197983 */ /* 0x001ee80000300800 */
[----:B------:R-:W3:Y:S01]  /*e5e0*/  LDL R7, [R1+0x720] ;  /* 0x0007200001077983 */ /* 0x000ee20000100800 */
[----:B------:R-:W0:Y:S03]  /*e5f0*/  S2R R4, SR_TID.X ;  /* 0x0000000000047919 */ /* 0x000e260000002100 */
[----:B--2---:R1:W-:Y:S04]  /*e600*/  STL [R1+0x24], R26 ;  /* 0x0000241a01007387 */ /* 0x0043e80000100800 */
[----:B-1----:R-:W2:Y:S04]  /*e610*/  LDL.LU R26, [R1+0x1124] ;  /* 0x00112400011a7983 */ /* 0x002ea80000300800 */
[----:B------:R-:W2:Y:S01]  /*e620*/  LDL R8, [R1+0x728] ;  /* 0x0007280001087983 */ /* 0x000ea20000100800 */
[----:B------:R-:W1:Y:S01]  /*e630*/  S2R R6, SR_TID.X ;  /* 0x0000000000067919 */ /* 0x000e620000002100 */
[----:B0-----:R-:W-:-:S05]  /*e640*/  LOP3.LUT R4, R4, 0x1f, RZ, 0xc0, !PT ;  /* 0x0000001f04047812 */ /* 0x001fca00078ec0ff */
[----:B------:R-:W-:Y:S01]  /*e650*/  IMAD R9, R4, UR10, RZ ;  /* 0x0000000a04097c24 */ /* 0x000fe2000f8e02ff */
[----:B------:R-:W-:-:S04]  /*e660*/  ULDC UR10, c[0x0][0x23c] ;  /* 0x00008f00000a7ab9 */ /* 0x000fc80000000800 */
[C---:B----4-:R-:W-:Y:S02]  /*e670*/  IADD3 R4, P1, R9.reuse, R5, RZ ;  /* 0x0000000509047210 */ /* 0x050fe40007f3e0ff */
[----:B------:R-:W-:Y:S02]  /*e680*/  PRMT R24, RZ, 0x7610, R24 ;  /* 0x00007610ff187816 */ /* 0x000fe40000000018 */
[----:B-1----:R-:W-:Y:S02]  /*e690*/  LOP3.LUT R5, R6, 0x1f, RZ, 0xc0, !PT ;  /* 0x0000001f06057812 */ /* 0x002fe400078ec0ff */
[C---:B---3--:R-:W-:Y:S02]  /*e6a0*/  IADD3 R6, P2, R9.reuse, R7, RZ ;  /* 0x0000000709067210 */ /* 0x048fe40007f5e0ff */
[----:B--2---:R-:W-:Y:S01]  /*e6b0*/  IADD3 R8, P3, R9, R8, RZ ;  /* 0x0000000809087210 */ /* 0x004fe20007f7e0ff */
[----:B------:R-:W-:Y:S01]  /*e6c0*/  IMAD R9, R5, UR10, RZ ;  /* 0x0000000a05097c24 */ /* 0x000fe2000f8e02ff */
[----:B------:R-:W-:Y:S01]  /*e6d0*/  PRMT R25, RZ, 0x7610, R25 ;  /* 0x00007610ff197816 */ /* 0x000fe20000000019 */
[----:B------:R-:W-:-:S03]  /*e6e0*/  ULDC UR10, c[0x0][0x23c] ;  /* 0x00008f00000a7ab9 */ /* 0x000fc60000000800 */
[----:B------:R-:W-:-:S05]  /*e6f0*/  SHF.R.S32.HI R9, RZ, 0x1f, R9 ;  /* 0x0000001fff097819 */ /* 0x000fca0000011409 */
[C---:B------:R-:W-:Y:S02]  /*e700*/  IMAD.X R5, R9.reuse, 0x1, R3, P1 ;  /* 0x0000000109057824 */ /* 0x040fe400008e0603 */
[C---:B------:R-:W-:Y:S01]  /*e710*/  IMAD.X R7, R9.reuse, 0x1, R0, P2 ;  /* 0x0000000109077824 */ /* 0x040fe200010e0600 */
[----:B------:R-:W-:Y:S01]  /*e720*/  PRMT R26, RZ, 0x7610, R26 ;  /* 0x00007610ff1a7816 */ /* 0x000fe2000000001a */
[----:B------:R-:W2:Y:S04]  /*e730*/  LDL R3, [R1+0x734] ;  /* 0x0007340001037983 */ /* 0x000ea80000100800 */
[----:B------:R0:W3:Y:S04]  /*e740*/  @!P0 LDG.E.U8 R24, desc[UR8][R4.64] ;  /* 0x0000000804188981 */ /* 0x0000e8000c1e1100 */
[----:B------:R-:W4:Y:S01]  /*e750*/  @!P0 LDG.E.U8 R25, desc[UR8][R6.64] ;  /* 0x0000000806198981 */ /* 0x000f22000c1e1100 */
[----:B------:R-:W-:-:S03]  /*e760*/  IMAD.X R9, R9, 0x1, R23, P3 ;  /* 0x0000000109097824 */ /* 0x000fc600018e0617 */
[----:B------:R-:W2:Y:S04]  /*e770*/  LDL R0, [R1+0x73c] ;  /* 0x00073c0001007983 */ /* 0x000ea80000100800 */
[----:B------:R-:W2:Y:S04]  /*e780*/  @!P0 LDG.E.U8 R26, desc[UR8][R8.64] ;  /* 0x00000008081a8981 */ /* 0x000ea8000c1e1100 */
[----:B------:R-:W2:Y:S01]  /*e790*/  LDL.LU R23, [R1+0x1120] ;  /* 0x0011200001177983 */ /* 0x000ea20000300800 */
[----:B0-----:R-:W0:Y:S03]  /*e7a0*/  S2R R4, SR_TID.X ;  /* 0x0000000000047919 */ /* 0x001e260000002100 */
[----:B---3--:R1:W-:Y:S04]  /*e7b0*/  STL [R1+0x10], R24 ;  /* 0x0000101801007387 */ /* 0x0083e80000100800 */
[----:B-1----:R-:W3:Y:S04]  /*e7c0*/  LDL.LU R24, [R1+0x111c] ;  /* 0x00111c0001187983 */ /* 0x002ee80000300800 */
[----:B------:R-:W3:Y:S04]  /*e7d0*/  LDL R5, [R1+0x730] ;  /* 0x0007300001057983 */ /* 0x000ee80000100800 */
[----:B----4-:R1:W-:Y:S04]  /*e7e0*/  STL [R1+0x14], R25 ;  /* 0x0000141901007387 */ /* 0x0103e80000100800 */
[----:B-1----:R-:W4:Y:S04]  /*e7f0*/  LDL.LU R25, [R1+0x1118] ;  /* 0x0011180001197983 */ /* 0x002f280000300800 */
[----:B------:R-:W4:Y:S01]  /*e800*/  LDL R7, [R1+0x738] ;  /* 0x0007380001077983 */ /* 0x000f220000100800 */
[----:B0-----:R-:W-:-:S03]  /*e810*/  LOP3.LUT R4, R4, 0x1f, RZ, 0xc0, !PT ;  /* 0x0000001f04047812 */ /* 0x001fc600078ec0ff */
[----:B--2---:R0:W-:Y:S02]  /*e820*/  STL [R1+0x18], R26 ;  /* 0x0000181a01007387 */ /* 0x0041e40000100800 */
[----:B------:R-:W-:Y:S01]  /*e830*/  IMAD R9, R4, UR10, RZ ;  /* 0x0000000a04097c24 */ /* 0x000fe2000f8e02ff */
[----:B------:R-:W-:Y:S01]  /*e840*/  ULDC UR10, c[0x0][0x23c] ;  /* 0x00008f00000a7ab9 */ /* 0x000fe20000000800 */
[----:B0-----:R-:W2:Y:S04]  /*e850*/  LDL.LU R26, [R1+0x1114] ;  /* 0x00111400011a7983 */ /* 0x001ea80000300800 */
[----:B------:R-:W2:Y:S01]  /*e860*/  LDL R8, [R1+0x740] ;  /* 0x0007400001087983 */ /* 0x000ea20000100800 */
[----:B---3--:R-:W-:-:S03]  /*e870*/  IADD3 R4, P1, R9, R5, RZ ;  /* 0x0000000509047210 */ /* 0x008fc60007f3e0ff */
[----:B------:R-:W3:Y:S01]  /*e880*/  LDL R5, [R1+0x72c] ;  /* 0x00072c0001057983 */ /* 0x000ee20000100800 */
[C---:B----4-:R-:W-:Y:S02]  /*e890*/  IADD3 R6, P2, R9.reuse, R7, RZ ;  /* 0x0000000709067210 */ /* 0x050fe40007f5e0ff */
[----:B------:R-:W0:Y:S01]  /*e8a0*/  S2R R7, SR_TID.X ;  /* 0x0000000000077919 */ /* 0x000e220000002100 */
[----:B------:R-:W-:Y:S02]  /*e8b0*/  PRMT R28, RZ, 0x7610, R28 ;  /* 0x00007610ff1c7816 */ /* 0x000fe4000000001c */
[----:B------:R-:W-:Y:S02]  /*e8c0*/  PRMT R29, RZ, 0x7610, R29 ;  /* 0x00007610ff1d7816 */ /* 0x000fe4000000001d */
[----:B--2---:R-:W-:Y:S02]  /*e8d0*/  IADD3 R8, P3, R9, R8, RZ ;  /* 0x0000000809087210 */ /* 0x004fe40007f7e0ff */
[----:B0-----:R-:W-:-:S05]  /*e8e0*/  LOP3.LUT R7, R7, 0x1f, RZ, 0xc0, !PT ;  /* 0x0000001f07077812 */ /* 0x001fca00078ec0ff */
[----:B------:R-:W-:Y:S01]  /*e8f0*/  IMAD R9, R7, UR10, RZ ;  /* 0x0000000a07097c24 */ /* 0x000fe2000f8e02ff */
[----:B------:R-:W-:Y:S01]  /*e900*/  PRMT R26, RZ, 0x7610, R26 ;  /* 0x00007610ff1a7816 */ /* 0x000fe2000000001a */
[----:B------:R-:W-:-:S03]  /*e910*/  ULDC UR10, c[0x0][0x23c] ;  /* 0x00008f00000a7ab9 */ /* 0x000fc60000000800 */
[----:B------:R-:W-:-:S05]  /*e920*/  SHF.R.S32.HI R9, RZ, 0x1f, R9 ;  /* 0x0000001fff097819 */ /* 0x000fca0000011409 */
[C---:B------:R-:W-:Y:S02]  /*e930*/  IMAD.X R7, R9.reuse, 0x1, R3, P2 ;  /* 0x0000000109077824 */ /* 0x040fe400010e0603 */
[----:B------:R-:W2:Y:S04]  /*e940*/  LDL R3, [R1+0x754] ;  /* 0x0007540001037983 */ /* 0x000ea80000100800 */
[----:B------:R-:W4:Y:S01]  /*e950*/  @!P0 LDG.E.U8 R29, desc[UR8][R6.64] ;  /* 0x00000008061d8981 */ /* 0x000f22000c1e1100 */
[----:B---3--:R-:W-:-:S05]  /*e960*/  IMAD.X R5, R9, 0x1, R5, P1 ;  /* 0x0000000109057824 */ /* 0x008fca00008e0605 */
[----:B------:R-:W3:Y:S01]  /*e970*/  @!P0 LDG.E.U8 R28, desc[UR8][R4.64] ;  /* 0x00000008041c8981 */ /* 0x000ee2000c1e1100 */
[----:B------:R-:W-:-:S03]  /*e980*/  IMAD.X R9, R9, 0x1, R0, P3 ;  /* 0x0000000109097824 */ /* 0x000fc600018e0600 */
[----:B------:R0:W-:Y:S04]  /*e990*/  STL.S16 [R1+0xc], R26 ;  /* 0x00000c1a01007387 */ /* 0x0001e80000100600 */
[----:B0-----:R-:W2:Y:S04]  /*e9a0*/  LDL.LU R26, [R1+0x1110] ;  /* 0x00111000011a7983 */ /* 0x001ea80000300800 */
[----:B------:R-:W2:Y:S04]  /*e9b0*/  LDL.LU R0, [R1+0x110c] ;  /* 0x00110c0001007983 */ /* 0x000ea80000300800 */
[----:B------:R-:W2:Y:S04]  /*e9c0*/  LDL R5, [R1+0x758] ;  /* 0x0007580001057983 */ /* 0x000ea80000100800 */
[----:B---3--:R-:W-:Y:S04]  /*e9d0*/  STL [R1+0x10e0], R28 ;  /* 0x0010e01c01007387 */ /* 0x008fe80000100800 */
[----:B------:R-:W3:Y:S04]  /*e9e0*/  LDL R7, [R1+0x760] ;  /* 0x0007600001077983 */ /* 0x000ee80000100800 */
[----:B----4-:R0:W-:Y:S04]  /*e9f0*/  STL [R1+0x1108], R29 ;  /* 0x0011081d01007387 */ /* 0x0101e80000100800 */
[----:B0-----:R-:W4:Y:S01]  /*ea00*/  LDL.LU R29, [R1+0xc] ;  /* 0x00000c00011d7983 */ /* 0x001f220000300800 */
[----:B------:R-:W0:Y:S03]  /*ea10*/  S2R R4, SR_TID.X ;  /* 0x0000000000047919 */ /* 0x000e260000002100 */
[----:B----4-:R1:W4:Y:S04]  /*ea20*/  @!P0 LDG.E.U8 R29, desc[UR8][R8.64] ;  /* 0x00000008081d8981 */ /* 0x010328000c1e1100 */
[----:B------:R-:W4:Y:S01]  /*ea30*/  LDL R8, [R1+0x780] ;  /* 0x0007800001087983 */ /* 0x000f220000100800 */
[----:B0-----:R-:W-:-:S05]  /*ea40*/  LOP3.LUT R28, R4, 0x1f, RZ, 0xc0, !PT ;  /* 0x0000001f041c7812 */ /* 0x001fca00078ec0ff */
[C---:B-1----:R-:W-:Y:S02]  /*ea50*/  IMAD R9, R28.reuse, UR11, RZ ;  /* 0x0000000b1c097c24 */ /* 0x042fe4000f8e02ff */
[----:B------:R-:W-:Y:S01]  /*ea60*/  IMAD R28, R28, UR10, RZ ;  /* 0x0000000a1c1c7c24 */ /* 0x000fe2000f8e02ff */
[----:B------:R-:W-:Y:S01]  /*ea70*/  PRMT R25, RZ, 0x7610, R25 ;  /* 0x00007610ff197816 */ /* 0x000fe20000000019 */
[----:B------:R-:W-:Y:S01]  /*ea80*/  ULDC UR10, c[0x0][0x23c] ;  /* 0x00008f00000a7ab9 */ /* 0x000fe20000000800 */
[C---:B--2---:R-:W-:Y:S02]  /*ea90*/  IADD3 R4, P1, R9.reuse, R5, RZ ;  /* 0x0000000509047210 */ /* 0x044fe40007f3e0ff */
[----:B---3--:R-:W-:Y:S02]  /*eaa0*/  IADD3 R6, P2, R9, R7, RZ ;  /* 0x0000000709067210 */ /* 0x008fe40007f5e0ff */
[----:B------:R-:W-:-:S05]  /*eab0*/  SHF.R.S32.HI R28, RZ, 0x1f, R28 ;  /* 0x0000001fff1c7819 */ /* 0x000fca000001141c */
[----:B------:R-:W-:Y:S02]  /*eac0*/  IMAD.X R5, R28, 0x1, R3, P1 ;  /* 0x000000011c057824 */ /* 0x000fe400008e0603 */
[----:B------:R-:W2:Y:S04]  /*ead0*/  LDL R3, [R1+0x774] ;  /* 0x0007740001037983 */ /* 0x000ea80000100800 */
[----:B------:R0:W3:Y:S01]  /*eae0*/  @!P0 LDG.E.U8 R25, desc[UR8][R4.64] ;  /* 0x0000000804198981 */ /* 0x0000e2000c1e1100 */
[----:B----4-:R-:W-:-:S03]  /*eaf0*/  IADD3 R8, P3, R9, R8, RZ ;  /* 0x0000000809087210 */ /* 0x010fc60007f7e0ff */
[----:B------:R-:W4:Y:S04]  /*eb00*/  LDL R9, [R1+0x77c] ;  /* 0x00077c0001097983 */ /* 0x000f280000100800 */
[----:B------:R1:W-:Y:S04]  /*eb10*/  STL [R1+0xad8], R2 ;  /* 0x000ad80201007387 */ /* 0x0003e80000100800 */
[----:B------:R-:W2:Y:S01]  /*eb20*/  LDL R5, [R1+0x7a0] ;  /* 0x0007a00001057983 */ /* 0x000ea20000100800 */
[----:B0-----:R-:W0:Y:S01]  /*eb30*/  S2R R4, SR_TID.X ;  /* 0x0000000000047919 */ /* 0x001e220000002100 */
[----:B------:R-:W-:Y:S01]  /*eb40*/  PRMT R27, RZ, 0x7610, R27 ;  /* 0x00007610ff1b7816 */ /* 0x000fe2000000001b */
[----:B------:R-:W-:Y:S01]  /*eb50*/  IMAD.X R7, R28, 0x1, R2, P2 ;  /* 0x000000011c077824 */ /* 0x000fe200010e0602 */
[----:B------:R-:W-:Y:S01]  /*eb60*/  PRMT R26, RZ, 0x7610, R26 ;  /* 0x00007610ff1a7816 */ /* 0x000fe2000000001a */
[----:B-1----:R-:W3:Y:S05]  /*eb70*/  LDL R2, [R1+0x794] ;  /* 0x0007940001027983 */ /* 0x002eea0000100800 */
[----:B------:R-:W3:Y:S04]  /*eb80*/  @!P0 LDG.E.U8 R26, desc[UR8][R6.64] ;  /* 0x00000008061a8981 */ /* 0x000ee8000c1e1100 */
[----:B------:R-:W3:Y:S01]  /*eb90*/  LDL R7, [R1+0x778] ;  /* 0x0007780001077983 */ /* 0x000ee20000100800 */
[----:B0-----:R-:W-:Y:S01]  /*eba0*/  LOP3.LUT R4, R4, 0x1f, RZ, 0xc0, !PT ;  /* 0x0000001f04047812 */ /* 0x001fe200078ec0ff */
[----:B----4-:R-:W-:-:S05]  /*ebb0*/  IMAD.X R9, R28, 0x1, R9, P3 ;  /* 0x000000011c097824 */ /* 0x010fca00018e0609 */
[----:B------:R0:W4:Y:S02]  /*ebc0*/  @!P0 LDG.E.U8 R27, desc[UR8][R8.64] ;  /* 0x00000008081b8981 */ /* 0x000124000c1e1100 */
[----:B0-----:R-:W-:Y:S02]  /*ebd0*/  IMAD R9, R4, UR10, RZ ;  /* 0x0000000a04097c24 */ /* 0x001fe4000f8e02ff */
[----:B------:R-:W4:Y:S01]  /*ebe0*/  LDL R8, [R1+0x798] ;  /* 0x0007980001087983 */ /* 0x000f220000100800 */
[----:B------:R-:W-:Y:S01]  /*ebf0*/  PRMT R24, RZ, 0x7610, R24 ;  /* 0x00007610ff187816 */ /* 0x000fe20000000018 */
[----:B------:R-:W-:Y:S01]  /*ec00*/  ULDC UR10, c[0x0][0x23c] ;  /* 0x00008f00000a7ab9 */ /* 0x000fe20000000800 */
[C---:B--2---:R-:W-:Y:S02]  /*ec10*/  IADD3 R4, P3, R9.reuse, R5, RZ ;  /* 0x0000000509047210 */ /* 0x044fe40007f7e0ff */
[----:B------:R-:W2:Y:S01]  /*ec20*/  LDL R5, [R1+0x79c] ;  /* 0x00079c0001057983 */ /* 0x000ea20000100800 */
[----:B---3--:R-:W-:-:S05]  /*ec30*/  IADD3 R6, P1, R9, R7, RZ ;  /* 0x0000000709067210 */ /* 0x008fca0007f3e0ff */
[C---:B------:R-:W-:Y:S01]  /*ec40*/  IMAD.X R7, R28.reuse, 0x1, R3, P1 ;  /* 0x000000011c077824 */ /* 0x040fe200008e0603 */
[----:B----4-:R-:W-:Y:S01]  /*ec50*/  IADD3 R8, P2, R9, R8, RZ ;  /* 0x0000000809087210 */ /* 0x010fe20007f5e0ff */
[----:B--2---:R-:W-:-:S04]  /*ec60*/  IMAD.X R5, R28, 0x1, R5, P3 ;  /* 0x000000011c057824 */ /* 0x004fc800018e0605 */
[----:B------:R-:W-:Y:S02]  /*ec70*/  IMAD.X R9, R28, 0x1, R2, P2 ;  /* 0x000000011c097824 */ /* 0x000fe400010e0602 */
[----:B------:R-:W2:Y:S04]  /*ec80*/  LDL.LU R2, [R1+0x770] ;  /* 0x0007700001027983 */ /* 0x000ea80000300800 */
[----:B------:R-:W3:Y:S04]  /*ec90*/  LDL.LU R3, [R1+0x76c] ;  /* 0x00076c0001037983 */ /* 0x000ee80000300800 */
[----:B------:R0:W4:Y:S04]  /*eca0*/  @!P0 LDG.E.U8 R24, desc[UR8][R4.64] ;  /* 0x0000000804188981 */ /* 0x000128000c1e1100 */
[----:B------:R-:W2:Y:S01]  /*ecb0*/  LDL R5, [R1+0x748] ;  /* 0x0007480001057983 */ /* 0x000ea20000100800 */
[----:B0-----:R-:W0:Y:S01]  /*ecc0*/  S2R R4, SR_TID.X ;  /* 0x0000000000047919 */ /* 0x001e220000002100 */
[----:B------:R-:W-:-:S02]  /*ecd0*/  PRMT R22, RZ, 0x7610, R22 ;  /* 0x00007610ff167816 */ /* 0x000fc40000000016 */
[----:B------:R-:W-:-:S04]  /*ece0*/  PRMT R23, RZ, 0x7610, R23 ;  /* 0x00007610ff177816 */ /* 0x000fc80000000017 */
[----:B------:R-:W4:Y:S04]  /*ecf0*/  @!P0 LDG.E.U8 R22, desc[UR8][R6.64] ;  /* 0x0000000806168981 */ /* 0x000f28000c1e1100 */
[----:B------:R1:W4:Y:S04]  /*ed00*/  @!P0 LDG.E.U8 R23, desc[UR8][R8.64] ;  /* 0x0000000808178981 */ /* 0x000328000c1e1100 */
[----:B------:R-:W3:Y:S04]  /*ed10*/  LDL R7, [R1+0x750] ;  /* 0x0007500001077983 */ /* 0x000ee80000100800 */
[----:B------:R-:W4:Y:S01]  /*ed20*/  LDL R8, [R1+0x768] ;  /* 0x0007680001087983 */ /* 0x000f220000100800 */
[----:B0-----:R-:W-:-:S05]  /*ed30*/  LOP3.LUT R4, R4, 0x1f, RZ, 0xc0, !PT ;  /* 0x0000001f04047812 */ /* 0x001fca00078ec0ff */
[----:B-1----:R-:W-:Y:S01]  /*ed40*/  IMAD R9, R4, UR10, RZ ;  /* 0x0000000a04097c24 */ /* 0x002fe2000f8e02ff */
[----:B------:R-:W-:Y:S01]  /*ed50*/  PRMT R19, RZ, 0x7610, R19 ;  /* 0x00007610ff137816 */ /* 0x000fe20000000013 */
[----:B------:R-:W-:-:S03]  /*ed60*/  ULDC UR10, c[0x0][0x23c] ;  /* 0x00008f00000a7ab9 */ /* 0x000fc60000000800 */
[C---:B--2---:R-:W-:Y:S02]  /*ed70*/  IADD3 R4, P1, R9.reuse, R5, RZ ;  /* 0x0000000509047210 */ /* 0x044fe40007f3e0ff */
[----:B------:R-:W2:Y:S01]  /*ed80*/  LDL R5, [R1+0x744] ;  /* 0x0007440001057983 */ /* 0x000ea20000100800 */
[----:B---3--:R-:W-:-:S03]  /*ed90*/  IADD3 R6, P2, R9, R7, RZ ;  /* 0x0000000709067210 */ /* 0x008fc60007f5e0ff */
[----:B------:R-:W3:Y:S01]  /*eda0*/  LDL R7, [R1+0x74c] ;  /* 0x00074c0001077983 */ /* 0x000ee20000100800 */
[----:B----4-:R-:W-:-:S03]  /*edb0*/  IADD3 R8, P3, R9, R8, RZ ;  /* 0x0000000809087210 */ /* 0x010fc60007f7e0ff */
[----:B------:R-:W4:Y:S01]  /*edc0*/  LDL R9, [R1+0x764] ;  /* 0x0007640001097983 */ /* 0x000f220000100800 */
[----:B--2---:R-:W-:-:S05]  /*edd0*/  IMAD.X R5, R28, 0x1, R5, P1 ;  /* 0x000000011c057824 */ /* 0x004fca00008e0605 */
[----:B------:R0:W2:Y:S01]  /*ede0*/  @!P0 LDG.E.U8 R19, desc[UR8][R4.64] ;  /* 0x0000000804138981 */ /* 0x0000a2000c1e1100 */
[----:B------:R-:W-:Y:S02]  /*edf0*/  PRMT R20, RZ, 0x7610, R20 ;  /* 0x00007610ff147816 */ /* 0x000fe40000000014 */
[----:B------:R-:W-:Y:S01]  /*ee00*/  PRMT R21, RZ, 0x7610, R21 ;  /* 0x00007610ff157816 */ /* 0x000fe20000000015 */
[C---:B---3--:R-:W-:Y:S02]  /*ee10*/  IMAD.X R7, R28.reuse, 0x1, R7, P2 ;  /* 0x000000011c077824 */ /* 0x048fe400010e0607 */
[----:B----4-:R-:W-:-:S03]  /*ee20*/  IMAD.X R9, R28, 0x1, R9, P3 ;  /* 0x000000011c097824 */ /* 0x010fc600018e0609 */
[----:B------:R-:W3:Y:S04]  /*ee30*/  @!P0 LDG.E.U8 R20, desc[UR8][R6.64] ;  /* 0x0000000806148981 */ /* 0x000ee8000c1e1100 */
[----:B------:R-:W4:Y:S01]  /*ee40*/  @!P0 LDG.E.U8 R21, desc[UR8][R8.64] ;  /* 0x0000000808158981 */ /* 0x000f22000c1e1100 */
[----:B0-----:R-:W0:Y:S03]  /*ee50*/  S2R R5, SR_TID.X ;  /* 0x0000000000057919 */ /* 0x001e260000002100 */
[----:B--2---:R1:W-:Y:S04]  /*ee60*/  STL [R1+0x10e4], R19 ;  /* 0x0010e41301007387 */ /* 0x0043e80000100800 */
[----:B------:R-:W2:Y:S01]  /*ee70*/  LDL R7, [R1+0x790] ;  /* 0x0007900001077983 */ /* 0x000ea20000100800 */
[----:B0-----:R-:W-:-:S05]  /*ee80*/  LOP3.LUT R5, R5, 0x1f, RZ, 0xc0, !PT ;  /* 0x0000001f05057812 */ /* 0x001fca00078ec0ff */
[----:B-1----:R-:W-:Y:S01]  /*ee90*/  IMAD R19, R5, UR10, RZ ;  /* 0x0000000a05137c24 */ /* 0x002fe2000f8e02ff */
[----:B------:R-:W-:-:S04]  /*eea0*/  PRMT R16, RZ, 0x7610, R16 ;  /* 0x00007610ff107816 */ /* 0x000fc80000000010 */
[----:B------:R-:W-:Y:S01]  /*eeb0*/  IADD3 R4, P1, R19, R2, RZ ;  /* 0x0000000213047210 */ /* 0x000fe20007f3e0ff */
[----:B---3--:R0:W-:Y:S04]  /*eec0*/  STL [R1+0x10e8], R20 ;  /* 0x0010e81401007387 */ /* 0x0081e80000100800 */
[----:B------:R-:W-:-:S05]  /*eed0*/  IMAD.X R5, R28, 0x1, R3, P1 ;  /* 0x000000011c057824 */ /* 0x000fca00008e0603 */
[----:B------:R-:W3:Y:S04]  /*eee0*/  @!P0 LDG.E.U8 R16, desc[UR8][R4.64] ;  /* 0x0000000804108981 */ /* 0x000ee8000c1e1100 */
[----:B0-----:R-:W3:Y:S04]  /*eef0*/  LDL R20, [R1+0x788] ;  /* 0x0007880001147983 */ /* 0x001ee80000100800 */
[----:B----4-:R0:W-:Y:S04]  /*ef00*/  STL [R1+0x10ec], R21 ;  /* 0x0010ec1501007387 */ /* 0x0101e80000100800 */
[----:B0-----:R-:W4:Y:S04]  /*ef10*/  LDL R21, [R1+0x784] ;  /* 0x0007840001157983 */ /* 0x001f280000100800 */
[----:B------:R0:W-:Y:S04]  /*ef20*/  STL [R1+0xadc], R2 ;  /* 0x000adc0201007387 */ /* 0x0001e80000100800 */
[----:B0-----:R-:W4:Y:S01]  /*ef30*/  LDL.LU R2, [R1+0x6cc] ;  /* 0x0006cc0001027983 */ /* 0x001f220000300800 */
[----:B--2---:R-:W-:-:S03]  /*ef40*/  IADD3 R6, P3, R19, R7, RZ ;  /* 0x0000000713067210 */ /* 0x004fc60007f7e0ff */
[----:B------:R-:W2:Y:S01]  /*ef50*/  LDL R7, [R1+0x78c] ;  /* 0x00078c0001077983 */ /* 0x000ea20000100800 */
[----:B------:R-:W-:Y:S02]  /*ef60*/  PRMT R18, RZ, 0x7610, R18 ;  /* 0x00007610ff127816 */ /* 0x000fe40000000012 */
[----:B------:R-:W-:Y:S02]  /*ef70*/  PRMT R17, RZ, 0x7610, R17 ;  /* 0x00007610ff117816 */ /* 0x000fe40000000011 */
[----:B---3--:R-:W-:Y:S02]  /*ef80*/  IADD3 R8, P2, R19, R20, RZ ;  /* 0x0000001413087210 */ /* 0x008fe40007f5e0ff */
[----:B------:R-:W3:Y:S04]  /*ef90*/  LDL R20, [R1+0x6b0] ;  /* 0x0006b00001147983 */ /* 0x000ee80000100800 */
[----:B------:R0:W-:Y:S01]  /*efa0*/  STL [R1+0xae0], R3 ;  /* 0x000ae00301007387 */ /* 0x0001e20000100800 */
[----:B----4-:R-:W-:-:S03]  /*efb0*/  IMAD.X R9, R28, 0x1, R21, P2 ;  /* 0x000000011c097824 */ /* 0x010fc600010e0615 */
[----:B0-----:R-:W4:Y:S04]  /*efc0*/  LDL.LU R3, [R1+0x6ac] ;  /* 0x0006ac0001037983 */ /* 0x001f280000300800 */
[----:B------:R-:W4:Y:S04]  /*efd0*/  LDL R21, [R1+0x68c] ;  /* 0x00068c0001157983 */ /* 0x000f280000100800 */
[----:B------:R-:W4:Y:S04]  /*efe0*/  LDL R5, [R1+0x6d0] ;  /* 0x0006d00001057983 */ /* 0x000f280000100800 */
[----:B------:R0:W-:Y:S04]  /*eff0*/  STL [R1+0x10f0], R16 ;  /* 0x0010f01001007387 */ /* 0x0001e80000100800 */
[----:B------:R3:W4:Y:S04]  /*f000*/  @!P0 LDG.E.U8 R17, desc[UR8][R8.64] ;  /* 0x0000000808118981 */ /* 0x000728000c1e1100 */
[----:B0-----:R-:W4:Y:S01]  /*f010*/  LDL R16, [R1+0x690] ;  /* 0x0006900001107983 */ /* 0x001f220000100800 */
[----:B--2---:R-:W-:-:S05]  /*f020*/  IMAD.X R7, R28, 0x1, R7, P3 ;  /* 0x000000011c077824 */ /* 0x004fca00018e0607 */
[----:B------:R0:W2:Y:S01]  /*f030*/  @!P0 LDG.E.U8 R18, desc[UR8][R6.64] ;  /* 0x0000000806128981 */ /* 0x0000a2000c1e1100 */
[----:B------:R-:W-:Y:S02]  /*f040*/  PRMT R15, RZ, 0x7610, R15 ;  /* 0x00007610ff0f7816 */ /* 0x000fe4000000000f */
[----:B------:R-:W-:Y:S02]  /*f050*/  PRMT R14, RZ, 0x7610, R14 ;  /* 0x00007610ff0e7816 */ /* 0x000fe4000000000e */
[----:B------:R-:W-:Y:S02]  /*f060*/  PRMT R13, RZ, 0x7610, R13 ;  /* 0x00007610ff0d7816 */ /* 0x000fe4000000000d */
[----:B---3--:R-:W-:-:S05]  /*f070*/  IADD3 R8, P2, R19, R20, RZ ;  /* 0x0000001413087210 */ /* 0x008fca0007f5e0ff */
[----:B----4-:R-:W-:-:S05]  /*f080*/  IMAD.X R9, R28, 0x1, R3, P2 ;  /* 0x000000011c097824 */ /* 0x010fca00010e0603 */
[----:B------:R-:W3:Y:S01]  /*f090*/  @!P0 LDG.E.U8 R14, desc[UR8][R8.64] ;  /* 0x00000008080e8981 */ /* 0x000ee2000c1e1100 */
[----:B------:R-:W-:-:S05]  /*f0a0*/  IADD3 R4, P3, R19, R5, RZ ;  /* 0x0000000513047210 */ /* 0x000fca0007f7e0ff */
[----:B------:R-:W-:-:S05]  /*f0b0*/  IMAD.X R5, R28, 0x1, R2, P3 ;  /* 0x000000011c057824 */ /* 0x000fca00018e0602 */
[----:B------:R-:W4:Y:S01]  /*f0c0*/  @!P0 LDG.E.U8 R15, desc[UR8][R4.64] ;  /* 0x00000008040f8981 */ /* 0x000f22000c1e1100 */
[----:B0-----:R-:W-:-:S05]  /*f0d0*/  IADD3 R6, P1, R19, R16, RZ ;  /* 0x0000001013067210 */ /* 0x001fca0007f3e0ff */
[----:B------:R-:W-:-:S05]  /*f0e0*/  IMAD.X R7, R28, 0x1, R21, P1 ;  /* 0x000000011c077824 */ /* 0x000fca00008e0615 */
[----:B------:R-:W3:Y:S04]  /*f0f0*/  @!P0 LDG.E.U8 R13, desc[UR8][R6.64] ;  /* 0x00000008060d8981 */ /* 0x000ee8000c1e1100 */
[----:B--2---:R0:W-:Y:S04]  /*f100*/  STL [R1+0x10f4], R18 ;  /* 0x0010f41201007387 */ /* 0x0041e80000100800 */
[----:B------:R1:W-:Y:S04]  /*f110*/  STL [R1+0x10f8], R17 ;  /* 0x0010f81101007387 */ /* 0x0003e80000100800 */
[----:B------:R-:W2:Y:S04]  /*f120*/  LDL R20, [R1+0x5e8] ;  /* 0x0005e80001147983 */ /* 0x000ea80000100800 */
[----:B0-----:R-:W2:Y:S04]  /*f130*/  LDL R18, [R1+0x7c0] ;  /* 0x0007c00001127983 */ /* 0x001ea80000100800 */
[----:B-1----:R-:W2:Y:S04]  /*f140*/  LDL R17, [R1+0x7b0] ;  /* 0x0007b00001117983 */ /* 0x002ea80000100800 */
[----:B------:R-:W2:Y:S04]  /*f150*/  LDL R16, [R1+0x7a4] ;  /* 0x0007a40001107983 */ /* 0x000ea80000100800 */
[----:B------:R0:W-:Y:S04]  /*f160*/  STL [R1+0xae4], R2 ;  /* 0x000ae40201007387 */ /* 0x0001e80000100800 */
[----:B0-----:R-:W2:Y:S04]  /*f170*/  LDL.LU R2, [R1+0x5e4] ;  /* 0x0005e40001027983 */ /* 0x001ea80000300800 */
[----:B------:R0:W-:Y:S04]  /*f180*/  STL [R1+0xae8], R3 ;  /* 0x000ae80301007387 */ /* 0x0001e80000100800 */
[----:B0-----:R-:W2:Y:S04]  /*f190*/  LDL.LU R3, [R1+0x5d0] ;  /* 0x0005d00001037983 */ /* 0x001ea80000300800 */
[----:B----4-:R-:W-:Y:S04]  /*f1a0*/  STL [R1+0x10fc], R15 ;  /* 0x0010fc0f01007387 */ /* 0x010fe80000100800 */
[----:B---3--:R-:W-:Y:S04]  /*f1b0*/  STL [R1+0x1100], R14 ;  /* 0x0011000e01007387 */ /* 0x008fe80000100800 */
[----:B------:R-:W-:Y:S01]  /*f1c0*/  STL [R1+0x1104], R13 ;  /* 0x0011040d01007387 */ /* 0x000fe20000100800 */
[----:B------:R-:W-:-:S02]  /*f1d0*/  PRMT R10, RZ, 0x7610, R10 ;  /* 0x00007610ff0a7816 */ /* 0x000fc4000000000a */
[----:B------:R-:W-:Y:S02]  /*f1e0*/  PRMT R12, RZ, 0x7610, R12 ;  /* 0x00007610ff0c7816 */ /* 0x000fe4000000000c */
[C---:B--2---:R-:W-:Y:S01]  /*f1f0*/  IADD3 R8, P2, R19.reuse, R17, RZ ;  /* 0x0000001113087210 */ /* 0x044fe20007f5e0ff */
[----:B------:R-:W-:Y:S04]  /*f200*/  STL [R1+0xaf4], R2 ;  /* 0x000af40201007387 */ /* 0x000fe80000100800 */
[----:B------:R-:W-:Y:S01]  /*f210*/  IMAD.X R9, R28, 0x1, R3, P2 ;  /* 0x000000011c097824 */ /* 0x000fe200010e0603 */
[----:B------:R-:W-:Y:S04]  /*f220*/  STL [R1+0xaf8], R3 ;  /* 0x000af80301007387 */ /* 0x000fe80000100800 */
[----:B------:R-:W0:Y:S01]  /*f230*/  LDS.U8 R3, [R0+UR5+0x110] ;  /* 0x0001100500037984 */ /* 0x000e220008000000 */
[----:B------:R-:W-:-:S02]  /*f240*/  IADD3 R6, P1, R19, R18, RZ ;  /* 0x0000001213067210 */ /* 0x000fc40007f3e0ff */
[----:B------:R-:W-:-:S03]  /*f250*/  IADD3 R4, P3, R19, R20, RZ ;  /* 0x0000001413047210 */ /* 0x000fc60007f7e0ff */
[C---:B------:R-:W-:Y:S02]  /*f260*/  IMAD.X R7, R28.reuse, 0x1, R16, P1 ;  /* 0x000000011c077824 */ /* 0x040fe400008e0610 */
[----:B------:R-:W-:Y:S02]  /*f270*/  IMAD.X R5, R28, 0x1, R2, P3 ;  /* 0x000000011c057824 */ /* 0x000fe400018e0602 */
[----:B------:R-:W1:Y:S04]  /*f280*/  LDS.U8 R2, [R0+UR5+0x198] ;  /* 0x0001980500027984 */ /* 0x000e680008000000 */
[----:B------:R2:W3:Y:S04]  /*f290*/  @!P0 LDG.E.U8 R10, desc[UR8][R6.64] ;  /* 0x00000008060a8981 */ /* 0x0004e8000c1e1100 */
[----:B------:R4:W3:Y:S04]  /*f2a0*/  @!P0 LDG.E.U8 R12, desc[UR8][R4.64] ;  /* 0x00000008040c8981 */ /* 0x0008e8000c1e1100 */
[----:B--2---:R-:W-:Y:S04]  /*f2b0*/  LDS.U8 R7, [R0+UR5+0x8] ;  /* 0x0000080500077984 */ /* 0x004fe80008000000 */
[----:B------:R-:W2:Y:S04]  /*f2c0*/  LDS.U8 R6, [R0+UR5+0x80] ;  /* 0x0000800500067984 */ /* 0x000ea80008000000 */
[----:B----4-:R-:W-:Y:S04]  /*f2d0*/  LDS.U8 R5, [R0+UR5] ;  /* 0x0000000500057984 */ /* 0x010fe80008000000 */
[----:B------:R-:W4:Y:S04]  /*f2e0*/  LDS.U8 R4, [R0+UR5+0x88] ;  /* 0x0000880500047984 */ /* 0x000f280008000000 */
[----:B0-----:R-:W-:Y:S04]  /*f2f0*/  STL [R1+0x7d0], R3 ;  /* 0x0007d00301007387 */ /* 0x001fe80000100800 */
[----:B------:R-:W0:Y:S04]  /*f300*/  LDS.U8 R3, [R0+UR5+0x118] ;  /* 0x0001180500037984 */ /* 0x000e280008000000 */
[----:B-1----:R-:W-:Y:S04]  /*f310*/  STL [R1+0x7cc], R2 ;  /* 0x0007cc0201007387 */ /* 0x002fe80000100800 */
[----:B------:R-:W1:Y:S04]  /*f320*/  LDS.U8 R2, [R0+UR5+0x190] ;  /* 0x0001900500027984 */ /* 0x000e680008000000 */
[----:B--2---:R-:W-:Y:S04]  /*f330*/  STL.64 [R1+0x10d8], R6 ;  /* 0x0010d80601007387 */ /* 0x004fe80000100a00 */
[----:B----4-:R-:W-:Y:S04]  /*f340*/  STL.64 [R1+0x10d0], R4 ;  /* 0x0010d00401007387 */ /* 0x010fe80000100a00 */
[----:B------:R-:W-:Y:S04]  /*f350*/  LDS.U8 R4, [R0+UR5+0x998] ;  /* 0x0009980500047984 */ /* 0x000fe80008000000 */
[----:B0-----:R-:W-:Y:S04]  /*f360*/  STL [R1+0x7d8], R3 ;  /* 0x0007d80301007387 */ /* 0x001fe80000100800 */
[----:B------:R-:W0:Y:S04]  /*f370*/  LDS.U8 R3, [R0+UR5+0x910] ;  /* 0x0009100500037984 */ /* 0x000e280008000000 */
[----:B-1----:R-:W-:Y:S04]  /*f380*/  STL [R1+0x7d4], R2 ;  /* 0x0007d40201007387 */ /* 0x002fe80000100800 */
[----:B------:R-:W1:Y:S04]  /*f390*/  LDS.U8 R2, [R0+UR5+0x808] ;  /* 0x0008080500027984 */ /* 0x000e680008000000 */
[----:B0-----:R-:W-:Y:S04]  /*f3a0*/  STL [R1+0x7e0], R3 ;  /* 0x0007e00301007387 */ /* 0x001fe80000100800 */
[----:B------:R-:W0:Y:S04]  /*f3b0*/  LDS.U8 R3, [R0+UR5+0x880] ;  /* 0x0008800500037984 */ /* 0x000e280008000000 */
[----:B------:R-:W-:Y:S04]  /*f3c0*/  STL [R1+0x7dc], R4 ;  /* 0x0007dc0401007387 */ /* 0x000fe80000100800 */
[----:B------:R-:W2:Y:S04]  /*f3d0*/  LDS.U8 R4, [R0+UR5+0x918] ;  /* 0x0009180500047984 */ /* 0x000ea80008000000 */
[----:B-1----:R-:W-:Y:S04]  /*f3e0*/  STL [R1+0x4cc], R2 ;  /* 0x0004cc0201007387 */ /* 0x002fe80000100800 */
[----:B------:R-:W1:Y:S04]  /*f3f0*/  LDS.U8 R2, [R0+UR5+0x990] ;  /* 0x0009900500027984 */ /* 0x000e680008000000 */
[----:B0-----:R-:W-:Y:S04]  /*f400*/  STL [R1+0x4c8], R3 ;  /* 0x0004c80301007387 */ /* 0x001fe80000100800 */
[----:B------:R-:W0:Y:S04]  /*f410*/  LDS.U8 R3, [R0+UR5+0x10] ;  /* 0x0000100500037984 */ /* 0x000e280008000000 */
[----:B--2---:R-:W-:Y:S04]  /*f420*/  STL [R1+0x7e8], R4 ;  /* 0x0007e80401007387 */ /* 0x004fe80000100800 */
        /* <DEDUP_REMOVED lines=25> */
[----:B-1----:R1:W-:Y:S04]  /*f5c0*/  STL [R1+0x7fc], R2 ;  /* 0x0007fc0201007387 */ /* 0x0023e80000100800 */
[----:B0-----:R-:W-:Y:S04]  /*f5d0*/  STL [R1+0x4ec], R3 ;  /* 0x0004ec0301007387 */ /* 0x001fe80000100800 */
[----:B------:R-:W0:Y:S01]  /*f5e0*/  LDS.U8 R3, [R0+UR5+0x908] ;  /* 0x0009080500037984 */ /* 0x000e220008000000 */
[----:B------:R-:W-:-:S02]  /*f5f0*/  PRMT R11, RZ, 0x7610, R11 ;  /* 0x00007610ff0b7816 */ /* 0x000fc4000000000b */
[----:B-1----:R-:W-:Y:S01]  /*f600*/  LOP3.LUT R2, R0, 0x20, RZ, 0x3c, !PT ;  /* 0x0000002000027812 */ /* 0x002fe200078e3cff */
[----:B--2---:R-:W-:Y:S04]  /*f610*/  STL [R1+0x4e8], R4 ;  /* 0x0004e80401007387 */ /* 0x004fe80000100800 */
[----:B------:R-:W-:Y:S04]  /*f620*/  STL [R1+0xafc], R0 ;  /* 0x000afc0001007387 */ /* 0x000fe80000100800 */
[----:B------:R1:W2:Y:S04]  /*f630*/  @!P0 LDG.E.U8 R11, desc[UR8][R8.64] ;  /* 0x00000008080b8981 */ /* 0x0002a8000c1e1100 */
[----:B------:R-:W4:Y:S01]  /*f640*/  LDS.U8 R4, [R0+UR5+0x980] ;  /* 0x0009800500047984 */ /* 0x000f220008000000 */
[----:B------:R-:W3:Y:S03]  /*f650*/  S2R R28, SR_TID.X ;  /* 0x00000000001c7919 */ /* 0x000ee60000002100 */
[----:B-1----:R-:W-:Y:S04]  /*f660*/  LDS.U8 R9, [R0+UR5+0x800] ;  /* 0x0008000500097984 */ /* 0x002fe80008000000 */
[----:B------:R-:W-:Y:S04]  /*f670*/  LDS.U8 R8, [R0+UR5+0x888] ;  /* 0x0008880500087984 */ /* 0x000fe80008000000 */
[----:B------:R-:W-:Y:S04]  /*f680*/  LDS.U8 R0, [R2+UR5+0x88] ;  /* 0x0000880502007984 */ /* 0x000fe80008000000 */
[----:B------:R-:W-:Y:S04]  /*f690*/  LDS.U8 R5, [R2+UR5+0x890] ;  /* 0x0008900502057984 */ /* 0x000fe80008000000 */
[----:B0-----:R-:W-:Y:S04]  /*f6a0*/  STL [R1+0x808], R3 ;  /* 0x0008080301007387 */ /* 0x001fe80000100800 */
[----:B------:R-:W0:Y:S04]  /*f6b0*/  LDS.U8 R3, [R2+UR5] ;  /* 0x0000000502037984 */ /* 0x000e280008000000 */
[----:B----4-:R-:W-:Y:S04]  /*f6c0*/  STL [R1+0x804], R4 ;  /* 0x0008040401007387 */ /* 0x010fe80000100800 */
[----:B------:R-:W1:Y:S04]  /*f6d0*/  LDS.U8 R4, [R2+UR5+0x110] ;  /* 0x0001100502047984 */ /* 0x000e680008000000 */
[----:B0-----:R-:W-:Y:S04]  /*f6e0*/  STL [R1+0x4f4], R3 ;  /* 0x0004f40301007387 */ /* 0x001fe80000100800 */
[----:B------:R-:W0:Y:S04]  /*f6f0*/  LDS.U8 R3, [R2+UR5+0x198] ;  /* 0x0001980502037984 */ /* 0x000e280008000000 */
[----:B------:R-:W-:Y:S04]  /*f700*/  STL [R1+0x4f0], R0 ;  /* 0x0004f00001007387 */ /* 0x000fe80000100800 */
[----:B------:R-:W4:Y:S04]  /*f710*/  LDS.U8 R0, [R2+UR5+0x8] ;  /* 0x0000080502007984 */ /* 0x000f280008000000 */
[----:B-1----:R-:W-:Y:S04]  /*f720*/  STL [R1+0x810], R4 ;  /* 0x0008100401007387 */ /* 0x002fe80000100800 */
[----:B------:R-:W1:Y:S04]  /*f730*/  LDS.U8 R4, [R2+UR5+0x80] ;  /* 0x0000800502047984 */ /* 0x000e680008000000 */
[----:B0-----:R-:W-:Y:S04]  /*f740*/  STL [R1+0x80c], R3 ;  /* 0x00080c0301007387 */ /* 0x001fe80000100800 */
[----:B------:R-:W0:Y:S04]  /*f750*/  LDS.U8 R3, [R2+UR5+0x118] ;  /* 0x0001180502037984 */ /* 0x000e280008000000 */
[----:B----4-:R-:W-:Y:S04]  /*f760*/  STL [R1+0x4fc], R0 ;  /* 0x0004fc0001007387 */ /* 0x010fe80000100800 */
        /* <DEDUP_REMOVED lines=44> */
[----:B0-----:R3:W-:Y:S04]  /*fa30*/  STL [R1+0x83c], R3 ;  /* 0x00083c0301007387 */ /* 0x0017e80000100800 */
[----:B----4-:R-:W-:Y:S04]  /*fa40*/  STL [R1+0x52c], R0 ;  /* 0x00052c0001007387 */ /* 0x010fe80000100800 */
[----:B------:R-:W0:Y:S01]  /*fa50*/  LDS.U8 R0, [R2+UR5+0x908] ;  /* 0x0009080502007984 */ /* 0x000e220008000000 */
[----:B---3--:R-:W-:-:S02]  /*fa60*/  LOP3.LUT R3, R28, 0x3, RZ, 0xc0, !PT ;  /* 0x000000031c037812 */ /* 0x008fc400078ec0ff */
[----:B------:R-:W-:-:S03]  /*fa70*/  SHF.R.U32.HI R4, RZ, 0x2, R28 ;  /* 0x00000002ff047819 */ /* 0x000fc6000001161c */
[----:B------:R-:W-:Y:S01]  /*fa80*/  IMAD R3, R3, 0x220, RZ ;  /* 0x0000022003037824 */ /* 0x000fe200078e02ff */
[----:B------:R-:W-:-:S04]  /*fa90*/  SGXT.U32 R4, R4, 0x3 ;  /* 0x000000030404781a */ /* 0x000fc80000000000 */
[----:B------:R-:W-:Y:S01]  /*faa0*/  LOP3.LUT R3, R3, R4, RZ, 0xfc, !PT ;  /* 0x0000000403037212 */ /* 0x000fe200078efcff */
[----:B------:R-:W-:Y:S03]  /*fab0*/  STL [R1+0x528], R5 ;  /* 0x0005280501007387 */ /* 0x000fe60000100800 */
[----:B------:R-:W-:Y:S01]  /*fac0*/  LOP3.LUT R3, R3, 0x40, RZ, 0x3c, !PT ;  /* 0x0000004003037812 */ /* 0x000fe200078e3cff */
[----:B------:R-:W1:Y:S04]  /*fad0*/  LDS.U8 R4, [R2+UR5+0x980] ;  /* 0x0009800502047984 */ /* 0x000e680008000000 */
[----:B------:R-:W3:Y:S04]  /*fae0*/  LDS.U8 R2, [R3+UR5] ;  /* 0x0000000503027984 */ /* 0x000ee80008000000 */
[----:B0-----:R-:W-:Y:S04]  /*faf0*/  STL [R1+0x848], R0 ;  /* 0x0008480001007387 */ /* 0x001fe80000100800 */
[----:B------:R-:W0:Y:S04]  /*fb00*/  LDS.U8 R0, [R3+UR5+0x88] ;  /* 0x0000880503007984 */ /* 0x000e280008000000 */
[----:B-1----:R-:W-:Y:S04]  /*fb10*/  STL [R1+0x844], R4 ;  /* 0x0008440401007387 */ /* 0x002fe80000100800 */
[----:B------:R-:W1:Y:S04]  /*fb20*/  LDS.U8 R4, [R3+UR5+0x110] ;  /* 0x0001100503047984 */ /* 0x000e680008000000 */
[----:B---3--:R-:W-:Y:S04]  /*fb30*/  STL [R1+0x534], R2 ;  /* 0x0005340201007387 */ /* 0x008fe80000100800 */
[----:B------:R-:W3:Y:S04]  /*fb40*/  LDS.U8 R2, [R3+UR5+0x198] ;  /* 0x0001980503027984 */ /* 0x000ee80008000000 */
        /* <DEDUP_REMOVED lines=45> */
[----:B------:R-:W-:Y:S04]  /*fe20*/  LDS.U8 R4, [R3+UR5+0x988] ;  /* 0x0009880503047984 */ /* 0x000fe80008000000 */
[----:B---3--:R-:W-:Y:S04]  /*fe30*/  STL [R1+0x56c], R2 ;  /* 0x00056c0201007387 */ /* 0x008fe80000100800 */
[----:B------:R-:W1:Y:S04]  /*fe40*/  LDS.U8 R2, [R3+UR5+0x900] ;  /* 0x0009000503027984 */ /* 0x000e680008000000 */
[----:B0-----:R-:W-:Y:S04]  /*fe50*/  STL [R1+0x568], R0 ;  /* 0x0005680001007387 */ /* 0x001fe80000100800 */
[----:B------:R-:W0:Y:S04]  /*fe60*/  LDS.U8 R0, [R3+UR5+0x818] ;  /* 0x0008180503007984 */ /* 0x000e280008000000 */
[----:B-1----:R1:W-:Y:S04]  /*fe70*/  STL [R1+0x880], R2 ;  /* 0x0008800201007387 */ /* 0x0023e80000100800 */
[----:B------:R-:W-:Y:S04]  /*fe80*/  STL [R1+0x87c], R4 ;  /* 0x00087c0401007387 */ /* 0x000fe80000100800 */
[----:B------:R-:W3:Y:S01]  /*fe90*/  LDS.U8 R4, [R3+UR5+0x890] ;  /* 0x0008900503047984 */ /* 0x000ee20008000000 */
[----:B-1----:R-:W-:-:S04]  /*fea0*/  SHF.R.U32.HI R2, RZ, 0x2, R28 ;  /* 0x00000002ff027819 */ /* 0x002fc8000001161c */
[----:B------:R-:W-:Y:S01]  /*feb0*/  SGXT.U32 R2, R2, 0x3 ;  /* 0x000000030202781a */ /* 0x000fe20000000000 */
[----:B0-----:R0:W-:Y:S02]  /*fec0*/  STL [R1+0x574], R0 ;  /* 0x0005740001007387 */ /* 0x0011e40000100800 */
[----:B0-----:R-:W-:-:S05]  /*fed0*/  LOP3.LUT R0, R28, 0x3, RZ, 0xc0, !PT ;  /* 0x000000031c007812 */ /* 0x001fca00078ec0ff */
[----:B------:R-:W-:-:S05]  /*fee0*/  IMAD R0, R0, 0x220, RZ ;  /* 0x0000022000007824 */ /* 0x000fca00078e02ff */
[----:B------:R-:W-:Y:S02]  /*fef0*/  LOP3.LUT R0, R0, R2, RZ, 0xfc, !PT ;  /* 0x0000000200007212 */ /* 0x000fe400078efcff */
[----:B------:R-:W0:Y:S02]  /*ff00*/  LDS.U8 R2, [R3+UR5+0x908] ;  /* 0x0009080503027984 */ /* 0x000e240008000000 */
[----:B------:R-:W-:Y:S02]  /*ff10*/  LOP3.LUT R0, R0, 0x60, RZ, 0x3c, !PT ;  /* 0x0000006000007812 */ /* 0x000fe400078e3cff */
[----:B------:R-:W1:Y:S04]  /*ff20*/  LDS.U8 R3, [R3+UR5+0x980] ;  /* 0x0009800503037984 */ /* 0x000e680008000000 */
[----:B---3--:R-:W-:Y:S04]  /*ff30*/  STL [R1+0x570], R4 ;  /* 0x0005700401007387 */ /* 0x008fe80000100800 */
        /* <DEDUP_REMOVED lines=60> */
[----:B0-----:R-:W-:Y:S04]  /*10300*/  STL [R1+0x5b4], R2 ;  /* 0x0005b40201007387 */ /* 0x001fe80000100800 */
[----:B------:R-:W0:Y:S04]  /*10310*/  LDS.U8 R2, [R0+UR5+0x908] ;  /* 0x0009080500027984 */ /* 0x000e280008000000 */
[----:B------:R-:W3:Y:S04]  /*10320*/  LDS.U8 R0, [R0+UR5+0x980] ;  /* 0x0009800500007984 */ /* 0x000ee80008000000 */
[----:B-1----:R1:W-:Y:S04]  /*10330*/  STL [R1+0x5b0], R3 ;  /* 0x0005b00301007387 */ /* 0x0023e80000100800 */
[----:B------:R-:W4:Y:S01]  /*10340*/  LDL.LU R13, [R1+0x14] ;  /* 0x00001400010d7983 */ /* 0x000f220000300800 */
[----:B------:R-:W-:Y:S01]  /*10350*/  LOP3.LUT R7, R28, 0x3f, RZ, 0xc0, !PT ;  /* 0x0000003f1c077812 */ /* 0x000fe200078ec0ff */
[----:B------:R-:W-:Y:S06]  /*10360*/  BAR.SYNC.DEFER_BLOCKING 0x0 ;  /* 0x0000000000007b1d */ /* 0x000fec0000010000 */
[----:B0-----:R-:W-:Y:S04]  /*10370*/  STL [R1+0x8c8], R2 ;  /* 0x0008c80201007387 */ /* 0x001fe80000100800 */
[----:B------:R-:W2:Y:S04]  /*10380*/  LDL.LU R14, [R1+0x10] ;  /* 0x00001000010e7983 */ /* 0x000ea80000300800 */
[----:B---3--:R0:W-:Y:S04]  /*10390*/  STL [R1+0x8c4], R0 ;  /* 0x0008c40001007387 */ /* 0x0081e80000100800 */
[----:B------:R-:W3:Y:S04]  /*103a0*/  LDL.LU R15, [R1+0x1c] ;  /* 0x00001c00010f7983 */ /* 0x000ee80000300800 */
[----:B------:R-:W3:Y:S04]  /*103b0*/  LDL.LU R17, [R1+0x30] ;  /* 0x0000300001117983 */ /* 0x000ee80000300800 */
[----:B-1----:R-:W3:Y:S04]  /*103c0*/  LDL.LU R3, [R1+0x3c] ;  /* 0x00003c0001037983 */ /* 0x002ee80000300800 */
[----:B------:R-:W3:Y:S04]  /*103d0*/  LDL.LU R18, [R1+0x38] ;  /* 0x0000380001127983 */ /* 0x000ee80000300800 */
[----:B------:R-:W3:Y:S04]  /*103e0*/  LDL.LU R16, [R1+0x48] ;  /* 0x0000480001107983 */ /* 0x000ee80000300800 */
[----:B------:R-:W3:Y:S04]  /*103f0*/  LDL.LU R21, [R1+0x44] ;  /* 0x0000440001157983 */ /* 0x000ee80000300800 */
[----:B------:R-:W3:Y:S04]  /*10400*/  LDL.LU R20, [R1+0x454] ;  /* 0x0004540001147983 */ /* 0x000ee80000300800 */
[----:B------:R-:W3:Y:S04]  /*10410*/  LDL.LU R19, [R1+0x450] ;  /* 0x0004500001137983 */ /* 0x000ee80000300800 */
[----:B------:R-:W3:Y:S04]  /*10420*/  LDL.LU R28, [R1+0x460] ;  /* 0x00046000011c7983 */ /* 0x000ee80000300800 */
[----:B0-----:R-:W3:Y:S04]  /*10430*/  LDL.LU R0, [R1+0x4a0] ;  /* 0x0004a00001007983 */ /* 0x001ee80000300800 */
[----:B------:R-:W3:Y:S04]  /*10440*/  LDL.LU R4, [R1+0x49c] ;  /* 0x00049c0001047983 */ /* 0x000ee80000300800 */
[----:B------:R-:W3:Y:S04]  /*10450*/  LDL.LU R2, [R1+0x4ac] ;  /* 0x0004ac0001027983 */ /* 0x000ee80000300800 */
[----:B------:R-:W3:Y:S04]  /*10460*/  LDL.LU R5, [R1+0x4a8] ;  /* 0x0004a80001057983 */ /* 0x000ee80000300800 */
[----:B------:R-:W3:Y:S04]  /*10470*/  LDL.LU R6, [R1+0x4b4] ;  /* 0x0004b40001067983 */ /* 0x000ee80000300800 */
[----:B------:R0:W-:Y:S04]  /*10480*/  STS.U8 [R7+UR5], R24 ;  /* 0x0000001807007988 */ /* 0x0001e80008000005 */
[----:B------:R1:W-:Y:S04]  /*10490*/  STS.U8 [R7+UR5+0x40], R23 ;  /* 0x0000401707007988 */ /* 0x0003e80008000005 */
[----:B------:R1:W-:Y:S04]  /*104a0*/  STS.U8 [R7+UR5+0x100], R27 ;  /* 0x0001001b07007988 */ /* 0x0003e80008000005 */
[----:B0-----:R-:W3:Y:S04]  /*104b0*/  LDL.LU R24, [R1+0x490] ;  /* 0x0004900001187983 */ /* 0x001ee80000300800 */
[----:B-1----:R-:W3:Y:S04]  /*104c0*/  LDL.LU R23, [R1+0x494] ;  /* 0x0004940001177983 */ /* 0x002ee80000300800 */
[----:B------:R-:W3:Y:S04]  /*104d0*/  LDL.LU R27, [R1+0x488] ;  /* 0x00048800011b7983 */ /* 0x000ee80000300800 */
[----:B------:R0:W-:Y:S04]  /*104e0*/  STS.U8 [R7+UR5+0x140], R22 ;  /* 0x0001401607007988 */ /* 0x0001e80008000005 */
[----:B------:R1:W-:Y:S04]  /*104f0*/  STS.U8 [R7+UR5+0x200], R26 ;  /* 0x0002001a07007988 */ /* 0x0003e80008000005 */
[----:B------:R1:W-:Y:S04]  /*10500*/  STS.U8 [R7+UR5+0x240], R25 ;  /* 0x0002401907007988 */ /* 0x0003e80008000005 */
[----:B0-----:R-:W3:Y:S04]  /*10510*/  LDL.LU R22, [R1+0x474] ;  /* 0x0004740001167983 */ /* 0x001ee80000300800 */
[----:B-1----:R-:W3:Y:S04]  /*10520*/  LDL.LU R26, [R1+0x468] ;  /* 0x00046800011a7983 */ /* 0x002ee80000300800 */
[----:B------:R-:W3:Y:S04]  /*10530*/  LDL.LU R25, [R1+0x46c] ;  /* 0x00046c0001197983 */ /* 0x000ee80000300800 */
[----:B------:R0:W-:Y:S04]  /*10540*/  STS.U8 [R7+UR5+0x300], R29 ;  /* 0x0003001d07007988 */ /* 0x0001e80008000005 */
[----:B0-----:R-:W4:Y:S04]  /*10550*/  LDL.LU R29, [R1+0x1108] ;  /* 0x00110800011d7983 */ /* 0x001f280000300800 */
[----:B----4-:R0:W-:Y:S04]  /*10560*/  STS.U8 [R7+UR5+0x340], R29 ;  /* 0x0003401d07007988 */ /* 0x0101e80008000005 */
[----:B0-----:R-:W4:Y:S04]  /*10570*/  LDL.LU R29, [R1+0x45c] ;  /* 0x00045c00011d7983 */ /* 0x001f280000300800 */
[----:B------:R0:W-:Y:S04]  /*10580*/  STS.U8 [R7+UR5+0x400], R13 ;  /* 0x0004000d07007988 */ /* 0x0001e80008000005 */
[----:B--2---:R1:W-:Y:S04]  /*10590*/  STS.U8 [R7+UR5+0x440], R14 ;  /* 0x0004400e07007988 */ /* 0x0043e80008000005 */
[----:B---3--:R2:W-:Y:S04]  /*105a0*/  STS.U8 [R7+UR5+0x500], R15 ;  /* 0x0005000f07007988 */ /* 0x0085e80008000005 */
[----:B0-----:R-:W3:Y:S04]  /*105b0*/  LDL.LU R13, [R1+0x1104] ;  /* 0x00110400010d7983 */ /* 0x001ee80000300800 */
[----:B-1----:R-:W3:Y:S04]  /*105c0*/  LDL.LU R14, [R1+0x1100] ;  /* 0x00110000010e7983 */ /* 0x002ee80000300800 */
[----:B--2---:R-:W2:Y:S04]  /*105d0*/  LDL.LU R15, [R1+0x10fc] ;  /* 0x0010fc00010f7983 */ /* 0x004ea80000300800 */
[----:B------:R0:W-:Y:S04]  /*105e0*/  STS.U8 [R7+UR5+0x540], R17 ;  /* 0x0005401107007988 */ /* 0x0001e80008000005 */
[----:B------:R1:W-:Y:S04]  /*105f0*/  STS.U8 [R7+UR5+0x600], R3 ;  /* 0x0006000307007988 */ /* 0x0003e80008000005 */
[----:B------:R1:W-:Y:S04]  /*10600*/  STS.U8 [R7+UR5+0x640], R18 ;  /* 0x0006401207007988 */ /* 0x0003e80008000005 */
[----:B0-----:R-:W3:Y:S04]  /*10610*/  LDL.LU R17, [R1+0x10f8] ;  /* 0x0010f80001117983 */ /* 0x001ee80000300800 */
[----:B-1----:R-:W2:Y:S04]  /*10620*/  LDL.LU R3, [R1+0x4c0] ;  /* 0x0004c00001037983 */ /* 0x002ea80000300800 */
        /* <DEDUP_REMOVED lines=8> */
[----:B0-----:R-:W3:Y:S04]  /*106b0*/  LDL.LU R19, [R1+0x10e4] ;  /* 0x0010e40001137983 */ /* 0x001ee80000300800 */
[----:B------:R0:W-:Y:S04]  /*106c0*/  STS.U8 [R7+UR5+0x900], R28 ;  /* 0x0009001c07007988 */ /* 0x0001e80008000005 */
[----:B0-----:R-:W3:Y:S04]  /*106d0*/  LDL.LU R28, [R1+0x10e0] ;  /* 0x0010e000011c7983 */ /* 0x001ee80000300800 */
[----:B----4-:R0:W-:Y:S04]  /*106e0*/  STS.U8 [R7+UR5+0x940], R29 ;  /* 0x0009401d07007988 */ /* 0x0101e80008000005 */
[----:B------:R1:W-:Y:S04]  /*106f0*/  STS.U8 [R7+UR5+0xa00], R25 ;  /* 0x000a001907007988 */ /* 0x0003e80008000005 */
[----:B------:R4:W-:Y:S04]  /*10700*/  STS.U8 [R7+UR5+0xa40], R26 ;  /* 0x000a401a07007988 */ /* 0x0009e80008000005 */
[----:B------:R4:W-:Y:S04]  /*10710*/  STS.U8 [R7+UR5+0xb00], R22 ;  /* 0x000b001607007988 */ /* 0x0009e80008000005 */
[----:B0-----:R-:W3:Y:S04]  /*10720*/  LDL.LU R29, [R1+0x40] ;  /* 0x00004000011d7983 */ /* 0x001ee80000300800 */
[----:B------:R0:W-:Y:S04]  /*10730*/  STS.U8 [R7+UR5+0xb40], R27 ;  /* 0x000b401b07007988 */ /* 0x0001e80008000005 */
[----:B-1----:R-:W3:Y:S04]  /*10740*/  LDL.LU R25, [R1+0x4c] ;  /* 0x00004c0001197983 */ /* 0x002ee80000300800 */
[----:B------:R1:W-:Y:S04]  /*10750*/  STS.U8 [R7+UR5+0xc00], R23 ;  /* 0x000c001707007988 */ /* 0x0003e80008000005 */
[----:B----4-:R-:W4:Y:S04]  /*10760*/  LDL.LU R26, [R1+0x458] ;  /* 0x00045800011a7983 */ /* 0x010f280000300800 */
[----:B------:R2:W-:Y:S04]  /*10770*/  STS.U8 [R7+UR5+0xc40], R24 ;  /* 0x000c401807007988 */ /* 0x0005e80008000005 */
[----:B------:R-:W4:Y:S04]  /*10780*/  LDL.LU R22, [R1+0x470] ;  /* 0x0004700001167983 */ /* 0x000f280000300800 */
[----:B------:R2:W-:Y:S04]  /*10790*/  STS.U8 [R7+UR5+0xd00], R0 ;  /* 0x000d000007007988 */ /* 0x0005e80008000005 */
[----:B0-----:R-:W4:Y:S04]  /*107a0*/  LDL.LU R27, [R1+0x47c] ;  /* 0x00047c00011b7983 */ /* 0x001f280000300800 */
[----:B------:R-:W-:Y:S04]  /*107b0*/  STS.U8 [R7+UR5+0xd40], R4 ;  /* 0x000d400407007988 */ /* 0x000fe80008000005 */
[----:B-1----:R-:W4:Y:S04]  /*107c0*/  LDL.LU R23, [R1+0x478] ;  /* 0x0004780001177983 */ /* 0x002f280000300800 */
[----:B------:R0:W-:Y:S04]  /*107d0*/  STS.U8 [R7+UR5+0xe00], R2 ;  /* 0x000e000207007988 */ /* 0x0001e80008000005 */
[----:B--2---:R-:W2:Y:S04]  /*107e0*/  LDL.LU R24, [R1+0x484] ;  /* 0x0004840001187983 */ /* 0x004ea80000300800 */
[----:B------:R-:W2:Y:S01]  /*107f0*/  LDL.LU R0, [R1+0x480] ;  /* 0x0004800001007983 */ /* 0x000ea20000300800 */
[----:B0-----:R-:W-:-:S03]  /*10800*/  LOP3.LUT R2, R7, 0x10, RZ, 0x3c, !PT ;  /* 0x0000001007027812 */ /* 0x001fc600078e3cff */
[----:B------:R0:W-:Y:S04]  /*10810*/  STS.U8 [R7+UR5+0xe40], R5 ;  /* 0x000e400507007988 */ /* 0x0001e80008000005 */
[----:B------:R-:W2:Y:S04]  /*10820*/  LDL.LU R4, [R1+0x48c] ;  /* 0x00048c0001047983 */ /* 0x000ea80000300800 */
[----:B------:R1:W-:Y:S04]  /*10830*/  STS.U8 [R7+UR5+0xf00], R6 ;  /* 0x000f000607007988 */ /* 0x0003e80008000005 */
[----:B0-----:R-:W2:Y:S04]  /*10840*/  LDL.LU R5, [R1+0x4a4] ;  /* 0x0004a40001057983 */ /* 0x001ea80000300800 */
[----:B------:R0:W-:Y:S04]  /*10850*/  STS.U8 [R7+UR5+0xf40], R3 ;  /* 0x000f400307007988 */ /* 0x0001e80008000005 */
[----:B-1----:R-:W2:Y:S04]  /*10860*/  LDL.LU R6, [R1+0x4b0] ;  /* 0x0004b00001067983 */ /* 0x002ea80000300800 */
[----:B---3--:R1:W-:Y:S04]  /*10870*/  STS.U8 [R2+UR5+0x80], R18 ;  /* 0x0000801202007988 */ /* 0x0083e80008000005 */
[----:B0-----:R-:W3:Y:S04]  /*10880*/  LDL.LU R7, [R1+0x4b8] ;  /* 0x0004b80001077983 */ /* 0x001ee80000300800 */
[----:B------:R-:W3:Y:S04]  /*10890*/  LDL.LU R3, [R1+0x4bc] ;  /* 0x0004bc0001037983 */ /* 0x000ee80000300800 */
[----:B-1----:R-:W4:Y:S04]  /*108a0*/  LDL.LU R18, [R1+0x34] ;  /* 0x0000340001127983 */ /* 0x002f280000300800 */
[----:B------:R0:W-:Y:S04]  /*108b0*/  STS.U8 [R2+UR5+0xc0], R17 ;  /* 0x0000c01102007988 */ /* 0x0001e80008000005 */
[----:B------:R1:W-:Y:S04]  /*108c0*/  STS.U8 [R2+UR5+0x180], R16 ;  /* 0x0001801002007988 */ /* 0x0003e80008000005 */
[----:B------:R1:W-:Y:S04]  /*108d0*/  STS.U8 [R2+UR5+0x1c0], R21 ;  /* 0x0001c01502007988 */ /* 0x0003e80008000005 */
[----:B0-----:R-:W2:Y:S04]  /*108e0*/  LDL.LU R17, [R1+0x28] ;  /* 0x0000280001117983 */ /* 0x001ea80000300800 */
[----:B-1----:R-:W3:Y:S04]  /*108f0*/  LDL.LU R16, [R1+0x2c] ;  /* 0x00002c0001107983 */ /* 0x002ee80000300800 */
[----:B------:R-:W4:Y:S04]  /*10900*/  LDL.LU R21, [R1+0x20] ;  /* 0x0000200001157983 */ /* 0x000f280000300800 */
[----:B------:R0:W-:Y:S04]  /*10910*/  STS.U8 [R2+UR5+0x280], R20 ;  /* 0x0002801402007988 */ /* 0x0001e80008000005 */
[----:B------:R1:W-:Y:S04]  /*10920*/  STS.U8 [R2+UR5+0x2c0], R19 ;  /* 0x0002c01302007988 */ /* 0x0003e80008000005 */
[----:B0-----:R-:W2:Y:S04]  /*10930*/  LDL.LU R20, [R1+0x24] ;  /* 0x0000240001147983 */ /* 0x001ea80000300800 */
[----:B-1----:R-:W3:Y:S04]  /*10940*/  LDL.LU R19, [R1+0x18] ;  /* 0x0000180001137983 */ /* 0x002ee80000300800 */
[----:B------:R-:W-:Y:S04]  /*10950*/  STS.U8 [R2+UR5+0x380], R28 ;  /* 0x0003801c02007988 */ /* 0x000fe80008000005 */
[----:B---3--:R-:W-:Y:S04]  /*10960*/  STS.U8 [R2+UR5+0x3c0], R19 ;  /* 0x0003c01302007988 */ /* 0x008fe80008000005 */
[----:B--2---:R-:W-:Y:S04]  /*10970*/  STS.U8 [R2+UR5+0x480], R20 ;  /* 0x0004801402007988 */ /* 0x004fe80008000005 */
[----:B----4-:R-:W-:Y:S04]  /*10980*/  STS.U8 [R2+UR5+0x4c0], R21 ;  /* 0x0004c01502007988 */ /* 0x010fe80008000005 */
[----:B------:R-:W-:Y:S04]  /*10990*/  STS.U8 [R2+UR5+0x580], R16 ;  /* 0x0005801002007988 */ /* 0x000fe80008000005 */
[----:B------:R-:W-:Y:S04]  /*109a0*/  STS.U8 [R2+UR5+0x5c0], R17 ;  /* 0x0005c01102007988 */ /* 0x000fe80008000005 */
[----:B------:R-:W-:Y:S04]  /*109b0*/  STS.U8 [R2+UR5+0x680], R15 ;  /* 0x0006800f02007988 */ /* 0x000fe80008000005 */
[----:B------:R-:W-:Y:S04]  /*109c0*/  STS.U8 [R2+UR5+0x6c0], R18 ;  /* 0x0006c01202007988 */ /* 0x000fe80008000005 */
[----:B------:R-:W-:Y:S04]  /*109d0*/  STS.U8 [R2+UR5+0x780], R14 ;  /* 0x0007800e02007988 */ /* 0x000fe80008000005 */
[----:B------:R-:W-:Y:S04]  /*109e0*/  STS.U8 [R2+UR5+0x7c0], R29 ;  /* 0x0007c01d02007988 */ /* 0x000fe80008000005 */
[----:B------:R0:W-:Y:S04]  /*109f0*/  STS.U8 [R2+UR5+0x880], R13 ;  /* 0x0008800d02007988 */ /* 0x0001e80008000005 */
[----:B0-----:R-:W2:Y:S04]  /*10a00*/  LDL R13, [R1+0x554] ;  /* 0x00055400010d7983 */ /* 0x001ea80000100800 */
[----:B------:R-:W-:Y:S04]  /*10a10*/  STS.U8 [R2+UR5+0x8c0], R25 ;  /* 0x0008c01902007988 */ /* 0x000fe80008000005 */
[----:B------:R-:W-:Y:S04]  /*10a20*/  STS.U8 [R2+UR5+0x980], R26 ;  /* 0x0009801a02007988 */ /* 0x000fe80008000005 */
[----:B------:R-:W-:Y:S04]  /*10a30*/  STS.U8 [R2+UR5+0x9c0], R22 ;  /* 0x0009c01602007988 */ /* 0x000fe80008000005 */
[----:B------:R-:W-:Y:S04]  /*10a40*/  STS.U8 [R2+UR5+0xa80], R27 ;  /* 0x000a801b02007988 */ /* 0x000fe80008000005 */
[----:B------:R0:W-:Y:S04]  /*10a50*/  STS.U8 [R2+UR5+0xac0], R23 ;  /* 0x000ac01702007988 */ /* 0x0001e80008000005 */
[----:B------:R1:W-:Y:S04]  /*10a60*/  STS.U8 [R2+UR5+0xb80], R24 ;  /* 0x000b801802007988 */ /* 0x0003e80008000005 */
[----:B------:R-:W-:Y:S04]  /*10a70*/  STS.U8 [R2+UR5+0xbc0], R0 ;  /* 0x000bc00002007988 */ /* 0x000fe80008000005 */
[----:B------:R-:W-:Y:S04]  /*10a80*/  STS.U8 [R2+UR5+0xc80], R4 ;  /* 0x000c800402007988 */ /* 0x000fe80008000005 */
[----:B------:R-:W-:Y:S04]  /*10a90*/  STS.U8 [R2+UR5+0xcc0], R5 ;  /* 0x000cc00502007988 */ /* 0x000fe80008000005 */
[----:B------:R-:W-:Y:S04]  /*10aa0*/  STS.U8 [R2+UR5+0xd80], R6 ;  /* 0x000d800602007988 */ /* 0x000fe80008000005 */
[----:B------:R-:W-:Y:S04]  /*10ab0*/  STS.U8 [R2+UR5+0xdc0], R12 ;  /* 0x000dc00c02007988 */ /* 0x000fe80008000005 */
[----:B------:R-:W-:Y:S04]  /*10ac0*/  STS.U8 [R2+UR5+0xe80], R7 ;  /* 0x000e800702007988 */ /* 0x000fe80008000005 */
[----:B------:R-:W-:Y:S04]  /*10ad0*/  STS.U8 [R2+UR5+0xec0], R11 ;  /* 0x000ec00b02007988 */ /* 0x000fe80008000005 */
[----:B------:R-:W-:Y:S04]  /*10ae0*/  STS.U8 [R2+UR5+0xf80], R3 ;  /* 0x000f800302007988 */ /* 0x000fe80008000005 */
[----:B------:R-:W-:Y:S01]  /*10af0*/  STS.U8 [R2+UR5+0xfc0], R10 ;  /* 0x000fc00a02007988 */ /* 0x000fe20008000005 */
[----:B------:R-:W-:Y:S06]  /*10b00*/  BAR.SYNC.DEFER_BLOCKING 0x0 ;  /* 0x0000000000007b1d */ /* 0x000fec0000010000 */
[----:B0-----:R-:W3:Y:S04]  /*10b10*/  LDL.LU R23, [R1+0x4cc] ;  /* 0x0004cc0001177983 */ /* 0x001ee80000300800 */
[----:B-1----:R-:W3:Y:S04]  /*10b20*/  LDL.LU R24, [R1+0x4c8] ;  /* 0x0004c80001187983 */ /* 0x002ee80000300800 */
[----:B--2---:R-:W0:Y:S02]  /*10b30*/  LDSM.16.M88.4 R4, [R13+UR4] ;  /* 0x000000040d04783b */ /* 0x004e240008000200 */
[----:B0-----:R-:W-:-:S02]  /*10b40*/  IMAD.MOV.U32 R22, RZ, RZ, R6 ;  /* 0x000000ffff167224 */ /* 0x001fc400078e0006 */
[----:B------:R-:W-:Y:S01]  /*10b50*/  STL.64 [R1+0x18], R6 ;  /* 0x0000180601007387 */ /* 0x000fe20000100a00 */
[----:B------:R-:W-:Y:S02]  /*10b60*/  IMAD.MOV.U32 R3, RZ, RZ, R7 ;  /* 0x000000ffff037224 */ /* 0x000fe400078e0007 */
[----:B------:R-:W-:Y:S02]  /*10b70*/  IMAD.MOV.U32 R2, RZ, RZ, R4 ;  /* 0x000000ffff027224 */ /* 0x000fe400078e0004 */
[----:B------:R-:W-:Y:S02]  /*10b80*/  IMAD.MOV.U32 R0, RZ, RZ, R5 ;  /* 0x000000ffff007224 */ /* 0x000fe400078e0005 */
[----:B------:R-:W0:Y:S04]  /*10b90*/  LDSM.16.M88.4 R4, [R13+UR4+0x400] ;  /* 0x000400040d04783b */ /* 0x000e280008000200 */
[----:B0-----:R-:W-:Y:S01]  /*10ba0*/  STL.64 [R1+0x20], R4 ;  /* 0x0000200401007387 */ /* 0x001fe20000100a00 */
[----:B------:R-:W-:-:S02]  /*10bb0*/  IMAD.MOV.U32 R20, RZ, RZ, R4 ;  /* 0x000000ffff147224 */ /* 0x000fc400078e0004 */
[----:B------:R-:W-:Y:S01]  /*10bc0*/  IMAD.MOV.U32 R21, RZ, RZ, R5 ;  /* 0x000000ffff157224 */ /* 0x000fe200078e0005 */
[----:B------:R-:W-:Y:S01]  /*10bd0*/  STL.64 [R1+0x28], R6 ;  /* 0x0000280601007387 */ /* 0x000fe20000100a00 */
[----:B------:R-:W-:Y:S02]  /*10be0*/  IMAD.MOV.U32 R18, RZ, RZ, R6 ;  /* 0x000000ffff127224 */ /* 0x000fe400078e0006 */
[----:B------:R-:W-:Y:S02]  /*10bf0*/  IMAD.MOV.U32 R19, RZ, RZ, R7 ;  /* 0x000000ffff137224 */ /* 0x000fe400078e0007 */
[----:B------:R-:W0:Y:S04]  /*10c00*/  LDSM.16.M88.4 R4, [R13+UR4+0x800] ;  /* 0x000800040d04783b */ /* 0x000e280008000200 */
[----:B------:R-:W1:Y:S04]  /*10c10*/  LDSM.16.M88.4 R12, [R13+UR4+0xc00] ;  /* 0x000c00040d0c783b */ /* 0x000e680008000200 */
[----:B0-----:R-:W-:Y:S01]  /*10c20*/  STL.64 [R1+0x30], R4 ;  /* 0x0000300401007387 */ /* 0x001fe20000100a00 */
[----:B------:R-:W-:-:S02]  /*10c30*/  IMAD.MOV.U32 R10, RZ, RZ, R6 ;  /* 0x000000ffff0a7224 */ /* 0x000fc400078e0006 */
[----:B------:R-:W-:Y:S01]  /*10c40*/  IMAD.MOV.U32 R11, RZ, RZ, R7 ;  /* 0x000000ffff0b7224 */ /* 0x000fe200078e0007 */
[----:B------:R0:W-:Y:S01]  /*10c50*/  STL.64 [R1+0x38], R6 ;  /* 0x0000380601007387 */ /* 0x0001e20000100a00 */
[----:B------:R-:W-:Y:S02]  /*10c60*/  IMAD.MOV.U32 R16, RZ, RZ, R4 ;  /* 0x000000ffff107224 */ /* 0x000fe400078e0004 */
[----:B------:R-:W-:Y:S01]  /*10c70*/  IMAD.MOV.U32 R17, RZ, RZ, R5 ;  /* 0x000000ffff117224 */ /* 0x000fe200078e0005 */
[----:B0-----:R-:W2:Y:S04]  /*10c80*/  LDL.LU.64 R6, [R1+0x10d8] ;  /* 0x0010d80001067983 */ /* 0x001ea80000300a00 */
[----:B------:R-:W4:Y:S04]  /*10c90*/  LDL.LU.64 R4, [R1+0x10d0] ;  /* 0x0010d00001047983 */ /* 0x000f280000300a00 */
[----:B------:R-:W-:Y:S04]  /*10ca0*/  STL.64 [R1+0x10c8], R18 ;  /* 0x0010c81201007387 */ /* 0x000fe80000100a00 */
[----:B------:R0:W-:Y:S04]  /*10cb0*/  STL.64 [R1+0x10c0], R16 ;  /* 0x0010c01001007387 */ /* 0x0001e80000100a00 */
[----:B-1----:R2:W-:Y:S04]  /*10cc0*/  STL.64 [R1+0x40], R12 ;  /* 0x0000400c01007387 */ /* 0x0025e80000100a00 */
[----:B------:R1:W-:Y:S04]  /*10cd0*/  STL.64 [R1+0x48], R14 ;  /* 0x0000480e01007387 */ /* 0x0003e80000100a00 */
[----:B0-----:R-:W3:Y:S04]  /*10ce0*/  LDL.LU.64 R16, [R1+0x80] ;  /* 0x0000800001107983 */ /* 0x001ee80000300a00 */
[----:B------:R-:W3:Y:S01]  /*10cf0*/  LDL.LU.64 R18, [R1+0x88] ;  /* 0x0000880001127983 */ /* 0x000ee20000300a00 */
[----:B--2---:R-:W-:-:S02]  /*10d00*/  IMAD R13, R6, 0x100, R7 ;  /* 0x00000100060d7824 */ /* 0x004fc400078e0207 */
[----:B----4-:R-:W-:Y:S02]  /*10d10*/  IMAD R12, R4, 0x100, R5 ;  /* 0x00000100040c7824 */ /* 0x010fe400078e0205 */
[----:B------:R-:W2:Y:S04]  /*10d20*/  LDL.LU R4, [R1+0x4d0] ;  /* 0x0004d00001047983 */ /* 0x000ea80000300800 */
[----:B------:R-:W2:Y:S04]  /*10d30*/  LDL.LU R5, [R1+0x4d8] ;  /* 0x0004d80001057983 */ /* 0x000ea80000300800 */
[----:B------:R-:W4:Y:S04]  /*10d40*/  LDL.LU R6, [R1+0x4e0] ;  /* 0x0004e00001067983 */ /* 0x000f280000300800 */
[----:B------:R-:W4:Y:S01]  /*10d50*/  LDL.LU R7, [R1+0x4e8] ;  /* 0x0004e80001077983 */ /* 0x000f220000300800 */
[----:B------:R-:W-:-:S02]  /*10d60*/  IMAD.MOV.U32 R26, RZ, RZ, R14 ;  /* 0x000000ffff1a7224 */ /* 0x000fc400078e000e */
[----:B------:R-:W-:Y:S02]  /*10d70*/  IMAD.MOV.U32 R27, RZ, RZ, R15 ;  /* 0x000000ffff1b7224 */ /* 0x000fe400078e000f */
[----:B-1----:R-:W-:Y:S02]  /*10d80*/  IMAD R14, R8, 0x100, R9 ;  /* 0x00000100080e7824 */ /* 0x002fe400078e0209 */
[----:B---3--:R-:W-:Y:S01]  /*10d90*/  IMAD R15, R24, 0x100, R23 ;  /* 0x00000100180f7824 */ /* 0x008fe200078e0217 */
[----:B------:R-:W-:Y:S02]  /*10da0*/  F2FP.F16.E4M3.UNPACK_B R12, R12 ;  /* 0x0000000cff0c723e */ /* 0x000fe400020006ff */
[----:B------:R-:W-:Y:S02]  /*10db0*/  F2FP.F16.E4M3.UNPACK_B R13, R13 ;  /* 0x0000000dff0d723e */ /* 0x000fe400020006ff */
[----:B------:R-:W-:Y:S02]  /*10dc0*/  F2FP.F16.E4M3.UNPACK_B R14, R14 ;  /* 0x0000000eff0e723e */ /* 0x000fe400020006ff */
[----:B------:R-:W-:-:S02]  /*10dd0*/  F2FP.F16.E4M3.UNPACK_B R15, R15 ;  /* 0x0000000fff0f723e */ /* 0x000fc400020006ff */
[----:B------:R-:W-:Y:S02]  /*10de0*/  F2FP.F16.E4M3.UNPACK_B R24, R2 ;  /* 0x00000002ff18723e */ /* 0x000fe400020006ff */
[----:B------:R-:W-:Y:S01]  /*10df0*/  F2FP.F16.E4M3.UNPACK_B R25, R0 ;  /* 0x00000000ff19723e */ /* 0x000fe200020006ff */
[----:B----4-:R-:W-:Y:S04]  /*10e00*/  STL.64 [R1+0x10b8], R6 ;  /* 0x0010b80601007387 */ /* 0x010fe80000100a00 */
[----:B--2---:R0:W-:Y:S02]  /*10e10*/  STL.64 [R1+0x10b0], R4 ;  /* 0x0010b00401007387 */ /* 0x0041e40000100a00 */
[----:B0-----:R-:W-:Y:S02]  /*10e20*/  HMMA.16816.F32 R4, R12, R24, R16 ;  /* 0x000000180c04723c */ /* 0x001fe40000001810 */
[----:B------:R0:W-:Y:S04]  /*10e30*/  STL [R1+0xe20], R2 ;  /* 0x000e200201007387 */ /* 0x0001e80000100800 */
[----:B0-----:R-:W2:Y:S04]  /*10e40*/  LDL.LU R2, [R1+0x4ec] ;  /* 0x0004ec0001027983 */ /* 0x001ea80000300800 */
[----:B------:R0:W-:Y:S04]  /*10e50*/  STL [R1+0xe24], R0 ;  /* 0x000e240001007387 */ /* 0x0001e80000100800 */
[----:B0-----:R-:W3:Y:S09]  /*10e60*/  LDL.LU R0, [R1+0x4e4] ;  /* 0x0004e40001007983 */ /* 0x001ef20000300800 */
[----:B------:R0:W-:Y:S04]  /*10e70*/  STL [R1+0x80], R4 ;  /* 0x0000800401007387 */ /* 0x0001e80000100800 */
[----:B------:R-:W4:Y:S04]  /*10e80*/  LDL.LU.64 R16, [R1+0xa0] ;  /* 0x0000a00001107983 */ /* 0x000f280000300a00 */
[----:B------:R-:W4:Y:S01]  /*10e90*/  LDL.LU.64 R18, [R1+0xa8] ;  /* 0x0000a80001127983 */ /* 0x000f220000300a00 */
[----:B------:R-:W-:Y:S01]  /*10ea0*/  F2FP.F16.E4M3.UNPACK_B R23, R3 ;  /* 0x00000003ff17723e */ /* 0x000fe200020006ff */
[----:B------:R-:W-:-:S02]  /*10eb0*/  IMAD.MOV.U32 R29, RZ, RZ, R5 ;  /* 0x000000ffff1d7224 */ /* 0x000fc400078e0005 */
[----:B------:R-:W-:Y:S01]  /*10ec0*/  IMAD.MOV.U32 R28, RZ, RZ, R6 ;  /* 0x000000ffff1c7224 */ /* 0x000fe200078e0006 */
[----:B0-----:R-:W2:Y:S01]  /*10ed0*/  LDL.LU.64 R4, [R1+0xc0] ;  /* 0x0000c00001047983 */ /* 0x001ea20000300a00 */
[----:B------:R-:W-:Y:S01]  /*10ee0*/  IMAD.MOV.U32 R3, RZ, RZ, R7 ;  /* 0x000000ffff037224 */ /* 0x000fe200078e0007 */
[----:B------:R-:W-:Y:S02]  /*10ef0*/  F2FP.F16.E4M3.UNPACK_B R22, R22 ;  /* 0x00000016ff16723e */ /* 0x000fe400020006ff */
[----:B------:R-:W2:Y:S04]  /*10f00*/  LDL.LU.64 R6, [R1+0xc8] ;  /* 0x0000c80001067983 */ /* 0x000ea80000300a00 */
[----:B------:R-:W-:Y:S04]  /*10f10*/  STL.64 [R1+0x10a8], R26 ;  /* 0x0010a81a01007387 */ /* 0x000fe80000100a00 */
[----:B------:R0:W-:Y:S04]  /*10f20*/  STL.64 [R1+0x10a0], R24 ;  /* 0x0010a01801007387 */ /* 0x0001e80000100a00 */
[----:B0-----:R-:W3:Y:S04]  /*10f30*/  LDL.LU.64 R24, [R1+0xe0] ;  /* 0x0000e00001187983 */ /* 0x001ee80000300a00 */
[----:B------:R-:W3:Y:S04]  /*10f40*/  LDL.LU.64 R26, [R1+0xe8] ;  /* 0x0000e800011a7983 */ /* 0x000ee80000300a00 */
[----:B------:R-:W3:Y:S04]  /*10f50*/  LDL R8, [R1+0x40] ;  /* 0x0000400001087983 */ /* 0x000ee80000100800 */
[----:B------:R-:W3:Y:S04]  /*10f60*/  LDL R9, [R1+0x44] ;  /* 0x0000440001097983 */ /* 0x000ee80000100800 */
[----:B------:R0:W-:Y:S04]  /*10f70*/  STL [R1+0xef0], R3 ;  /* 0x000ef00301007387 */ /* 0x0001e80000100800 */
[----:B0-----:R-:W3:Y:S04]  /*10f80*/  LDL.LU R3, [R1+0x4dc] ;  /* 0x0004dc0001037983 */ /* 0x001ee80000300800 */
[----:B------:R0:W-:Y:S04]  /*10f90*/  STL [R1+0xedc], R28 ;  /* 0x000edc1c01007387 */ /* 0x0001e80000100800 */
[----:B0-----:R-:W3:Y:S04]  /*10fa0*/  LDL.LU R28, [R1+0x4d4] ;  /* 0x0004d400011c7983 */ /* 0x001ee80000300800 */
[----:B------:R-:W-:Y:S01]  /*10fb0*/  STL [R1+0xed8], R29 ;  /* 0x000ed81d01007387 */ /* 0x000fe20000100800 */
[----:B----4-:R-:W-:-:S15]  /*10fc0*/  HMMA.16816.F32 R16, R12, R22, R16 ;  /* 0x000000160c10723c */ /* 0x010fde0000001810 */
[----:B------:R-:W-:-:S08]  /*10fd0*/  NOP ;  /* 0x0000000000007918 */ /* 0x000fd00000000000 */
[----:B------:R-:W-:Y:S04]  /*10fe0*/  STL.64 [R1+0xa0], R16 ;  /* 0x0000a01001007387 */ /* 0x000fe80000100a00 */
[----:B------:R0:W-:Y:S04]  /*10ff0*/  STL.64 [R1+0xa8], R18 ;  /* 0x0000a81201007387 */ /* 0x0001e80000100a00 */
[----:B0-----:R-:W4:Y:S01]  /*11000*/  LDL.LU.64 R18, [R1+0x10c8] ;  /* 0x0010c80001127983 */ /* 0x001f220000300a00 */
[----:B------:R-:W-:Y:S02]  /*11010*/  F2FP.F16.E4M3.UNPACK_B R20, R20 ;  /* 0x00000014ff14723e */ /* 0x000fe400020006ff */
[----:B------:R-:W-:Y:S01]  /*11020*/  F2FP.F16.E4M3.UNPACK_B R21, R21 ;  /* 0x00000015ff15723e */ /* 0x000fe200020006ff */
[----:B------:R-:W3:Y:S06]  /*11030*/  LDL.LU.64 R16, [R1+0x10c0] ;  /* 0x0010c00001107983 */ /* 0x000eec0000300a00 */
[----:B--2---:R-:W-:-:S15]  /*11040*/  HMMA.16816.F32 R4, R12, R20, R4 ;  /* 0x000000140c04723c */ /* 0x004fde0000001804 */
[----:B------:R-:W-:-:S08]  /*11050*/  NOP ;  /* 0x0000000000007918 */ /* 0x000fd00000000000 */
[----:B------:R-:W-:Y:S04]  /*11060*/  STL.64 [R1+0xc0], R4 ;  /* 0x0000c00401007387 */ /* 0x000fe80000100a00 */
[----:B------:R0:W-:Y:S04]  /*11070*/  STL.64 [R1+0xc8], R6 ;  /* 0x0000c80601007387 */ /* 0x0001e80000100a00 */
[----:B0-----:R-:W2:Y:S04]  /*11080*/  LDL.LU.64 R6, [R1+0x10b8] ;  /* 0x0010b80001067983 */ /* 0x001ea80000300a00 */
[----:B------:R-:W2:Y:S04]  /*11090*/  LDL.LU.64 R4, [R1+0x10b0] ;  /* 0x0010b00001047983 */ /* 0x000ea80000300a00 */
[----:B------:R-:W-:Y:S04]  /*110a0*/  STL.64 [R1+0x1078], R22 ;  /* 0x0010781601007387 */ /* 0x000fe80000100a00 */
[----:B------:R0:W-:Y:S04]  /*110b0*/  STL.64 [R1+0x1070], R20 ;  /* 0x0010701401007387 */ /* 0x0001e80000100a00 */
[----:B0-----:R-:W2:Y:S04]  /*110c0*/  LDL.LU.64 R20, [R1+0x110] ;  /* 0x0001100001147983 */ /* 0x001ea80000300a00 */
[----:B------:R-:W2:Y:S01]  /*110d0*/  LDL.LU.64 R22, [R1+0x118] ;  /* 0x0001180001167983 */ /* 0x000ea20000300a00 */
[----:B----4-:R-:W-:-:S02]  /*110e0*/  F2FP.F16.E4M3.UNPACK_B R18, R18 ;  /* 0x00000012ff12723e */ /* 0x010fc400020006ff */
[----:B------:R-:W-:-:S07]  /*110f0*/  F2FP.F16.E4M3.UNPACK_B R19, R19 ;  /* 0x00000013ff13723e */ /* 0x000fce00020006ff */
[----:B---3--:R-:W-:-:S15]  /*11100*/  HMMA.16816.F32 R24, R12, R18, R24 ;  /* 0x000000120c18723c */ /* 0x008fde0000001818 */
[----:B------:R-:W-:-:S08]  /*11110*/  NOP ;  /* 0x0000000000007918 */ /* 0x000fd00000000000 */
[----:B------:R-:W-:Y:S04]  /*11120*/  STL.64 [R1+0xe0], R24 ;  /* 0x0000e01801007387 */ /* 0x000fe80000100a00 */
[----:B------:R0:W-:Y:S04]  /*11130*/  STL.64 [R1+0xe8], R26 ;  /* 0x0000e81a01007387 */ /* 0x0001e80000100a00 */
[----:B0-----:R-:W3:Y:S04]  /*11140*/  LDL.LU.64 R26, [R1+0x10a8] ;  /* 0x0010a800011a7983 */ /* 0x001ee80000300a00 */
[----:B------:R-:W4:Y:S01]  /*11150*/  LDL.LU.64 R24, [R1+0x10a0] ;  /* 0x0010a00001187983 */ /* 0x000f220000300a00 */
[----:B------:R-:W-:-:S02]  /*11160*/  F2FP.F16.E4M3.UNPACK_B R16, R16 ;  /* 0x00000010ff10723e */ /* 0x000fc400020006ff */
[----:B------:R-:W-:Y:S01]  /*11170*/  F2FP.F16.E4M3.UNPACK_B R17, R17 ;  /* 0x00000011ff11723e */ /* 0x000fe200020006ff */
[----:B--2---:R-:W-:Y:S02]  /*11180*/  IMAD R6, R6, 0x100, R0 ;  /* 0x0000010006067824 */ /* 0x004fe400078e0200 */
[----:B------:R-:W-:Y:S02]  /*11190*/  IMAD R4, R4, 0x100, R28 ;  /* 0x0000010004047824 */ /* 0x000fe400078e021c */
[----:B------:R-:W-:Y:S01]  /*111a0*/  IMAD R5, R5, 0x100, R3 ;  /* 0x0000010005057824 */ /* 0x000fe200078e0203 */
[----:B------:R-:W2:Y:S01]  /*111b0*/  LDL.LU R28, [R1+0x4f4] ;  /* 0x0004f400011c7983 */ /* 0x000ea20000300800 */
[----:B------:R-:W-:Y:S03]  /*111c0*/  HMMA.16816.F32 R20, R12, R16, R20 ;  /* 0x000000100c14723c */ /* 0x000fe60000001814 */
[----:B------:R-:W2:Y:S01]  /*111d0*/  LDL.LU R3, [R1+0x4f0] ;  /* 0x0004f00001037983 */ /* 0x000ea20000300800 */
[----:B------:R-:W-:Y:S01]  /*111e0*/  IMAD R7, R7, 0x100, R2 ;  /* 0x0000010007077824 */ /* 0x000fe200078e0202 */
[----:B------:R-:W-:-:S02]  /*111f0*/  F2FP.F16.E4M3.UNPACK_B R6, R6 ;  /* 0x00000006ff06723e */ /* 0x000fc400020006ff */
[----:B------:R-:W2:Y:S01]  /*11200*/  LDL.LU R0, [R1+0x4fc] ;  /* 0x0004fc0001007983 */ /* 0x000ea20000300800 */
[----:B------:R-:W-:Y:S02]  /*11210*/  F2FP.F16.E4M3.UNPACK_B R4, R4 ;  /* 0x00000004ff04723e */ /* 0x000fe400020006ff */
[----:B------:R-:W-:Y:S01]  /*11220*/  F2FP.F16.E4M3.UNPACK_B R5, R5 ;  /* 0x00000005ff05723e */ /* 0x000fe200020006ff */
[----:B------:R-:W2:Y:S04]  /*11230*/  LDL.LU R2, [R1+0x4f8] ;  /* 0x0004f80001027983 */ /* 0x000ea80000300800 */
[----:B------:R-:W-:Y:S04]  /*11240*/  STL.64 [R1+0x1058], R18 ;  /* 0x0010581201007387 */ /* 0x000fe80000100a00 */
[----:B------:R-:W-:Y:S04]  /*11250*/  STL.64 [R1+0x1050], R16 ;  /* 0x0010501001007387 */ /* 0x000fe80000100a00 */
[----:B------:R-:W-:Y:S04]  /*11260*/  STL.64 [R1+0x110], R20 ;  /* 0x0001101401007387 */ /* 0x000fe80000100a00 */
[----:B------:R-:W-:Y:S04]  /*11270*/  STL.64 [R1+0x118], R22 ;  /* 0x0001181601007387 */ /* 0x000fe80000100a00 */
[----:B------:R-:W-:Y:S04]  /*11280*/  STL.64 [R1+0x1098], R6 ;  /* 0x0010980601007387 */ /* 0x000fe80000100a00 */
[----:B------:R0:W-:Y:S04]  /*11290*/  STL.64 [R1+0x1090], R4 ;  /* 0x0010900401007387 */ /* 0x0001e80000100a00 */
[----:B0-----:R-:W2:Y:S04]  /*112a0*/  LDL.LU.64 R4, [R1+0x440] ;  /* 0x0004400001047983 */ /* 0x001ea80000300a00 */
[----:B------:R-:W2:Y:S01]  /*112b0*/  LDL.LU.64 R6, [R1+0x448] ;  /* 0x0004480001067983 */ /* 0x000ea20000300a00 */
[----:B---3--:R-:W-:-:S02]  /*112c0*/  F2FP.F16.E4M3.UNPACK_B R26, R26 ;  /* 0x0000001aff1a723e */ /* 0x008fc400020006ff */
[----:B------:R-:W-:-:S05]  /*112d0*/  F2FP.F16.E4M3.UNPACK_B R27, R27 ;  /* 0x0000001bff1b723e */ /* 0x000fca00020006ff */
[----:B------:R-:W-:Y:S04]  /*112e0*/  STL.64 [R1+0x1088], R26 ;  /* 0x0010881a01007387 */ /* 0x000fe80000100a00 */
[----:B----4-:R0:W-:Y:S04]  /*112f0*/  STL.64 [R1+0x1080], R24 ;  /* 0x0010801801007387 */ /* 0x0101e80000100a00 */
[----:B0-----:R-:W3:Y:S04]  /*11300*/  LDL.LU.64 R24, [R1+0x430] ;  /* 0x0004300001187983 */ /* 0x001ee80000300a00 */
[----:B------:R-:W3:Y:S04]  /*11310*/  LDL.LU.64 R26, [R1+0x438] ;  /* 0x00043800011a7983 */ /* 0x000ee80000300a00 */
[----:B------:R-:W4:Y:S04]  /*11320*/  LDL.LU.64 R20, [R1+0x350] ;  /* 0x0003500001147983 */ /* 0x000f280000300a00 */
[----:B------:R-:W4:Y:S04]  /*11330*/  LDL.LU.64 R22, [R1+0x358] ;  /* 0x0003580001167983 */ /* 0x000f280000300a00 */
[----:B------:R-:W3:Y:S04]  /*11340*/  LDL.LU.64 R16, [R1+0x330] ;  /* 0x0003300001107983 */ /* 0x000ee80000300a00 */
[----:B------:R-:W4:Y:S01]  /*11350*/  LDL.LU.64 R18, [R1+0x338] ;  /* 0x0003380001127983 */ /* 0x000f220000300a00 */
[----:B------:R-:W-:-:S02]  /*11360*/  F2FP.F16.E4M3.UNPACK_B R10, R10 ;  /* 0x0000000aff0a723e */ /* 0x000fc400020006ff */
[----:B------:R-:W-:-:S07]  /*11370*/  F2FP.F16.E4M3.UNPACK_B R11, R11 ;  /* 0x0000000bff0b723e */ /* 0x000fce00020006ff */
[----:B--2---:R-:W-:Y:S01]  /*11380*/  HMMA.16816.F32 R4, R12, R10, R4 ;  /* 0x0000000a0c04723c */ /* 0x004fe20000001804 */
[----:B----4-:R-:W-:Y:S04]  /*11390*/  STL.64 [R1+0x1068], R18 ;  /* 0x0010681201007387 */ /* 0x010fe80000100a00 */
[----:B---3--:R0:W-:Y:S04]  /*113a0*/  STL.64 [R1+0x1060], R16 ;  /* 0x0010601001007387 */ /* 0x0081e80000100a00 */
[----:B0-----:R-:W2:Y:S04]  /*113b0*/  LDL.LU.64 R16, [R1+0x340] ;  /* 0x0003400001107983 */ /* 0x001ea80000300a00 */
[----:B------:R-:W2:Y:S10]  /*113c0*/  LDL.LU.64 R18, [R1+0x348] ;  /* 0x0003480001127983 */ /* 0x000eb40000300a00 */
[----:B------:R-:W-:Y:S04]  /*113d0*/  STL.64 [R1+0x440], R4 ;  /* 0x0004400401007387 */ /* 0x000fe80000100a00 */
[----:B------:R0:W-:Y:S04]  /*113e0*/  STL.64 [R1+0x448], R6 ;  /* 0x0004480601007387 */ /* 0x0001e80000100a00 */
[----:B0-----:R-:W3:Y:S04]  /*113f0*/  LDL.LU.64 R6, [R1+0x1098] ;  /* 0x0010980001067983 */ /* 0x001ee80000300a00 */
[----:B------:R-:W4:Y:S04]  /*11400*/  LDL.LU.64 R4, [R1+0x1090] ;  /* 0x0010900001047983 */ /* 0x000f280000300a00 */
[----:B------:R0:W-:Y:S04]  /*11410*/  STL [R1+0x103c], R10 ;  /* 0x00103c0a01007387 */ /* 0x0001e80000100800 */
[----:B0-----:R-:W2:Y:S04]  /*11420*/  LDL.LU R10, [R1+0x504] ;  /* 0x00050400010a7983 */ /* 0x001ea80000300800 */
[----:B------:R0:W-:Y:S04]  /*11430*/  STL [R1+0x1038], R11 ;  /* 0x0010380b01007387 */ /* 0x0001e80000100800 */
[----:B0-----:R-:W2:Y:S01]  /*11440*/  LDL.LU R11, [R1+0x50c] ;  /* 0x00050c00010b7983 */ /* 0x001ea20000300800 */
[----:B------:R-:W-:-:S02]  /*11450*/  F2FP.F16.E4M3.UNPACK_B R8, R8 ;  /* 0x00000008ff08723e */ /* 0x000fc400020006ff */
[----:B------:R-:W-:-:S07]  /*11460*/  F2FP.F16.E4M3.UNPACK_B R9, R9 ;  /* 0x00000009ff09723e */ /* 0x000fce00020006ff */
[----:B------:R-:W-:-:S15]  /*11470*/  HMMA.16816.F32 R24, R12, R8, R24 ;  /* 0x000000080c18723c */ /* 0x000fde0000001818 */
[----:B------:R-:W-:-:S08]  /*11480*/  NOP ;  /* 0x0000000000007918 */ /* 0x000fd00000000000 */
[----:B------:R-:W-:Y:S04]  /*11490*/  STL.64 [R1+0x430], R24 ;  /* 0x0004301801007387 */ /* 0x000fe80000100a00 */
[----:B------:R0:W-:Y:S04]  /*114a0*/  STL.64 [R1+0x438], R26 ;  /* 0x0004381a01007387 */ /* 0x0001e80000100a00 */
[----:B0-----:R-:W4:Y:S04]  /*114b0*/  LDL.LU.64 R26, [R1+0x1088] ;  /* 0x00108800011a7983 */ /* 0x001f280000300a00 */
[----:B------:R-:W4:Y:S04]  /*114c0*/  LDL.LU.64 R24, [R1+0x1080] ;  /* 0x0010800001187983 */ /* 0x000f280000300a00 */
[----:B--2---:R-:W-:Y:S04]  /*114d0*/  STL.64 [R1+0x1048], R10 ;  /* 0x0010480a01007387 */ /* 0x004fe80000100a00 */
[----:B------:R0:W-:Y:S04]  /*114e0*/  STL.64 [R1+0x1040], R8 ;  /* 0x0010400801007387 */ /* 0x0001e80000100a00 */
[----:B0-----:R-:W2:Y:S04]  /*114f0*/  LDL.LU.64 R8, [R1+0x360] ;  /* 0x0003600001087983 */ /* 0x001ea80000300a00 */
[----:B------:R-:W2:Y:S01]  /*11500*/  LDL.LU.64 R10, [R1+0x368] ;  /* 0x00036800010a7983 */ /* 0x000ea20000300a00 */
[----:B---3--:R-:W-:-:S07]  /*11510*/  F2FP.F16.E4M3.UNPACK_B R7, R7 ;  /* 0x00000007ff07723e */ /* 0x008fce00020006ff */
[----:B----4-:R-:W-:Y:S06]  /*11520*/  HMMA.16816.F32 R20, R4, R24, R20 ;  /* 0x000000180414723c */ /* 0x010fec0000001814 */
[----:B--2---:R-:W-:Y:S01]  /*11530*/  HMMA.16816.F32 R12, R12, R26, R8 ;  /* 0x0000001a0c0c723c */ /* 0x004fe20000001808 */
[----:B------:R-:W2:Y:S04]  /*11540*/  LDL.LU.64 R8, [R1+0x310] ;  /* 0x0003100001087983 */ /* 0x000ea80000300a00 */
[----:B------:R-:W2:-:S15]  /*11550*/  LDL.LU.64 R10, [R1+0x318] ;  /* 0x00031800010a7983 */ /* 0x000e9e0000300a00 */
[----:B------:R-:W-:-:S03]  /*11560*/  NOP ;  /* 0x0000000000007918 */ /* 0x000fc60000000000 */
[----:B------:R-:W-:Y:S04]  /*11570*/  STL.64 [R1+0x360], R12 ;  /* 0x0003600c01007387 */ /* 0x000fe80000100a00 */
[----:B------:R0:W-:Y:S04]  /*11580*/  STL.64 [R1+0x368], R14 ;  /* 0x0003680e01007387 */ /* 0x0001e80000100a00 */
[----:B0-----:R-:W3:Y:S04]  /*11590*/  LDL.LU R14, [R1+0x500] ;  /* 0x00050000010e7983 */ /* 0x001ee80000300800 */
[----:B------:R-:W4:Y:S04]  /*115a0*/  LDL.LU R15, [R1+0x508] ;  /* 0x00050800010f7983 */ /* 0x000f280000300800 */
[----:B------:R-:W-:Y:S04]  /*115b0*/  STL.64 [R1+0x350], R20 ;  /* 0x0003501401007387 */ /* 0x000fe80000100a00 */
[----:B------:R0:W-:Y:S04]  /*115c0*/  STL.64 [R1+0x358], R22 ;  /* 0x0003581601007387 */ /* 0x0001e80000100a00 */
[----:B0-----:R-:W2:Y:S04]  /*115d0*/  LDL.LU.64 R22, [R1+0x1078] ;  /* 0x0010780001167983 */ /* 0x001ea80000300a00 */
[----:B------:R-:W3:Y:S01]  /*115e0*/  LDL.LU.64 R20, [R1+0x1070] ;  /* 0x0010700001147983 */ /* 0x000ee20000300a00 */
[----:B--2---:R-:W-:-:S15]  /*115f0*/  HMMA.16816.F32 R16, R4, R22, R16 ;  /* 0x000000160410723c */ /* 0x004fde0000001810 */
[----:B------:R-:W-:-:S08]  /*11600*/  NOP ;  /* 0x0000000000007918 */ /* 0x000fd00000000000 */
[----:B------:R-:W-:Y:S04]  /*11610*/  STL.64 [R1+0x340], R16 ;  /* 0x0003401001007387 */ /* 0x000fe80000100a00 */
[----:B------:R0:W-:Y:S04]  /*11620*/  STL.64 [R1+0x348], R18 ;  /* 0x0003481201007387 */ /* 0x0001e80000100a00 */
[----:B0-----:R-:W3:Y:S04]  /*11630*/  LDL.LU.64 R18, [R1+0x1068] ;  /* 0x0010680001127983 */ /* 0x001ee80000300a00 */
[----:B------:R-:W3:Y:S02]  /*11640*/  LDL.LU.64 R16, [R1+0x1060] ;  /* 0x0010600001107983 */ /* 0x000ee40000300a00 */
[----:B---3--:R-:W-:-:S15]  /*11650*/  HMMA.16816.F32 R16, R4, R20, R16 ;  /* 0x000000140410723c */ /* 0x008fde0000001810 */
[----:B------:R-:W-:-:S08]  /*11660*/  NOP ;  /* 0x0000000000007918 */ /* 0x000fd00000000000 */
[----:B------:R-:W-:Y:S04]  /*11670*/  STL.64 [R1+0x330], R16 ;  /* 0x0003301001007387 */ /* 0x000fe80000100a00 */
[----:B------:R0:W-:Y:S04]  /*11680*/  STL.64 [R1+0x338], R18 ;  /* 0x0003381201007387 */ /* 0x0001e80000100a00 */
[----:B0-----:R-:W2:Y:S04]  /*11690*/  LDL.LU.64 R18, [R1+0x1058] ;  /* 0x0010580001127983 */ /* 0x001ea80000300a00 */
[----:B------:R-:W3:Y:S04]  /*116a0*/  LDL.LU.64 R16, [R1+0x1050] ;  /* 0x0010500001107983 */ /* 0x000ee80000300a00 */
[----:B------:R-:W-:Y:S04]  /*116b0*/  STL.64 [R1+0x1020], R22 ;  /* 0x0010201601007387 */ /* 0x000fe80000100a00 */
[----:B------:R0:W-:Y:S04]  /*116c0*/  STL.64 [R1+0x1018], R20 ;  /* 0x0010181401007387 */ /* 0x0001e80000100a00 */
[----:B0-----:R-:W2:Y:S04]  /*116d0*/  LDL.LU.64 R20, [R1+0x320] ;  /* 0x0003200001147983 */ /* 0x001ea80000300a00 */
[----:B------:R-:W2:Y:S01]  /*116e0*/  LDL.LU.64 R22, [R1+0x328] ;  /* 0x0003280001167983 */ /* 0x000ea20000300a00 */
[----:B------:R-:W-:-:S02]  /*116f0*/  IMAD R12, R3, 0x100, R28 ;  /* 0x00000100030c7824 */ /* 0x000fc400078e021c */
[----:B------:R-:W-:Y:S01]  /*11700*/  IMAD R13, R2, 0x100, R0 ;  /* 0x00000100020d7824 */ /* 0x000fe200078e0200 */
[C---:B---3--:R-:W-:Y:S06]  /*11710*/  HMMA.16816.F32 R8, R4.reuse, R16, R8 ;  /* 0x000000100408723c */ /* 0x048fec0000001808 */
[----:B--2---:R-:W-:-:S15]  /*11720*/  HMMA.16816.F32 R20, R4, R18, R20 ;  /* 0x000000120414723c */ /* 0x004fde0000001814 */
[----:B------:R-:W-:-:S08]  /*11730*/  NOP ;  /* 0x0000000000007918 */ /* 0x000fd00000000000 */
[----:B------:R0:W-:Y:S04]  /*11740*/  STL.64 [R1+0x320], R20 ;  /* 0x0003201401007387 */ /* 0x0001e80000100a00 */
[----:B------:R1:W-:Y:S04]  /*11750*/  STL.64 [R1+0x328], R22 ;  /* 0x0003281601007387 */ /* 0x0003e80000100a00 */
[----:B0-----:R-:W2:Y:S04]  /*11760*/  LDL.LU.64 R20, [R1+0x420] ;  /* 0x0004200001147983 */ /* 0x001ea80000300a00 */
[----:B-1----:R-:W2:Y:S04]  /*11770*/  LDL.LU.64 R22, [R1+0x428] ;  /* 0x0004280001167983 */ /* 0x002ea80000300a00 */
[----:B------:R-:W3:Y:S04]  /*11780*/  LDL.LU R29, [R1+0x518] ;  /* 0x00051800011d7983 */ /* 0x000ee80000300800 */
[----:B------:R-:W3:Y:S04]  /*11790*/  LDL.LU R28, [R1+0x524] ;  /* 0x00052400011c7983 */ /* 0x000ee80000300800 */
[----:B------:R-:W3:Y:S04]  /*117a0*/  LDL.LU R3, [R1+0x520] ;  /* 0x0005200001037983 */ /* 0x000ee80000300800 */
[----:B------:R-:W3:Y:S04]  /*117b0*/  LDL.LU R0, [R1+0x52c] ;  /* 0x00052c0001007983 */ /* 0x000ee80000300800 */
[----:B------:R-:W3:Y:S04]  /*117c0*/  LDL.LU R2, [R1+0x528] ;  /* 0x0005280001027983 */ /* 0x000ee80000300800 */
[----:B------:R-:W-:Y:S04]  /*117d0*/  STL.64 [R1+0x310], R8 ;  /* 0x0003100801007387 */ /* 0x000fe80000100a00 */
[----:B------:R0:W-:Y:S04]  /*117e0*/  STL.64 [R1+0x318], R10 ;  /* 0x0003180a01007387 */ /* 0x0001e80000100a00 */
[----:B0-----:R-:W4:Y:S04]  /*117f0*/  LDL.LU.64 R10, [R1+0x1048] ;  /* 0x00104800010a7983 */ /* 0x001f280000300a00 */
[----:B------:R-:W3:Y:S04]  /*11800*/  LDL.LU.64 R8, [R1+0x1040] ;  /* 0x0010400001087983 */ /* 0x000ee80000300a00 */
[----:B------:R-:W-:Y:S04]  /*11810*/  STL.64 [R1+0x1010], R18 ;  /* 0x0010101201007387 */ /* 0x000fe80000100a00 */
[----:B------:R0:W-:Y:S04]  /*11820*/  STL.64 [R1+0x1008], R16 ;  /* 0x0010081001007387 */ /* 0x0001e80000100a00 */
[----:B0-----:R-:W3:Y:S04]  /*11830*/  LDL.LU.64 R16, [R1+0x410] ;  /* 0x0004100001107983 */ /* 0x001ee80000300a00 */
[----:B------:R-:W3:Y:S01]  /*11840*/  LDL.LU.64 R18, [R1+0x418] ;  /* 0x0004180001127983 */ /* 0x000ee20000300a00 */
[----:B----4-:R-:W-:-:S03]  /*11850*/  IMAD R14, R14, 0x100, R10 ;  /* 0x000001000e0e7824 */ /* 0x010fc600078e020a */
[----:B------:R-:W2:Y:S01]  /*11860*/  LDL.LU R10, [R1+0x103c] ;  /* 0x00103c00010a7983 */ /* 0x000ea20000300800 */
[----:B------:R-:W-:-:S03]  /*11870*/  IMAD R15, R15, 0x100, R11 ;  /* 0x000001000f0f7824 */ /* 0x000fc600078e020b */
[----:B------:R-:W2:Y:S02]  /*11880*/  LDL.LU R11, [R1+0x1038] ;  /* 0x00103800010b7983 */ /* 0x000ea40000300800 */
[----:B--2---:R-:W-:-:S15]  /*11890*/  HMMA.16816.F32 R20, R4, R10, R20 ;  /* 0x0000000a0414723c */ /* 0x004fde0000001814 */
[----:B------:R-:W-:-:S08]  /*118a0*/  NOP ;  /* 0x0000000000007918 */ /* 0x000fd00000000000 */
[----:B------:R0:W-:Y:S04]  /*118b0*/  STL.64 [R1+0x420], R20 ;  /* 0x0004201401007387 */ /* 0x0001e80000100a00 */
[----:B------:R1:W-:Y:S04]  /*118c0*/  STL.64 [R1+0x428], R22 ;  /* 0x0004281601007387 */ /* 0x0003e80000100a00 */
[----:B0-----:R-:W2:Y:S04]  /*118d0*/  LDL.LU.64 R20, [R1+0x2f0] ;  /* 0x0002f00001147983 */ /* 0x001ea80000300a00 */
[----:B-1----:R-:W4:Y:S01]  /*118e0*/  LDL.LU.64 R22, [R1+0x2f8] ;  /* 0x0002f80001167983 */ /* 0x002f220000300a00 */
[C---:B---3--:R-:W-:Y:S03]  /*118f0*/  HMMA.16816.F32 R16, R4.reuse, R8, R16 ;  /* 0x000000080410723c */ /* 0x048fe60000001810 */
[----:B----4-:R-:W-:Y:S04]  /*11900*/  STL.64 [R1+0x1030], R22 ;  /* 0x0010301601007387 */ /* 0x010fe80000100a00 */
[----:B--2---:R0:W-:Y:S04]  /*11910*/  STL.64 [R1+0x1028], R20 ;  /* 0x0010281401007387 */ /* 0x0041e80000100a00 */
[----:B0-----:R-:W2:Y:S04]  /*11920*/  LDL.LU.64 R20, [R1+0x300] ;  /* 0x0003000001147983 */ /* 0x001ea80000300a00 */
[----:B------:R-:W2:Y:S08]  /*11930*/  LDL.LU.64 R22, [R1+0x308] ;  /* 0x0003080001167983 */ /* 0x000eb00000300a00 */
[----:B------:R0:W-:Y:S04]  /*11940*/  STL.64 [R1+0x410], R16 ;  /* 0x0004101001007387 */ /* 0x0001e80000100a00 */
[----:B------:R1:W-:Y:S04]  /*11950*/  STL.64 [R1+0x418], R18 ;  /* 0x0004181201007387 */ /* 0x0003e80000100a00 */
[----:B0-----:R-:W3:Y:S04]  /*11960*/  LDL.LU.64 R16, [R1+0x2d0] ;  /* 0x0002d00001107983 */ /* 0x001ee80000300a00 */
[----:B-1----:R-:W3:Y:S04]  /*11970*/  LDL.LU.64 R18, [R1+0x2d8] ;  /* 0x0002d80001127983 */ /* 0x002ee80000300a00 */
[----:B------:R-:W-:Y:S04]  /*11980*/  STL.64 [R1+0xff0], R10 ;  /* 0x000ff00a01007387 */ /* 0x000fe80000100a00 */
[----:B------:R0:W-:Y:S04]  /*11990*/  STL.64 [R1+0xfe8], R8 ;  /* 0x000fe80801007387 */ /* 0x0001e80000100a00 */
[----:B0-----:R-:W4:Y:S04]  /*119a0*/  LDL.LU.64 R8, [R1+0x2b0] ;  /* 0x0002b00001087983 */ /* 0x001f280000300a00 */
[----:B------:R-:W3:Y:S01]  /*119b0*/  LDL.LU.64 R10, [R1+0x2b8] ;  /* 0x0002b800010a7983 */ /* 0x000ee20000300a00 */
[----:B--2---:R-:W-:Y:S03]  /*119c0*/  HMMA.16816.F32 R4, R4, R26, R20 ;  /* 0x0000001a0404723c */ /* 0x004fe60000001814 */
[----:B---3--:R-:W-:Y:S04]  /*119d0*/  STL.64 [R1+0x1000], R10 ;  /* 0x0010000a01007387 */ /* 0x008fe80000100a00 */
[----:B----4-:R0:W-:Y:S04]  /*119e0*/  STL.64 [R1+0xff8], R8 ;  /* 0x000ff80801007387 */ /* 0x0101e80000100a00 */
[----:B0-----:R-:W2:Y:S04]  /*119f0*/  LDL.LU.64 R8, [R1+0x2c0] ;  /* 0x0002c00001087983 */ /* 0x001ea80000300a00 */
[----:B------:R-:W2:Y:S04]  /*11a00*/  LDL.LU.64 R10, [R1+0x2c8] ;  /* 0x0002c800010a7983 */ /* 0x000ea80000300a00 */
[----:B------:R-:W3:Y:S04]  /*11a10*/  LDL.LU.64 R22, [R1+0x1030] ;  /* 0x0010300001167983 */ /* 0x000ee80000300a00 */
[----:B------:R-:W3:Y:S01]  /*11a20*/  LDL.LU.64 R20, [R1+0x1028] ;  /* 0x0010280001147983 */ /* 0x000ee20000300a00 */
[----:B------:R-:W-:-:S02]  /*11a30*/  F2FP.F16.E4M3.UNPACK_B R12, R12 ;  /* 0x0000000cff0c723e */ /* 0x000fc400020006ff */
[----:B------:R-:W-:Y:S02]  /*11a40*/  F2FP.F16.E4M3.UNPACK_B R13, R13 ;  /* 0x0000000dff0d723e */ /* 0x000fe400020006ff */
[----:B------:R-:W-:Y:S02]  /*11a50*/  F2FP.F16.E4M3.UNPACK_B R14, R14 ;  /* 0x0000000eff0e723e */ /* 0x000fe400020006ff */
[----:B------:R-:W-:Y:S01]  /*11a60*/  F2FP.F16.E4M3.UNPACK_B R15, R15 ;  /* 0x0000000fff0f723e */ /* 0x000fe200020006ff */
[----:B------:R0:W-:Y:S04]  /*11a70*/  STL.64 [R1+0x300], R4 ;  /* 0x0003000401007387 */ /* 0x0001e80000100a00 */
[----:B------:R1:W-:Y:S04]  /*11a80*/  STL.64 [R1+0x308], R6 ;  /* 0x0003080601007387 */ /* 0x0003e80000100a00 */
[----:B0-----:R-:W4:Y:S04]  /*11a90*/  LDL.LU R5, [R1+0x514] ;  /* 0x0005140001057983 */ /* 0x001f280000300800 */
[----:B-1----:R-:W4:Y:S04]  /*11aa0*/  LDL.LU R6, [R1+0x510] ;  /* 0x0005100001067983 */ /* 0x002f280000300800 */
[----:B------:R-:W4:Y:S01]  /*11ab0*/  LDL.LU R7, [R1+0x51c] ;  /* 0x00051c0001077983 */ /* 0x000f220000300800 */
[----:B---3--:R-:W-:-:S15]  /*11ac0*/  HMMA.16816.F32 R20, R12, R24, R20 ;  /* 0x000000180c14723c */ /* 0x008fde0000001814 */
[----:B------:R-:W-:-:S08]  /*11ad0*/  NOP ;  /* 0x0000000000007918 */ /* 0x000fd00000000000 */
[----:B------:R-:W-:Y:S04]  /*11ae0*/  STL.64 [R1+0x2f0], R20 ;  /* 0x0002f01401007387 */ /* 0x000fe80000100a00 */
[----:B------:R0:W-:Y:S04]  /*11af0*/  STL.64 [R1+0x2f8], R22 ;  /* 0x0002f81601007387 */ /* 0x0001e80000100a00 */
[----:B0-----:R-:W3:Y:S04]  /*11b00*/  LDL.LU.64 R22, [R1+0x1020] ;  /* 0x0010200001167983 */ /* 0x001ee80000300a00 */
[----:B------:R-:W2:Y:S04]  /*11b10*/  LDL.LU.64 R20, [R1+0x1018] ;  /* 0x0010180001147983 */ /* 0x000ea80000300a00 */
[----:B------:R-:W-:Y:S04]  /*11b20*/  STL.64 [R1+0xfd0], R26 ;  /* 0x000fd01a01007387 */ /* 0x000fe80000100a00 */
[----:B------:R0:W-:Y:S04]  /*11b30*/  STL.64 [R1+0xfc8], R24 ;  /* 0x000fc81801007387 */ /* 0x0001e80000100a00 */
[----:B0-----:R-:W3:Y:S04]  /*11b40*/  LDL.LU.64 R24, [R1+0x2e0] ;  /* 0x0002e00001187983 */ /* 0x001ee80000300a00 */
[----:B------:R-:W3:Y:S02]  /*11b50*/  LDL.LU.64 R26, [R1+0x2e8] ;  /* 0x0002e800011a7983 */ /* 0x000ee40000300a00 */
[----:B---3--:R-:W-:-:S15]  /*11b60*/  HMMA.16816.F32 R24, R12, R22, R24 ;  /* 0x000000160c18723c */ /* 0x008fde0000001818 */
[----:B------:R-:W-:-:S08]  /*11b70*/  NOP ;  /* 0x0000000000007918 */ /* 0x000fd00000000000 */
[----:B------:R0:W-:Y:S04]  /*11b80*/  STL.64 [R1+0x2e0], R24 ;  /* 0x0002e01801007387 */ /* 0x0001e80000100a00 */
[----:B------:R1:W-:Y:S04]  /*11b90*/  STL.64 [R1+0x2e8], R26 ;  /* 0x0002e81a01007387 */ /* 0x0003e80000100a00 */
[----:B0-----:R-:W3:Y:S04]  /*11ba0*/  LDL.LU.64 R24, [R1+0x3f0] ;  /* 0x0003f00001187983 */ /* 0x001ee80000300a00 */
[----:B-1----:R-:W4:Y:S01]  /*11bb0*/  LDL.LU.64 R26, [R1+0x3f8] ;  /* 0x0003f800011a7983 */ /* 0x002f220000300a00 */
[C---:B--2---:R-:W-:Y:S03]  /*11bc0*/  HMMA.16816.F32 R16, R12.reuse, R20, R16 ;  /* 0x000000140c10723c */ /* 0x044fe60000001810 */
[----:B----4-:R-:W-:Y:S04]  /*11bd0*/  STL.64 [R1+0xfe0], R26 ;  /* 0x000fe01a01007387 */ /* 0x010fe80000100a00 */
[----:B---3--:R0:W-:Y:S04]  /*11be0*/  STL.64 [R1+0xfd8], R24 ;  /* 0x000fd81801007387 */ /* 0x0081e80000100a00 */
[----:B0-----:R-:W2:Y:S04]  /*11bf0*/  LDL.LU.64 R24, [R1+0x400] ;  /* 0x0004000001187983 */ /* 0x001ea80000300a00 */
[----:B------:R-:W2:Y:S08]  /*11c00*/  LDL.LU.64 R26, [R1+0x408] ;  /* 0x00040800011a7983 */ /* 0x000eb00000300a00 */
[----:B------:R-:W-:Y:S04]  /*11c10*/  STL.64 [R1+0x2d0], R16 ;  /* 0x0002d01001007387 */ /* 0x000fe80000100a00 */
[----:B------:R0:W-:Y:S04]  /*11c20*/  STL.64 [R1+0x2d8], R18 ;  /* 0x0002d81201007387 */ /* 0x0001e80000100a00 */
[----:B0-----:R-:W3:Y:S04]  /*11c30*/  LDL.LU.64 R18, [R1+0x1010] ;  /* 0x0010100001127983 */ /* 0x001ee80000300a00 */
[----:B------:R-:W4:Y:S01]  /*11c40*/  LDL.LU.64 R16, [R1+0x1008] ;  /* 0x0010080001107983 */ /* 0x000f220000300a00 */
[----:B---3--:R-:W-:-:S15]  /*11c50*/  HMMA.16816.F32 R8, R12, R18, R8 ;  /* 0x000000120c08723c */ /* 0x008fde0000001808 */
[----:B------:R-:W-:-:S08]  /*11c60*/  NOP ;  /* 0x0000000000007918 */ /* 0x000fd00000000000 */
[----:B------:R-:W-:Y:S04]  /*11c70*/  STL.64 [R1+0x2c0], R8 ;  /* 0x0002c00801007387 */ /* 0x000fe80000100a00 */
[----:B------:R0:W-:Y:S04]  /*11c80*/  STL.64 [R1+0x2c8], R10 ;  /* 0x0002c80a01007387 */ /* 0x0001e80000100a00 */
[----:B0-----:R-:W4:Y:S04]  /*11c90*/  LDL.LU.64 R10, [R1+0x1000] ;  /* 0x00100000010a7983 */ /* 0x001f280000300a00 */
[----:B------:R-:W4:Y:S02]  /*11ca0*/  LDL.LU.64 R8, [R1+0xff8] ;  /* 0x000ff80001087983 */ /* 0x000f240000300a00 */
[----:B----4-:R-:W-:-:S15]  /*11cb0*/  HMMA.16816.F32 R8, R12, R16, R8 ;  /* 0x000000100c08723c */ /* 0x010fde0000001808 */
[----:B------:R-:W-:-:S08]  /*11cc0*/  NOP ;  /* 0x0000000000007918 */ /* 0x000fd00000000000 */
[----:B------:R-:W-:Y:S04]  /*11cd0*/  STL.64 [R1+0x2b0], R8 ;  /* 0x0002b00801007387 */ /* 0x000fe80000100a00 */
[----:B------:R0:W-:Y:S04]  /*11ce0*/  STL.64 [R1+0x2b8], R10 ;  /* 0x0002b80a01007387 */ /* 0x0001e80000100a00 */
[----:B0-----:R-:W2:Y:S04]  /*11cf0*/  LDL.LU.64 R10, [R1+0xff0] ;  /* 0x000ff000010a7983 */ /* 0x001ea80000300a00 */
[----:B------:R-:W3:Y:S04]  /*11d00*/  LDL.LU.64 R8, [R1+0xfe8] ;  /* 0x000fe80001087983 */ /* 0x000ee80000300a00 */
[----:B------:R-:W-:Y:S04]  /*11d10*/  STL.64 [R1+0xfb0], R18 ;  /* 0x000fb01201007387 */ /* 0x000fe80000100a00 */
[----:B------:R0:W-:Y:S04]  /*11d20*/  STL.64 [R1+0xfa8], R16 ;  /* 0x000fa81001007387 */ /* 0x0001e80000100a00 */
[----:B0-----:R-:W4:Y:S04]  /*11d30*/  LDL.LU.64 R16, [R1+0x2a0] ;  /* 0x0002a00001107983 */ /* 0x001f280000300a00 */
[----:B------:R-:W4:Y:S01]  /*11d40*/  LDL.LU.64 R18, [R1+0x2a8] ;  /* 0x0002a80001127983 */ /* 0x000f220000300a00 */
        /* <DEDUP_REMOVED lines=10> */
[----:B0-----:R-:W4:Y:S04]  /*11df0*/  LDL.LU.64 R26, [R1+0xfd0] ;  /* 0x000fd000011a7983 */ /* 0x001f280000300a00 */
[----:B------:R-:W2:Y:S04]  /*11e00*/  LDL.LU.64 R24, [R1+0xfc8] ;  /* 0x000fc80001187983 */ /* 0x000ea80000300a00 */
[----:B------:R-:W-:Y:S04]  /*11e10*/  STL.64 [R1+0xfa0], R10 ;  /* 0x000fa00a01007387 */ /* 0x000fe80000100a00 */
[----:B------:R0:W-:Y:S04]  /*11e20*/  STL.64 [R1+0xf98], R8 ;  /* 0x000f980801007387 */ /* 0x0001e80000100a00 */
[----:B0-----:R-:W2:Y:S04]  /*11e30*/  LDL.LU.64 R8, [R1+0x290] ;  /* 0x0002900001087983 */ /* 0x001ea80000300a00 */
[----:B------:R-:W2:Y:S01]  /*11e40*/  LDL.LU.64 R10, [R1+0x298] ;  /* 0x00029800010a7983 */ /* 0x000ea20000300a00 */
[----:B----4-:R-:W-:Y:S03]  /*11e50*/  HMMA.16816.F32 R12, R12, R26, R16 ;  /* 0x0000001a0c0c723c */ /* 0x010fe60000001810 */
[----:B------:R-:W3:Y:S04]  /*11e60*/  LDL.LU.64 R16, [R1+0x270] ;  /* 0x0002700001107983 */ /* 0x000ee80000300a00 */
[----:B------:R-:W4:-:S15]  /*11e70*/  LDL.LU.64 R18, [R1+0x278] ;  /* 0x0002780001127983 */ /* 0x000f1e0000300a00 */
[----:B------:R-:W-:-:S01]  /*11e80*/  NOP ;  /* 0x0000000000007918 */ /* 0x000fc20000000000 */
[----:B------:R-:W-:Y:S04]  /*11e90*/  STL.64 [R1+0x2a0], R12 ;  /* 0x0002a00c01007387 */ /* 0x000fe80000100a00 */
[----:B------:R-:W-:Y:S01]  /*11ea0*/  STL.64 [R1+0x2a8], R14 ;  /* 0x0002a80e01007387 */ /* 0x000fe20000100a00 */
[----:B------:R-:W-:Y:S02]  /*11eb0*/  IMAD R4, R6, 0x100, R5 ;  /* 0x0000010006047824 */ /* 0x000fe400078e0205 */
[----:B------:R-:W-:Y:S01]  /*11ec0*/  IMAD R5, R29, 0x100, R7 ;  /* 0x000001001d057824 */ /* 0x000fe200078e0207 */
[----:B----4-:R-:W-:Y:S04]  /*11ed0*/  STL.64 [R1+0xfc0], R18 ;  /* 0x000fc01201007387 */ /* 0x010fe80000100a00 */
[----:B---3--:R0:W-:Y:S04]  /*11ee0*/  STL.64 [R1+0xfb8], R16 ;  /* 0x000fb81001007387 */ /* 0x0081e80000100a00 */
[----:B0-----:R-:W3:Y:S04]  /*11ef0*/  LDL.LU.64 R16, [R1+0x280] ;  /* 0x0002800001107983 */ /* 0x001ee80000300a00 */
[----:B------:R-:W3:Y:S01]  /*11f00*/  LDL.LU.64 R18, [R1+0x288] ;  /* 0x0002880001127983 */ /* 0x000ee20000300a00 */
[----:B------:R-:W-:-:S02]  /*11f10*/  IMAD R6, R3, 0x100, R28 ;  /* 0x0000010003067824 */ /* 0x000fc400078e021c */
[----:B------:R-:W-:Y:S01]  /*11f20*/  IMAD R7, R2, 0x100, R0 ;  /* 0x0000010002077824 */ /* 0x000fe200078e0200 */
[----:B------:R-:W-:Y:S01]  /*11f30*/  F2FP.F16.E4M3.UNPACK_B R4, R4 ;  /* 0x00000004ff04723e */ /* 0x000fe200020006ff */
[----:B------:R-:W4:Y:S01]  /*11f40*/  LDL.LU R12, [R1+0x530] ;  /* 0x00053000010c7983 */ /* 0x000f220000300800 */
[----:B------:R-:W-:Y:S02]  /*11f50*/  F2FP.F16.E4M3.UNPACK_B R5, R5 ;  /* 0x00000005ff05723e */ /* 0x000fe400020006ff */
[----:B------:R-:W-:Y:S01]  /*11f60*/  F2FP.F16.E4M3.UNPACK_B R6, R6 ;  /* 0x00000006ff06723e */ /* 0x000fe200020006ff */
[----:B------:R-:W4:Y:S01]  /*11f70*/  LDL.LU R13, [R1+0x538] ;  /* 0x00053800010d7983 */ /* 0x000f220000300800 */
[----:B------:R-:W-:-:S03]  /*11f80*/  F2FP.F16.E4M3.UNPACK_B R7, R7 ;  /* 0x00000007ff07723e */ /* 0x000fc600020006ff */
[----:B------:R-:W4:Y:S04]  /*11f90*/  LDL.LU R14, [R1+0x540] ;  /* 0x00054000010e7983 */ /* 0x000f280000300800 */
[----:B--2---:R-:W-:Y:S01]  /*11fa0*/  HMMA.16816.F32 R8, R4, R24, R8 ;  /* 0x000000180408723c */ /* 0x004fe20000001808 */
[----:B------:R-:W2:-:S15]  /*11fb0*/  LDL.LU R15, [R1+0x548] ;  /* 0x00054800010f7983 */ /* 0x000e9e0000300800 */
[----:B------:R-:W-:-:S07]  /*11fc0*/  NOP ;  /* 0x0000000000007918 */ /* 0x000fce0000000000 */
[----:B------:R0:W-:Y:S04]  /*11fd0*/  STL.64 [R1+0x290], R8 ;  /* 0x0002900801007387 */ /* 0x0001e80000100a00 */
[----:B------:R1:W-:Y:S04]  /*11fe0*/  STL.64 [R1+0x298], R10 ;  /* 0x0002980a01007387 */ /* 0x0003e80000100a00 */
[----:B0-----:R-:W2:Y:S04]  /*11ff0*/  LDL.LU.64 R8, [R1+0x260] ;  /* 0x0002600001087983 */ /* 0x001ea80000300a00 */
[----:B-1----:R-:W2:Y:S04]  /*12000*/  LDL.LU.64 R10, [R1+0x268] ;  /* 0x00026800010a7983 */ /* 0x002ea80000300a00 */
[----:B------:R0:W-:Y:S04]  /*12010*/  STL.64 [R1+0xf80], R26 ;  /* 0x000f801a01007387 */ /* 0x0001e80000100a00 */
[----:B0-----:R-:W2:Y:S04]  /*12020*/  LDL.LU R26, [R1+0x544] ;  /* 0x00054400011a7983 */ /* 0x001ea80000300800 */
[----:B------:R-:W2:Y:S04]  /*12030*/  LDL.LU R27, [R1+0x54c] ;  /* 0x00054c00011b7983 */ /* 0x000ea80000300800 */
[----:B------:R0:W-:Y:S04]  /*12040*/  STL.64 [R1+0xf78], R24 ;  /* 0x000f781801007387 */ /* 0x0001e80000100a00 */
[----:B0-----:R-:W4:Y:S04]  /*12050*/  LDL.LU R24, [R1+0x534] ;  /* 0x0005340001187983 */ /* 0x001f280000300800 */
[----:B------:R-:W2:Y:S04]  /*12060*/  LDL.LU R25, [R1+0x53c] ;  /* 0x00053c0001197983 */ /* 0x000ea80000300800 */
[----:B------:R-:W2:Y:S04]  /*12070*/  LDL.LU R29, [R1+0x560] ;  /* 0x00056000011d7983 */ /* 0x000ea80000300800 */
[----:B------:R-:W2:Y:S04]  /*12080*/  LDL.LU R28, [R1+0x56c] ;  /* 0x00056c00011c7983 */ /* 0x000ea80000300800 */
[----:B------:R-:W2:Y:S04]  /*12090*/  LDL.LU R3, [R1+0x568] ;  /* 0x0005680001037983 */ /* 0x000ea80000300800 */
[----:B------:R-:W2:Y:S04]  /*120a0*/  LDL.LU R0, [R1+0x574] ;  /* 0x0005740001007983 */ /* 0x000ea80000300800 */
[----:B------:R-:W2:Y:S01]  /*120b0*/  LDL.LU R2, [R1+0x570] ;  /* 0x0005700001027983 */ /* 0x000ea20000300800 */
[----:B---3--:R-:W-:-:S15]  /*120c0*/  HMMA.16816.F32 R16, R4, R22, R16 ;  /* 0x000000160410723c */ /* 0x008fde0000001810 */
        /* <DEDUP_REMOVED lines=9> */
[----:B0-----:R-:W3:Y:S04]  /*12160*/  LDL.LU.64 R18, [R1+0xfb0] ;  /* 0x000fb00001127983 */ /* 0x001ee80000300a00 */
[----:B------:R-:W3:Y:S04]  /*12170*/  LDL.LU.64 R16, [R1+0xfa8] ;  /* 0x000fa80001107983 */ /* 0x000ee80000300a00 */
[----:B------:R-:W-:Y:S04]  /*12180*/  STL.64 [R1+0xf60], R22 ;  /* 0x000f601601007387 */ /* 0x000fe80000100a00 */
[----:B------:R0:W-:Y:S04]  /*12190*/  STL.64 [R1+0xf58], R20 ;  /* 0x000f581401007387 */ /* 0x0001e80000100a00 */
[----:B0-----:R-:W3:Y:S04]  /*121a0*/  LDL.LU.64 R20, [R1+0x250] ;  /* 0x0002500001147983 */ /* 0x001ee80000300a00 */
[----:B------:R-:W3:Y:S01]  /*121b0*/  LDL.LU.64 R22, [R1+0x258] ;  /* 0x0002580001167983 */ /* 0x000ee20000300a00 */
[----:B----4-:R-:W-:-:S02]  /*121c0*/  IMAD R12, R12, 0x100, R24 ;  /* 0x000001000c0c7824 */ /* 0x010fc400078e0218 */
[----:B--2---:R-:W-:Y:S02]  /*121d0*/  IMAD R13, R13, 0x100, R25 ;  /* 0x000001000d0d7824 */ /* 0x004fe400078e0219 */
[----:B------:R-:W-:Y:S02]  /*121e0*/  IMAD R14, R14, 0x100, R26 ;  /* 0x000001000e0e7824 */ /* 0x000fe400078e021a */
[----:B------:R-:W-:Y:S01]  /*121f0*/  IMAD R15, R15, 0x100, R27 ;  /* 0x000001000f0f7824 */ /* 0x000fe200078e021b */
[C---:B---3--:R-:W-:Y:S06]  /*12200*/  HMMA.16816.F32 R8, R4.reuse, R18, R8 ;  /* 0x000000120408723c */ /* 0x048fec0000001808 */
[----:B------:R-:W-:-:S15]  /*12210*/  HMMA.16816.F32 R20, R4, R16, R20 ;  /* 0x000000100414723c */ /* 0x000fde0000001814 */
[----:B------:R-:W-:-:S02]  /*12220*/  NOP ;  /* 0x0000000000007918 */ /* 0x000fc40000000000 */
[----:B------:R-:W-:Y:S04]  /*12230*/  STL.64 [R1+0x260], R8 ;  /* 0x0002600801007387 */ /* 0x000fe80000100a00 */
[----:B------:R0:W-:Y:S04]  /*12240*/  STL.64 [R1+0x268], R10 ;  /* 0x0002680a01007387 */ /* 0x0001e80000100a00 */
[----:B0-----:R-:W2:Y:S04]  /*12250*/  LDL.LU.64 R10, [R1+0xfa0] ;  /* 0x000fa000010a7983 */ /* 0x001ea80000300a00 */
[----:B------:R-:W3:Y:S04]  /*12260*/  LDL.LU.64 R8, [R1+0xf98] ;  /* 0x000f980001087983 */ /* 0x000ee80000300a00 */
[----:B------:R-:W-:Y:S04]  /*12270*/  STL.64 [R1+0xf40], R18 ;  /* 0x000f401201007387 */ /* 0x000fe80000100a00 */
[----:B------:R-:W-:Y:S04]  /*12280*/  STL.64 [R1+0xf38], R16 ;  /* 0x000f381001007387 */ /* 0x000fe80000100a00 */
[----:B------:R-:W-:Y:S04]  /*12290*/  STL.64 [R1+0x250], R20 ;  /* 0x0002501401007387 */ /* 0x000fe80000100a00 */
[----:B------:R-:W-:Y:S04]  /*122a0*/  STL.64 [R1+0x258], R22 ;  /* 0x0002581601007387 */ /* 0x000fe80000100a00 */
[----:B------:R-:W4:Y:S04]  /*122b0*/  LDL.LU.64 R24, [R1+0x3d0] ;  /* 0x0003d00001187983 */ /* 0x000f280000300a00 */
[----:B------:R-:W2:Y:S04]  /*122c0*/  LDL.LU.64 R26, [R1+0x3d8] ;  /* 0x0003d800011a7983 */ /* 0x000ea80000300a00 */
[----:B--2---:R-:W-:Y:S04]  /*122d0*/  STL.64 [R1+0xf90], R26 ;  /* 0x000f901a01007387 */ /* 0x004fe80000100a00 */
[----:B----4-:R0:W-:Y:S04]  /*122e0*/  STL.64 [R1+0xf88], R24 ;  /* 0x000f881801007387 */ /* 0x0101e80000100a00 */
[----:B0-----:R-:W2:Y:S04]  /*122f0*/  LDL.LU.64 R24, [R1+0x3e0] ;  /* 0x0003e00001187983 */ /* 0x001ea80000300a00 */
[----:B------:R-:W2:Y:S04]  /*12300*/  LDL.LU.64 R26, [R1+0x3e8] ;  /* 0x0003e800011a7983 */ /* 0x000ea80000300a00 */
[----:B------:R-:W4:Y:S04]  /*12310*/  LDL.LU.64 R20, [R1+0x230] ;  /* 0x0002300001147983 */ /* 0x000f280000300a00 */
[----:B------:R-:W3:Y:S04]  /*12320*/  LDL.LU.64 R22, [R1+0x238] ;  /* 0x0002380001167983 */ /* 0x000ee80000300a00 */
[----:B---3--:R-:W-:Y:S04]  /*12330*/  STL.64 [R1+0xf70], R22 ;  /* 0x000f701601007387 */ /* 0x008fe80000100a00 */
[----:B----4-:R0:W-:Y:S04]  /*12340*/  STL.64 [R1+0xf68], R20 ;  /* 0x000f681401007387 */ /* 0x0101e80000100a00 */
[----:B0-----:R-:W3:Y:S04]  /*12350*/  LDL.LU.64 R20, [R1+0x240] ;  /* 0x0002400001147983 */ /* 0x001ee80000300a00 */
[----:B------:R-:W3:Y:S04]  /*12360*/  LDL.LU.64 R22, [R1+0x248] ;  /* 0x0002480001167983 */ /* 0x000ee80000300a00 */
[----:B------:R-:W4:Y:S04]  /*12370*/  LDL.LU.64 R16, [R1+0x210] ;  /* 0x0002100001107983 */ /* 0x000f280000300a00 */
[----:B------:R-:W3:Y:S01]  /*12380*/  LDL.LU.64 R18, [R1+0x218] ;  /* 0x0002180001127983 */ /* 0x000ee20000300a00 */
[C---:B--2---:R-:W-:Y:S03]  /*12390*/  HMMA.16816.F32 R24, R4.reuse, R10, R24 ;  /* 0x0000000a0418723c */ /* 0x044fe60000001818 */
[----:B---3--:R-:W-:Y:S04]  /*123a0*/  STL.64 [R1+0xf50], R18 ;  /* 0x000f501201007387 */ /* 0x008fe80000100a00 */
[----:B----4-:R0:W-:Y:S04]  /*123b0*/  STL.64 [R1+0xf48], R16 ;  /* 0x000f481001007387 */ /* 0x0101e80000100a00 */
[----:B0-----:R-:W2:Y:S04]  /*123c0*/  LDL.LU.64 R16, [R1+0x220] ;  /* 0x0002200001107983 */ /* 0x001ea80000300a00 */
[----:B------:R-:W2:Y:S08]  /*123d0*/  LDL.LU.64 R18, [R1+0x228] ;  /* 0x0002280001127983 */ /* 0x000eb00000300a00 */
        /* <DEDUP_REMOVED lines=9> */
[----:B------:R-:W4:Y:S01]  /*12470*/  LDL.LU.64 R24, [R1+0xf78] ;  /* 0x000f780001187983 */ /* 0x000f220000300a00 */
[----:B------:R-:W-:Y:S01]  /*12480*/  F2FP.F16.E4M3.UNPACK_B R12, R12 ;  /* 0x0000000cff0c723e */ /* 0x000fe200020006ff */
[----:B---3--:R-:W-:Y:S02]  /*12490*/  HMMA.16816.F32 R4, R4, R26, R20 ;  /* 0x0000001a0404723c */ /* 0x008fe40000001814 */
[----:B------:R-:W4:Y:S04]  /*124a0*/  LDL.LU.64 R22, [R1+0xf70] ;  /* 0x000f700001167983 */ /* 0x000f280000300a00 */
[----:B------:R-:W4:Y:S01]  /*124b0*/  LDL.LU.64 R20, [R1+0xf68] ;  /* 0x000f680001147983 */ /* 0x000f220000300a00 */
[----:B------:R-:W-:-:S02]  /*124c0*/  F2FP.F16.E4M3.UNPACK_B R13, R13 ;  /* 0x0000000dff0d723e */ /* 0x000fc400020006ff */
[----:B------:R-:W-:Y:S02]  /*124d0*/  F2FP.F16.E4M3.UNPACK_B R14, R14 ;  /* 0x0000000eff0e723e */ /* 0x000fe400020006ff */
[----:B------:R-:W-:-:S12]  /*124e0*/  F2FP.F16.E4M3.UNPACK_B R15, R15 ;  /* 0x0000000fff0f723e */ /* 0x000fd800020006ff */
[----:B------:R0:W-:Y:S04]  /*124f0*/  STL.64 [R1+0x240], R4 ;  /* 0x0002400401007387 */ /* 0x0001e80000100a00 */
[----:B------:R1:W-:Y:S04]  /*12500*/  STL.64 [R1+0x248], R6 ;  /* 0x0002480601007387 */ /* 0x0003e80000100a00 */
[----:B0-----:R-:W3:Y:S04]  /*12510*/  LDL.LU R5, [R1+0x55c] ;  /* 0x00055c0001057983 */ /* 0x001ee80000300800 */
[----:B-1----:R-:W3:Y:S04]  /*12520*/  LDL.LU R6, [R1+0x558] ;  /* 0x0005580001067983 */ /* 0x002ee80000300800 */
[----:B------:R-:W3:Y:S01]  /*12530*/  LDL.LU R7, [R1+0x564] ;  /* 0x0005640001077983 */ /* 0x000ee20000300800 */
[----:B----4-:R-:W-:-:S15]  /*12540*/  HMMA.16816.F32 R20, R12, R24, R20 ;  /* 0x000000180c14723c */ /* 0x010fde0000001814 */
[----:B------:R-:W-:-:S08]  /*12550*/  NOP ;  /* 0x0000000000007918 */ /* 0x000fd00000000000 */
[----:B------:R-:W-:Y:S04]  /*12560*/  STL.64 [R1+0x230], R20 ;  /* 0x0002301401007387 */ /* 0x000fe80000100a00 */
[----:B------:R0:W-:Y:S04]  /*12570*/  STL.64 [R1+0x238], R22 ;  /* 0x0002381601007387 */ /* 0x0001e80000100a00 */
[----:B0-----:R-:W2:Y:S04]  /*12580*/  LDL.LU.64 R22, [R1+0xf60] ;  /* 0x000f600001167983 */ /* 0x001ea80000300a00 */
[----:B------:R-:W4:Y:S04]  /*12590*/  LDL.LU.64 R20, [R1+0xf58] ;  /* 0x000f580001147983 */ /* 0x000f280000300a00 */
[----:B------:R-:W-:Y:S04]  /*125a0*/  STL.64 [R1+0xf30], R26 ;  /* 0x000f301a01007387 */ /* 0x000fe80000100a00 */
[----:B------:R0:W-:Y:S04]  /*125b0*/  STL.64 [R1+0xf28], R24 ;  /* 0x000f281801007387 */ /* 0x0001e80000100a00 */
[----:B0-----:R-:W3:Y:S04]  /*125c0*/  LDL.LU.64 R24, [R1+0x1f0] ;  /* 0x0001f00001187983 */ /* 0x001ee80000300a00 */
[----:B------:R-:W3:Y:S01]  /*125d0*/  LDL.LU.64 R26, [R1+0x1f8] ;  /* 0x0001f800011a7983 */ /* 0x000ee20000300a00 */
[----:B--2---:R-:W-:-:S15]  /*125e0*/  HMMA.16816.F32 R16, R12, R22, R16 ;  /* 0x000000160c10723c */ /* 0x004fde0000001810 */
        /* <DEDUP_REMOVED lines=15> */
[C---:B---3--:R-:W-:Y:S06]  /*126e0*/  HMMA.16816.F32 R24, R12.reuse, R16, R24 ;  /* 0x000000100c18723c */ /* 0x048fec0000001818 */
[----:B--2---:R-:W-:-:S15]  /*126f0*/  HMMA.16816.F32 R20, R12, R18, R20 ;  /* 0x000000120c14723c */ /* 0x004fde0000001814 */
[----:B------:R-:W-:-:S08]  /*12700*/  NOP ;  /* 0x0000000000007918 */ /* 0x000fd00000000000 */
[----:B------:R0:W-:Y:S04]  /*12710*/  STL.64 [R1+0x200], R20 ;  /* 0x0002001401007387 */ /* 0x0001e80000100a00 */
[----:B------:R1:W-:Y:S04]  /*12720*/  STL.64 [R1+0x208], R22 ;  /* 0x0002081601007387 */ /* 0x0003e80000100a00 */
[----:B0-----:R-:W2:Y:S04]  /*12730*/  LDL.LU.64 R20, [R1+0x3c0] ;  /* 0x0003c00001147983 */ /* 0x001ea80000300a00 */
[----:B-1----:R-:W2:Y:S04]  /*12740*/  LDL.LU.64 R22, [R1+0x3c8] ;  /* 0x0003c80001167983 */ /* 0x002ea80000300a00 */
[----:B------:R-:W-:Y:S04]  /*12750*/  STL [R1+0xef4], R17 ;  /* 0x000ef41101007387 */ /* 0x000fe80000100800 */
[----:B------:R0:W-:Y:S04]  /*12760*/  STL.64 [R1+0x1f0], R24 ;  /* 0x0001f01801007387 */ /* 0x0001e80000100a00 */
[----:B------:R1:W-:Y:S04]  /*12770*/  STL.64 [R1+0x1f8], R26 ;  /* 0x0001f81a01007387 */ /* 0x0003e80000100a00 */
[----:B0-----:R-:W3:Y:S04]  /*12780*/  LDL.LU.64 R24, [R1+0x3b0] ;  /* 0x0003b00001187983 */ /* 0x001ee80000300a00 */
[----:B-1----:R-:W3:Y:S04]  /*12790*/  LDL.LU.64 R26, [R1+0x3b8] ;  /* 0x0003b800011a7983 */ /* 0x002ee80000300a00 */
[----:B------:R-:W4:Y:S04]  /*127a0*/  LDL.LU R17, [R1+0x57c] ;  /* 0x00057c0001117983 */ /* 0x000f280000300800 */
[----:B------:R-:W-:Y:S01]  /*127b0*/  STL.64 [R1+0xf00], R18 ;  /* 0x000f001201007387 */ /* 0x000fe20000100a00 */
[----:B------:R-:W-:-:S02]  /*127c0*/  IMAD R4, R6, 0x100, R5 ;  /* 0x0000010006047824 */ /* 0x000fc400078e0205 */
[----:B------:R-:W-:Y:S02]  /*127d0*/  IMAD R6, R3, 0x100, R28 ;  /* 0x0000010003067824 */ /* 0x000fe400078e021c */
[----:B------:R-:W-:Y:S01]  /*127e0*/  IMAD R5, R29, 0x100, R7 ;  /* 0x000001001d057824 */ /* 0x000fe200078e0207 */
[----:B----4-:R2:W-:Y:S04]  /*127f0*/  STL.64 [R1+0xef8], R16 ;  /* 0x000ef81001007387 */ /* 0x0105e80000100a00 */
[----:B------:R-:W4:Y:S04]  /*12800*/  LDL.LU R3, [R1+0x584] ;  /* 0x0005840001037983 */ /* 0x000f280000300800 */
[----:B------:R-:W4:Y:S01]  /*12810*/  LDL.LU R28, [R1+0x58c] ;  /* 0x00058c00011c7983 */ /* 0x000f220000300800 */
[----:B--2---:R-:W-:Y:S03]  /*12820*/  HMMA.16816.F32 R16, R12, R10, R20 ;  /* 0x0000000a0c10723c */ /* 0x004fe60000001814 */
[----:B------:R-:W2:Y:S04]  /*12830*/  LDL.LU R29, [R1+0x594] ;  /* 0x00059400011d7983 */ /* 0x000ea80000300800 */
[----:B------:R-:W4:Y:S04]  /*12840*/  LDL.LU.64 R20, [R1+0x1d0] ;  /* 0x0001d00001147983 */ /* 0x000f280000300a00 */
[----:B------:R-:W4:-:S12]  /*12850*/  LDL.LU.64 R22, [R1+0x1d8] ;  /* 0x0001d80001167983 */ /* 0x000f180000300a00 */
[----:B------:R0:W-:Y:S04]  /*12860*/  STL.64 [R1+0x3c0], R16 ;  /* 0x0003c01001007387 */ /* 0x0001e80000100a00 */
[----:B------:R1:W-:Y:S04]  /*12870*/  STL.64 [R1+0x3c8], R18 ;  /* 0x0003c81201007387 */ /* 0x0003e80000100a00 */
[----:B0-----:R-:W2:Y:S04]  /*12880*/  LDL.LU.64 R16, [R1+0x1b0] ;  /* 0x0001b00001107983 */ /* 0x001ea80000300a00 */
[----:B-1----:R-:W4:Y:S01]  /*12890*/  LDL.LU.64 R18, [R1+0x1b8] ;  /* 0x0001b80001127983 */ /* 0x002f220000300a00 */
[----:B---3--:R-:W-:Y:S03]  /*128a0*/  HMMA.16816.F32 R24, R12, R8, R24 ;  /* 0x000000080c18723c */ /* 0x008fe60000001818 */
[----:B----4-:R-:W-:Y:S04]  /*128b0*/  STL.64 [R1+0xf10], R18 ;  /* 0x000f101201007387 */ /* 0x010fe80000100a00 */
[----:B--2---:R0:W-:Y:S04]  /*128c0*/  STL.64 [R1+0xf08], R16 ;  /* 0x000f081001007387 */ /* 0x0041e80000100a00 */
[----:B0-----:R-:W2:Y:S04]  /*128d0*/  LDL.LU.64 R16, [R1+0x1c0] ;  /* 0x0001c00001107983 */ /* 0x001ea80000300a00 */
[----:B------:R-:W2:Y:S08]  /*128e0*/  LDL.LU.64 R18, [R1+0x1c8] ;  /* 0x0001c80001127983 */ /* 0x000eb00000300a00 */
[----:B------:R-:W-:Y:S04]  /*128f0*/  STL.64 [R1+0x3b0], R24 ;  /* 0x0003b01801007387 */ /* 0x000fe80000100a00 */
[----:B------:R0:W-:Y:S04]  /*12900*/  STL.64 [R1+0x3b8], R26 ;  /* 0x0003b81a01007387 */ /* 0x0001e80000100a00 */
[----:B0-----:R-:W3:Y:S04]  /*12910*/  LDL.LU.64 R26, [R1+0xf30] ;  /* 0x000f3000011a7983 */ /* 0x001ee80000300a00 */
[----:B------:R-:W4:Y:S04]  /*12920*/  LDL.LU.64 R24, [R1+0xf28] ;  /* 0x000f280001187983 */ /* 0x000f280000300a00 */
[----:B------:R-:W-:Y:S04]  /*12930*/  STL.64 [R1+0xee8], R10 ;  /* 0x000ee80a01007387 */ /* 0x000fe80000100a00 */
[----:B------:R0:W-:Y:S04]  /*12940*/  STL.64 [R1+0xee0], R8 ;  /* 0x000ee00801007387 */ /* 0x0001e80000100a00 */
[----:B0-----:R-:W3:Y:S04]  /*12950*/  LDL.LU.64 R8, [R1+0x1e0] ;  /* 0x0001e00001087983 */ /* 0x001ee80000300a00 */
[----:B------:R-:W3:Y:S01]  /*12960*/  LDL.LU.64 R10, [R1+0x1e8] ;  /* 0x0001e800010a7983 */ /* 0x000ee20000300a00 */
[----:B------:R-:W-:Y:S01]  /*12970*/  IMAD R7, R2, 0x100, R0 ;  /* 0x0000010002077824 */ /* 0x000fe200078e0200 */
[----:B------:R-:W-:-:S02]  /*12980*/  F2FP.F16.E4M3.UNPACK_B R4, R4 ;  /* 0x00000004ff04723e */ /* 0x000fc400020006ff */
[----:B------:R-:W-:Y:S02]  /*12990*/  F2FP.F16.E4M3.UNPACK_B R5, R5 ;  /* 0x00000005ff05723e */ /* 0x000fe400020006ff */
[----:B------:R-:W-:Y:S02]  /*129a0*/  F2FP.F16.E4M3.UNPACK_B R6, R6 ;  /* 0x00000006ff06723e */ /* 0x000fe400020006ff */
[----:B------:R-:W-:-:S07]  /*129b0*/  F2FP.F16.E4M3.UNPACK_B R7, R7 ;  /* 0x00000007ff07723e */ /* 0x000fce00020006ff */
[----:B----4-:R-:W-:Y:S06]  /*129c0*/  HMMA.16816.F32 R20, R4, R24, R20 ;  /* 0x000000180414723c */ /* 0x010fec0000001814 */
[----:B---3--:R-:W-:Y:S01]  /*129d0*/  HMMA.16816.F32 R8, R12, R26, R8 ;  /* 0x0000001a0c08723c */ /* 0x008fe20000001808 */
[----:B------:R-:W3:Y:S04]  /*129e0*/  LDL.LU R12, [R1+0x578] ;  /* 0x00057800010c7983 */ /* 0x000ee80000300800 */
[----:B------:R-:W4:-:S15]  /*129f0*/  LDL.LU R13, [R1+0x580] ;  /* 0x00058000010d7983 */ /* 0x000f1e0000300800 */
[----:B------:R-:W-:-:S03]  /*12a00*/  NOP ;  /* 0x0000000000007918 */ /* 0x000fc60000000000 */
[----:B------:R0:W-:Y:S04]  /*12a10*/  STL.64 [R1+0x1e0], R8 ;  /* 0x0001e00801007387 */ /* 0x0001e80000100a00 */
[----:B------:R1:W-:Y:S04]  /*12a20*/  STL.64 [R1+0x1e8], R10 ;  /* 0x0001e80a01007387 */ /* 0x0003e80000100a00 */
[----:B0-----:R-:W4:Y:S04]  /*12a30*/  LDL.LU.64 R8, [R1+0x190] ;  /* 0x0001900001087983 */ /* 0x001f280000300a00 */
[----:B-1----:R-:W4:Y:S04]  /*12a40*/  LDL.LU.64 R10, [R1+0x198] ;  /* 0x00019800010a7983 */ /* 0x002f280000300a00 */
[----:B------:R-:W4:Y:S04]  /*12a50*/  LDL.LU R14, [R1+0x588] ;  /* 0x00058800010e7983 */ /* 0x000f280000300800 */
[----:B------:R-:W4:Y:S04]  /*12a60*/  LDL.LU R15, [R1+0x590] ;  /* 0x00059000010f7983 */ /* 0x000f280000300800 */
        /* <DEDUP_REMOVED lines=21> */
[----:B------:R4:W-:Y:S02]  /*12bc0*/  STL.64 [R1+0xeb8], R20 ;  /* 0x000eb81401007387 */ /* 0x0009e40000100a00 */
[----:B----4-:R-:W-:Y:S02]  /*12bd0*/  HMMA.16816.F32 R20, R4, R18, R24 ;  /* 0x000000120414723c */ /* 0x010fe40000001818 */
[----:B------:R-:W3:Y:S04]  /*12be0*/  LDL.LU.64 R24, [R1+0x3a0] ;  /* 0x0003a00001187983 */ /* 0x000ee80000300a00 */
[----:B------:R-:W3:Y:S01]  /*12bf0*/  LDL.LU.64 R26, [R1+0x3a8] ;  /* 0x0003a800011a7983 */ /* 0x000ee20000300a00 */
[----:B--2---:R-:W-:-:S15]  /*12c00*/  IMAD R12, R12, 0x100, R17 ;  /* 0x000001000c0c7824 */ /* 0x004fde00078e0211 */
[----:B------:R-:W-:-:S01]  /*12c10*/  NOP ;  /* 0x0000000000007918 */ /* 0x000fc20000000000 */
[----:B------:R0:W-:Y:S04]  /*12c20*/  STL.64 [R1+0x1a0], R20 ;  /* 0x0001a01401007387 */ /* 0x0001e80000100a00 */
[----:B------:R1:W-:Y:S04]  /*12c30*/  STL.64 [R1+0x1a8], R22 ;  /* 0x0001a81601007387 */ /* 0x0003e80000100a00 */
[----:B0-----:R-:W2:Y:S04]  /*12c40*/  LDL.LU.64 R20, [R1+0x180] ;  /* 0x0001800001147983 */ /* 0x001ea80000300a00 */
[----:B-1----:R-:W2:Y:S04]  /*12c50*/  LDL.LU.64 R22, [R1+0x188] ;  /* 0x0001880001167983 */ /* 0x002ea80000300a00 */
[----:B------:R-:W4:Y:S04]  /*12c60*/  LDL.LU R0, [R1+0x5b4] ;  /* 0x0005b40001007983 */ /* 0x000f280000300800 */
[----:B------:R-:W4:Y:S04]  /*12c70*/  LDL.LU R2, [R1+0x5b0] ;  /* 0x0005b00001027983 */ /* 0x000f280000300800 */
[----:B------:R-:W3:Y:S01]  /*12c80*/  LDL.LU R17, [R1+0xef4] ;  /* 0x000ef40001117983 */ /* 0x000ee20000300800 */
[----:B------:R-:W-:-:S03]  /*12c90*/  IMAD R13, R13, 0x100, R3 ;  /* 0x000001000d0d7824 */ /* 0x000fc600078e0203 */
[----:B------:R-:W4:Y:S01]  /*12ca0*/  LDL.LU R3, [R1+0xef0] ;  /* 0x000ef00001037983 */ /* 0x000f220000300800 */
[----:B---3--:R-:W-:-:S15]  /*12cb0*/  HMMA.16816.F32 R8, R4, R16, R8 ;  /* 0x000000100408723c */ /* 0x008fde0000001808 */
[----:B------:R-:W-:-:S08]  /*12cc0*/  NOP ;  /* 0x0000000000007918 */ /* 0x000fd00000000000 */
[----:B------:R-:W-:Y:S04]  /*12cd0*/  STL.64 [R1+0x190], R8 ;  /* 0x0001900801007387 */ /* 0x000fe80000100a00 */
[----:B------:R0:W-:Y:S04]  /*12ce0*/  STL.64 [R1+0x198], R10 ;  /* 0x0001980a01007387 */ /* 0x0001e80000100a00 */
[----:B0-----:R-:W3:Y:S04]  /*12cf0*/  LDL.LU.64 R10, [R1+0xee8] ;  /* 0x000ee800010a7983 */ /* 0x001ee80000300a00 */
[----:B------:R-:W2:Y:S01]  /*12d00*/  LDL.LU.64 R8, [R1+0xee0] ;  /* 0x000ee00001087983 */ /* 0x000ea20000300a00 */
[----:B------:R-:W-:-:S03]  /*12d10*/  IMAD R14, R14, 0x100, R28 ;  /* 0x000001000e0e7824 */ /* 0x000fc600078e021c */
[----:B------:R-:W-:Y:S01]  /*12d20*/  STL.64 [R1+0xea0], R18 ;  /* 0x000ea01201007387 */ /* 0x000fe20000100a00 */
[----:B------:R-:W-:-:S03]  /*12d30*/  IMAD R15, R15, 0x100, R29 ;  /* 0x000001000f0f7824 */ /* 0x000fc600078e021d */
[----:B------:R0:W-:Y:S04]  /*12d40*/  STL.64 [R1+0xe98], R16 ;  /* 0x000e981001007387 */ /* 0x0001e80000100a00 */
[----:B0-----:R-:W2:Y:S04]  /*12d50*/  LDL.LU.64 R16, [R1+0x390] ;  /* 0x0003900001107983 */ /* 0x001ea80000300a00 */
[----:B------:R-:W2:Y:S04]  /*12d60*/  LDL.LU.64 R18, [R1+0x398] ;  /* 0x0003980001127983 */ /* 0x000ea80000300a00 */
[----:B------:R-:W4:Y:S04]  /*12d70*/  LDL.LU R28, [R1+0xedc] ;  /* 0x000edc00011c7983 */ /* 0x000f280000300800 */
[----:B------:R-:W4:Y:S01]  /*12d80*/  LDL.LU R29, [R1+0xed8] ;  /* 0x000ed800011d7983 */ /* 0x000f220000300800 */
[----:B---3--:R-:W-:-:S15]  /*12d90*/  HMMA.16816.F32 R24, R4, R10, R24 ;  /* 0x0000000a0418723c */ /* 0x008fde0000001818 */
[----:B------:R-:W-:-:S08]  /*12da0*/  NOP ;  /* 0x0000000000007918 */ /* 0x000fd00000000000 */
[----:B------:R-:W-:Y:S04]  /*12db0*/  STL.64 [R1+0x3a0], R24 ;  /* 0x0003a01801007387 */ /* 0x000fe80000100a00 */
[----:B------:R0:W-:Y:S04]  /*12dc0*/  STL.64 [R1+0x3a8], R26 ;  /* 0x0003a81a01007387 */ /* 0x0001e80000100a00 */
[----:B0-----:R-:W3:Y:S01]  /*12dd0*/  LDL.LU.64 R26, [R1+0xed0] ;  /* 0x000ed000011a7983 */ /* 0x001ee20000300a00 */
[----:B--2---:R-:W-:Y:S03]  /*12de0*/  HMMA.16816.F32 R16, R4, R8, R16 ;  /* 0x000000080410723c */ /* 0x004fe60000001810 */
[----:B------:R-:W2:Y:S04]  /*12df0*/  LDL.LU.64 R24, [R1+0xec8] ;  /* 0x000ec80001187983 */ /* 0x000ea80000300a00 */
[----:B------:R-:W-:Y:S04]  /*12e00*/  STL.64 [R1+0xe80], R10 ;  /* 0x000e800a01007387 */ /* 0x000fe80000100a00 */
[----:B------:R-:W-:-:S12]  /*12e10*/  STL.64 [R1+0xe78], R8 ;  /* 0x000e780801007387 */ /* 0x000fd80000100a00 */
[----:B------:R0:W-:Y:S04]  /*12e20*/  STL.64 [R1+0x390], R16 ;  /* 0x0003901001007387 */ /* 0x0001e80000100a00 */
[----:B------:R1:W-:Y:S01]  /*12e30*/  STL.64 [R1+0x398], R18 ;  /* 0x0003981201007387 */ /* 0x0003e20000100a00 */
[----:B---3--:R-:W-:Y:S03]  /*12e40*/  HMMA.16816.F32 R4, R4, R26, R20 ;  /* 0x0000001a0404723c */ /* 0x008fe60000001814 */
[----:B------:R-:W2:Y:S04]  /*12e50*/  LDL.LU.64 R20, [R1+0x170] ;  /* 0x0001700001147983 */ /* 0x000ea80000300a00 */
[----:B------:R-:W2:-:S15]  /*12e60*/  LDL.LU.64 R22, [R1+0x178] ;  /* 0x0001780001167983 */ /* 0x000e9e0000300a00 */
[----:B------:R-:W-:-:S01]  /*12e70*/  NOP ;  /* 0x0000000000007918 */ /* 0x000fc20000000000 */
[----:B------:R-:W-:Y:S04]  /*12e80*/  STL.64 [R1+0x180], R4 ;  /* 0x0001800401007387 */ /* 0x000fe80000100a00 */
[----:B------:R-:W-:Y:S04]  /*12e90*/  STL.64 [R1+0x188], R6 ;  /* 0x0001880601007387 */ /* 0x000fe80000100a00 */
[----:B0-----:R-:W3:Y:S04]  /*12ea0*/  LDL.LU.64 R16, [R1+0x150] ;  /* 0x0001500001107983 */ /* 0x001ee80000300a00 */
[----:B-1----:R-:W4:Y:S01]  /*12eb0*/  LDL.LU.64 R18, [R1+0x158] ;  /* 0x0001580001127983 */ /* 0x002f220000300a00 */
[----:B------:R-:W-:-:S02]  /*12ec0*/  F2FP.F16.E4M3.UNPACK_B R12, R12 ;  /* 0x0000000cff0c723e */ /* 0x000fc400020006ff */
[----:B------:R-:W-:Y:S02]  /*12ed0*/  F2FP.F16.E4M3.UNPACK_B R13, R13 ;  /* 0x0000000dff0d723e */ /* 0x000fe400020006ff */
[----:B------:R-:W-:Y:S02]  /*12ee0*/  F2FP.F16.E4M3.UNPACK_B R14, R14 ;  /* 0x0000000eff0e723e */ /* 0x000fe400020006ff */
[----:B------:R-:W-:Y:S01]  /*12ef0*/  F2FP.F16.E4M3.UNPACK_B R15, R15 ;  /* 0x0000000fff0f723e */ /* 0x000fe200020006ff */
[----:B----4-:R-:W-:Y:S04]  /*12f00*/  STL.64 [R1+0xeb0], R18 ;  /* 0x000eb01201007387 */ /* 0x010fe80000100a00 */
[----:B---3--:R0:W-:Y:S04]  /*12f10*/  STL.64 [R1+0xea8], R16 ;  /* 0x000ea81001007387 */ /* 0x0081e80000100a00 */
[----:B0-----:R-:W3:Y:S04]  /*12f20*/  LDL.LU.64 R16, [R1+0x160] ;  /* 0x0001600001107983 */ /* 0x001ee80000300a00 */
[----:B------:R-:W3:Y:S04]  /*12f30*/  LDL.LU.64 R18, [R1+0x168] ;  /* 0x0001680001127983 */ /* 0x000ee80000300a00 */
[----:B------:R-:W4:Y:S04]  /*12f40*/  LDL.LU R4, [R1+0x598] ;  /* 0x0005980001047983 */ /* 0x000f280000300800 */
[----:B------:R-:W4:Y:S04]  /*12f50*/  LDL.LU R5, [R1+0x5a0] ;  /* 0x0005a00001057983 */ /* 0x000f280000300800 */
[----:B------:R-:W3:Y:S04]  /*12f60*/  LDL.LU.64 R8, [R1+0x130] ;  /* 0x0001300001087983 */ /* 0x000ee80000300a00 */
[----:B------:R-:W4:Y:S01]  /*12f70*/  LDL.LU.64 R10, [R1+0x138] ;  /* 0x00013800010a7983 */ /* 0x000f220000300a00 */
[C---:B--2---:R-:W-:Y:S03]  /*12f80*/  HMMA.16816.F32 R20, R12.reuse, R24, R20 ;  /* 0x000000180c14723c */ /* 0x044fe60000001814 */
[----:B----4-:R-:W-:Y:S04]  /*12f90*/  STL.64 [R1+0xe90], R10 ;  /* 0x000e900a01007387 */ /* 0x010fe80000100a00 */
[----:B---3--:R0:W-:Y:S04]  /*12fa0*/  STL.64 [R1+0xe88], R8 ;  /* 0x000e880801007387 */ /* 0x0081e80000100a00 */
[----:B0-----:R-:W2:Y:S04]  /*12fb0*/  LDL.LU.64 R8, [R1+0x140] ;  /* 0x0001400001087983 */ /* 0x001ea80000300a00 */
[----:B------:R-:W2:Y:S04]  /*12fc0*/  LDL.LU.64 R10, [R1+0x148] ;  /* 0x00014800010a7983 */ /* 0x000ea80000300a00 */
[----:B------:R-:W3:Y:S04]  /*12fd0*/  LDL.LU R6, [R1+0x5ac] ;  /* 0x0005ac0001067983 */ /* 0x000ee80000300800 */
[----:B------:R-:W3:Y:S04]  /*12fe0*/  LDL.LU R7, [R1+0x5a8] ;  /* 0x0005a80001077983 */ /* 0x000ee80000300800 */
[----:B------:R-:W-:Y:S04]  /*12ff0*/  STL.64 [R1+0x170], R20 ;  /* 0x0001701401007387 */ /* 0x000fe80000100a00 */
[----:B------:R0:W-:Y:S04]  /*13000*/  STL.64 [R1+0x178], R22 ;  /* 0x0001781601007387 */ /* 0x0001e80000100a00 */
[----:B0-----:R-:W4:Y:S04]  /*13010*/  LDL.LU.64 R22, [R1+0xec0] ;  /* 0x000ec00001167983 */ /* 0x001f280000300a00 */
[----:B------:R-:W2:Y:S04]  /*13020*/  LDL.LU.64 R20, [R1+0xeb8] ;  /* 0x000eb80001147983 */ /* 0x000ea80000300a00 */
[----:B------:R0:W-:Y:S04]  /*13030*/  STL.64 [R1+0xe70], R26 ;  /* 0x000e701a01007387 */ /* 0x0001e80000100a00 */
[----:B0-----:R-:W3:Y:S04]  /*13040*/  LDL.LU R26, [R1+0x59c] ;  /* 0x00059c00011a7983 */ /* 0x001ee80000300800 */
[----:B------:R-:W3:Y:S04]  /*13050*/  LDL.LU R27, [R1+0x5a4] ;  /* 0x0005a400011b7983 */ /* 0x000ee80000300800 */
[----:B------:R-:W-:Y:S01]  /*13060*/  STL.64 [R1+0xe68], R24 ;  /* 0x000e681801007387 */ /* 0x000fe20000100a00 */
[----:B----4-:R-:W-:-:S15]  /*13070*/  HMMA.16816.F32 R16, R12, R22, R16 ;  /* 0x000000160c10723c */ /* 0x010fde0000001810 */
[----:B------:R-:W-:-:S08]  /*13080*/  NOP ;  /* 0x0000000000007918 */ /* 0x000fd00000000000 */
[----:B------:R-:W-:Y:S04]  /*13090*/  STL.64 [R1+0x160], R16 ;  /* 0x0001601001007387 */ /* 0x000fe80000100a00 */
[----:B------:R0:W-:Y:S04]  /*130a0*/  STL.64 [R1+0x168], R18 ;  /* 0x0001681201007387 */ /* 0x0001e80000100a00 */
[----:B0-----:R-:W2:Y:S04]  /*130b0*/  LDL.LU.64 R18, [R1+0xeb0] ;  /* 0x000eb00001127983 */ /* 0x001ea80000300a00 */
[----:B------:R-:W2:Y:S02]  /*130c0*/  LDL.LU.64 R16, [R1+0xea8] ;  /* 0x000ea80001107983 */ /* 0x000ea40000300a00 */
[----:B--2---:R-:W-:-:S15]  /*130d0*/  HMMA.16816.F32 R16, R12, R20, R16 ;  /* 0x000000140c10723c */ /* 0x004fde0000001810 */
[----:B------:R-:W-:-:S08]  /*130e0*/  NOP ;  /* 0x0000000000007918 */ /* 0x000fd00000000000 */
[----:B------:R-:W-:Y:S04]  /*130f0*/  STL.64 [R1+0x150], R16 ;  /* 0x0001501001007387 */ /* 0x000fe80000100a00 */
[----:B------:R0:W-:Y:S04]  /*13100*/  STL.64 [R1+0x158], R18 ;  /* 0x0001581201007387 */ /* 0x0001e80000100a00 */
[----:B0-----:R-:W2:Y:S04]  /*13110*/  LDL.LU.64 R18, [R1+0xea0] ;  /* 0x000ea00001127983 */ /* 0x001ea80000300a00 */
[----:B------:R-:W4:Y:S04]  /*13120*/  LDL.LU.64 R16, [R1+0xe98] ;  /* 0x000e980001107983 */ /* 0x000f280000300a00 */
        /* <DEDUP_REMOVED lines=8> */
[----:B0-----:R-:W4:Y:S04]  /*131b0*/  LDL.LU.64 R10, [R1+0xe90] ;  /* 0x000e9000010a7983 */ /* 0x001f280000300a00 */
[----:B------:R-:W4:Y:S01]  /*131c0*/  LDL.LU.64 R8, [R1+0xe88] ;  /* 0x000e880001087983 */ /* 0x000f220000300a00 */
[----:B---3--:R-:W-:-:S02]  /*131d0*/  IMAD R4, R4, 0x100, R26 ;  /* 0x0000010004047824 */ /* 0x008fc400078e021a */
[----:B------:R-:W-:Y:S01]  /*131e0*/  IMAD R5, R5, 0x100, R27 ;  /* 0x0000010005057824 */ /* 0x000fe200078e021b */
[----:B------:R-:W2:Y:S04]  /*131f0*/  LDL.LU.64 R24, [R1+0x370] ;  /* 0x0003700001187983 */ /* 0x000ea80000300a00 */
[----:B------:R-:W2:Y:S01]  /*13200*/  LDL.LU.64 R26, [R1+0x378] ;  /* 0x00037800011a7983 */ /* 0x000ea20000300a00 */
[----:B----4-:R-:W-:-:S15]  /*13210*/  HMMA.16816.F32 R8, R12, R16, R8 ;  /* 0x000000100c08723c */ /* 0x010fde0000001808 */
[----:B------:R-:W-:-:S08]  /*13220*/  NOP ;  /* 0x0000000000007918 */ /* 0x000fd00000000000 */
[----:B------:R-:W-:Y:S04]  /*13230*/  STL.64 [R1+0x130], R8 ;  /* 0x0001300801007387 */ /* 0x000fe80000100a00 */
[----:B------:R0:W-:Y:S04]  /*13240*/  STL.64 [R1+0x138], R10 ;  /* 0x0001380a01007387 */ /* 0x0001e80000100a00 */
[----:B0-----:R-:W3:Y:S04]  /*13250*/  LDL.LU.64 R10, [R1+0xe80] ;  /* 0x000e8000010a7983 */ /* 0x001ee80000300a00 */
[----:B------:R-:W2:Y:S04]  /*13260*/  LDL.LU.64 R8, [R1+0xe78] ;  /* 0x000e780001087983 */ /* 0x000ea80000300a00 */
[----:B------:R-:W-:Y:S04]  /*13270*/  STL.64 [R1+0xe50], R18 ;  /* 0x000e501201007387 */ /* 0x000fe80000100a00 */
[----:B------:R3:W-:Y:S01]  /*13280*/  STL.64 [R1+0xe48], R16 ;  /* 0x000e481001007387 */ /* 0x0007e20000100a00 */
[----:B------:R-:W-:-:S02]  /*13290*/  IMAD R6, R7, 0x100, R6 ;  /* 0x0000010007067824 */ /* 0x000fc400078e0206 */
[----:B------:R-:W-:Y:S01]  /*132a0*/  IMAD R7, R2, 0x100, R0 ;  /* 0x0000010002077824 */ /* 0x000fe200078e0200 */
[C---:B---3--:R-:W-:Y:S01]  /*132b0*/  HMMA.16816.F32 R16, R12.reuse, R10, R20 ;  /* 0x0000000a0c10723c */ /* 0x048fe20000001814 */
[----:B------:R-:W3:Y:S04]  /*132c0*/  LDL.LU.64 R20, [R1+0x100] ;  /* 0x0001000001147983 */ /* 0x000ee80000300a00 */
[----:B------:R-:W3:Y:S01]  /*132d0*/  LDL.LU.64 R22, [R1+0x108] ;  /* 0x0001080001167983 */ /* 0x000ee20000300a00 */
[----:B--2---:R-:W-:-:S15]  /*132e0*/  HMMA.16816.F32 R24, R12, R8, R24 ;  /* 0x000000080c18723c */ /* 0x004fde0000001818 */
[----:B------:R-:W-:-:S02]  /*132f0*/  NOP ;  /* 0x0000000000007918 */ /* 0x000fc40000000000 */
[----:B------:R0:W-:Y:S04]  /*13300*/  STL.64 [R1+0x380], R16 ;  /* 0x0003801001007387 */ /* 0x0001e80000100a00 */
[----:B------:R1:W-:Y:S04]  /*13310*/  STL.64 [R1+0x388], R18 ;  /* 0x0003881201007387 */ /* 0x0003e80000100a00 */
[----:B0-----:R-:W2:Y:S04]  /*13320*/  LDL.LU.64 R16, [R1+0xf0] ;  /* 0x0000f00001107983 */ /* 0x001ea80000300a00 */
[----:B-1----:R-:W2:Y:S04]  /*13330*/  LDL.LU.64 R18, [R1+0xf8] ;  /* 0x0000f80001127983 */ /* 0x002ea80000300a00 */
[----:B------:R-:W4:Y:S04]  /*13340*/  LDL.LU R0, [R1+0x7d0] ;  /* 0x0007d00001007983 */ /* 0x000f280000300800 */
[----:B------:R-:W4:Y:S04]  /*13350*/  LDL.LU R2, [R1+0x7d8] ;  /* 0x0007d80001027983 */ /* 0x000f280000300800 */
        /* <DEDUP_REMOVED lines=8> */
[----:B---3--:R-:W-:Y:S02]  /*133e0*/  HMMA.16816.F32 R12, R12, R26, R8 ;  /* 0x0000001a0c0c723c */ /* 0x008fe40000001808 */
[----:B------:R-:W3:Y:S04]  /*133f0*/  LDL.LU.64 R8, [R1+0xb0] ;  /* 0x0000b00001087983 */ /* 0x000ee80000300a00 */
[----:B------:R-:W3:-:S15]  /*13400*/  LDL.LU.64 R10, [R1+0xb8] ;  /* 0x0000b800010a7983 */ /* 0x000ede0000300a00 */
[----:B------:R-:W-:-:S02]  /*13410*/  NOP ;  /* 0x0000000000007918 */ /* 0x000fc40000000000 */
[----:B------:R0:W-:Y:S04]  /*13420*/  STL.64 [R1+0x120], R12 ;  /* 0x0001200c01007387 */ /* 0x0001e80000100a00 */
[----:B------:R1:W-:Y:S04]  /*13430*/  STL.64 [R1+0x128], R14 ;  /* 0x0001280e01007387 */ /* 0x0003e80000100a00 */
[----:B0-----:R-:W4:Y:S04]  /*13440*/  LDL.LU R12, [R1+0x7cc] ;  /* 0x0007cc00010c7983 */ /* 0x001f280000300800 */
[----:B------:R-:W4:Y:S04]  /*13450*/  LDL.LU R13, [R1+0x7d4] ;  /* 0x0007d400010d7983 */ /* 0x000f280000300800 */
[----:B-1----:R-:W3:Y:S04]  /*13460*/  LDL.LU R14, [R1+0x7dc] ;  /* 0x0007dc00010e7983 */ /* 0x002ee80000300800 */
[----:B------:R-:W3:Y:S01]  /*13470*/  LDL.LU R15, [R1+0x7e4] ;  /* 0x0007e400010f7983 */ /* 0x000ee20000300800 */
[----:B------:R-:W-:-:S02]  /*13480*/  F2FP.F16.E4M3.UNPACK_B R4, R4 ;  /* 0x00000004ff04723e */ /* 0x000fc400020006ff */
[----:B------:R-:W-:Y:S02]  /*13490*/  F2FP.F16.E4M3.UNPACK_B R5, R5 ;  /* 0x00000005ff05723e */ /* 0x000fe400020006ff */
[----:B------:R-:W-:Y:S02]  /*134a0*/  F2FP.F16.E4M3.UNPACK_B R6, R6 ;  /* 0x00000006ff06723e */ /* 0x000fe400020006ff */
[----:B------:R-:W-:-:S07]  /*134b0*/  F2FP.F16.E4M3.UNPACK_B R7, R7 ;  /* 0x00000007ff07723e */ /* 0x000fce00020006ff */
[C---:B--2---:R-:W-:Y:S01]  /*134c0*/  HMMA.16816.F32 R20, R4.reuse, R24, R20 ;  /* 0x000000180414723c */ /* 0x044fe20000001814 */
[----:B---3--:R-:W-:Y:S04]  /*134d0*/  STL.64 [R1+0xe30], R14 ;  /* 0x000e300e01007387 */ /* 0x008fe80000100a00 */
[----:B----4-:R0:W-:Y:S04]  /*134e0*/  STL.64 [R1+0xe28], R12 ;  /* 0x000e280c01007387 */ /* 0x0101e80000100a00 */
[----:B0-----:R-:W2:Y:S04]  /*134f0*/  LDL.LU.64 R12, [R1+0xd0] ;  /* 0x0000d000010c7983 */ /* 0x001ea80000300a00 */
[----:B------:R-:W2:Y:S10]  /*13500*/  LDL.LU.64 R14, [R1+0xd8] ;  /* 0x0000d800010e7983 */ /* 0x000eb40000300a00 */
[----:B------:R-:W-:Y:S04]  /*13510*/  STL.64 [R1+0x100], R20 ;  /* 0x0001001401007387 */ /* 0x000fe80000100a00 */
[----:B------:R0:W-:Y:S04]  /*13520*/  STL.64 [R1+0x108], R22 ;  /* 0x0001081601007387 */ /* 0x0001e80000100a00 */
[----:B0-----:R-:W3:Y:S04]  /*13530*/  LDL.LU.64 R22, [R1+0xe60] ;  /* 0x000e600001167983 */ /* 0x001ee80000300a00 */
[----:B------:R-:W2:Y:S01]  /*13540*/  LDL.LU.64 R20, [R1+0xe58] ;  /* 0x000e580001147983 */ /* 0x000ea20000300a00 */
[C---:B---3--:R-:W-:Y:S06]  /*13550*/  HMMA.16816.F32 R16, R4.reuse, R22, R16 ;  /* 0x000000160410723c */ /* 0x048fec0000001810 */
[----:B--2---:R-:W-:-:S15]  /*13560*/  HMMA.16816.F32 R20, R4, R20, R12 ;  /* 0x000000140414723c */ /* 0x004fde000000180c */
[----:B------:R-:W-:-:S02]  /*13570*/  NOP ;  /* 0x0000000000007918 */ /* 0x000fc40000000000 */
[----:B------:R-:W-:Y:S04]  /*13580*/  STL.64 [R1+0xf0], R16 ;  /* 0x0000f01001007387 */ /* 0x000fe80000100a00 */
[----:B------:R0:W-:Y:S04]  /*13590*/  STL.64 [R1+0xf8], R18 ;  /* 0x0000f81201007387 */ /* 0x0001e80000100a00 */
[----:B0-----:R-:W2:Y:S04]  /*135a0*/  LDL.LU.64 R18, [R1+0xe50] ;  /* 0x000e500001127983 */ /* 0x001ea80000300a00 */
[----:B------:R-:W3:Y:S04]  /*135b0*/  LDL.LU.64 R16, [R1+0xe48] ;  /* 0x000e480001107983 */ /* 0x000ee80000300a00 */
[----:B------:R-:W4:Y:S04]  /*135c0*/  LDL.LU.64 R12, [R1+0x70] ;  /* 0x00007000010c7983 */ /* 0x000f280000300a00 */
[----:B------:R-:W4:Y:S04]  /*135d0*/  LDL.LU.64 R14, [R1+0x78] ;  /* 0x00007800010e7983 */ /* 0x000f280000300a00 */
[----:B------:R-:W-:Y:S04]  /*135e0*/  STL.64 [R1+0xd0], R20 ;  /* 0x0000d01401007387 */ /* 0x000fe80000100a00 */
[----:B------:R-:W-:Y:S04]  /*135f0*/  STL.64 [R1+0xd8], R22 ;  /* 0x0000d81601007387 */ /* 0x000fe80000100a00 */
[----:B------:R-:W2:Y:S04]  /*13600*/  LDL.LU R24, [R1+0x18] ;  /* 0x0000180001187983 */ /* 0x000ea80000300800 */
[----:B------:R-:W2:Y:S04]  /*13610*/  LDL.LU R25, [R1+0x1c] ;  /* 0x00001c0001197983 */ /* 0x000ea80000300800 */
[----:B------:R-:W-:Y:S04]  /*13620*/  STL.64 [R1+0xe18], R26 ;  /* 0x000e181a01007387 */ /* 0x000fe80000100a00 */
[----:B--2---:R0:W-:Y:S04]  /*13630*/  STL.64 [R1+0xe10], R24 ;  /* 0x000e101801007387 */ /* 0x0041e80000100a00 */
[----:B0-----:R-:W2:Y:S04]  /*13640*/  LDL.LU.64 R24, [R1+0x60] ;  /* 0x0000600001187983 */ /* 0x001ea80000300a00 */
[----:B------:R-:W2:Y:S04]  /*13650*/  LDL.LU.64 R26, [R1+0x68] ;  /* 0x00006800011a7983 */ /* 0x000ea80000300a00 */
[----:B------:R-:W3:Y:S04]  /*13660*/  LDL.LU R22, [R1+0x20] ;  /* 0x0000200001167983 */ /* 0x000ee80000300800 */
[----:B------:R-:W3:Y:S01]  /*13670*/  LDL.LU R23, [R1+0x24] ;  /* 0x0000240001177983 */ /* 0x000ee20000300800 */
[----:B------:R-:W-:Y:S03]  /*13680*/  HMMA.16816.F32 R8, R4, R18, R8 ;  /* 0x000000120408723c */ /* 0x000fe60000001808 */
[----:B---3--:R0:W-:Y:S04]  /*13690*/  STL.64 [R1+0xe08], R22 ;  /* 0x000e081601007387 */ /* 0x0081e80000100a00 */
[----:B------:R-:W3:Y:S04]  /*136a0*/  LDL.LU.64 R20, [R1+0x90] ;  /* 0x0000900001147983 */ /* 0x000ee80000300a00 */
[----:B0-----:R-:W3:-:S12]  /*136b0*/  LDL.LU.64 R22, [R1+0x98] ;  /* 0x0000980001167983 */ /* 0x001ed80000300a00 */
[----:B------:R-:W-:Y:S04]  /*136c0*/  STL.64 [R1+0xb0], R8 ;  /* 0x0000b00801007387 */ /* 0x000fe80000100a00 */
[----:B------:R0:W-:Y:S04]  /*136d0*/  STL.64 [R1+0xb8], R10 ;  /* 0x0000b80a01007387 */ /* 0x0001e80000100a00 */
[----:B0-----:R-:W4:Y:S04]  /*136e0*/  LDL.LU.64 R10, [R1+0xe40] ;  /* 0x000e4000010a7983 */ /* 0x001f280000300a00 */
[----:B------:R-:W2:Y:S01]  /*136f0*/  LDL.LU.64 R8, [R1+0xe38] ;  /* 0x000e380001087983 */ /* 0x000ea20000300a00 */
[C---:B---3--:R-:W-:Y:S03]  /*13700*/  HMMA.16816.F32 R20, R4.reuse, R16, R20 ;  /* 0x000000100414723c */ /* 0x048fe60000001814 */
[----:B------:R-:W3:Y:S03]  /*13710*/  LDL.LU R16, [R1+0xa0] ;  /* 0x0000a00001107983 */ /* 0x000ee60000300800 */
[----:B----4-:R-:W-:-:S15]  /*13720*/  HMMA.16816.F32 R12, R4, R10, R12 ;  /* 0x0000000a040c723c */ /* 0x010fde000000180c */
[----:B------:R-:W-:-:S02]  /*13730*/  NOP ;  /* 0x0000000000007918 */ /* 0x000fc40000000000 */
[----:B------:R0:W-:Y:S04]  /*13740*/  STL.64 [R1+0x90], R20 ;  /* 0x0000901401007387 */ /* 0x0001e80000100a00 */
[----:B------:R1:W-:Y:S04]  /*13750*/  STL.64 [R1+0x98], R22 ;  /* 0x0000981601007387 */ /* 0x0003e80000100a00 */
[----:B------:R-:W3:Y:S04]  /*13760*/  LDL.LU R17, [R1+0xa4] ;  /* 0x0000a40001117983 */ /* 0x000ee80000300800 */
[----:B------:R-:W3:Y:S04]  /*13770*/  LDL.LU R18, [R1+0xa8] ;  /* 0x0000a80001127983 */ /* 0x000ee80000300800 */
[----:B------:R-:W3:Y:S04]  /*13780*/  LDL.LU R19, [R1+0xac] ;  /* 0x0000ac0001137983 */ /* 0x000ee80000300800 */
[----:B0-----:R-:W4:Y:S04]  /*13790*/  LDL.LU.64 R20, [R1+0x50] ;  /* 0x0000500001147983 */ /* 0x001f280000300a00 */
[----:B-1----:R-:W4:Y:S04]  /*137a0*/  LDL.LU.64 R22, [R1+0x58] ;  /* 0x0000580001167983 */ /* 0x002f280000300a00 */
[----:B------:R-:W-:Y:S04]  /*137b0*/  STL.64 [R1+0x70], R12 ;  /* 0x0000700c01007387 */ /* 0x000fe80000100a00 */
[----:B------:R0:W-:Y:S04]  /*137c0*/  STL.64 [R1+0x78], R14 ;  /* 0x0000780e01007387 */ /* 0x0001e80000100a00 */
[----:B0-----:R-:W2:Y:S04]  /*137d0*/  LDL.LU.64 R14, [R1+0xe30] ;  /* 0x000e3000010e7983 */ /* 0x001ea80000300a00 */
[----:B------:R-:W3:Y:S04]  /*137e0*/  LDL.LU.64 R12, [R1+0xe28] ;  /* 0x000e2800010c7983 */ /* 0x000ee80000300a00 */
[----:B------:R-:W2:Y:S04]  /*137f0*/  LDL.LU R10, [R1+0x7e0] ;  /* 0x0007e000010a7983 */ /* 0x000ea80000300800 */
[----:B------:R-:W4:Y:S01]  /*13800*/  LDL.LU R11, [R1+0x7e8] ;  /* 0x0007e800010b7983 */ /* 0x000f220000300800 */
[----:B---3--:R-:W-:-:S03]  /*13810*/  IMAD R12, R12, 0x100, R0 ;  /* 0x000001000c0c7824 */ /* 0x008fc600078e0200 */
[----:B------:R-:W3:Y:S01]  /*13820*/  LDL.LU R0, [R1+0xe24] ;  /* 0x000e240001007983 */ /* 0x000ee20000300800 */
[----:B------:R-:W-:Y:S02]  /*13830*/  IMAD R13, R13, 0x100, R2 ;  /* 0x000001000d0d7824 */ /* 0x000fe400078e0202 */
[----:B--2---:R-:W-:Y:S01]  /*13840*/  IMAD R14, R14, 0x100, R10 ;  /* 0x000001000e0e7824 */ /* 0x004fe200078e020a */
[----:B------:R-:W2:Y:S01]  /*13850*/  LDL.LU R2, [R1+0xe20] ;  /* 0x000e200001027983 */ /* 0x000ea20000300800 */
[----:B----4-:R-:W-:Y:S02]  /*13860*/  IMAD R15, R15, 0x100, R11 ;  /* 0x000001000f0f7824 */ /* 0x010fe400078e020b */
[----:B------:R-:W-:Y:S01]  /*13870*/  HMMA.16816.F32 R8, R4, R8, R24 ;  /* 0x000000080408723c */ /* 0x000fe20000001818 */
[----:B------:R-:W4:Y:S04]  /*13880*/  LDL.LU.64 R26, [R1+0xe18] ;  /* 0x000e1800011a7983 */ /* 0x000f280000300a00 */
[----:B------:R-:W3:-:S15]  /*13890*/  LDL.LU.64 R24, [R1+0xe10] ;  /* 0x000e100001187983 */ /* 0x000ede0000300a00 */
[----:B------:R-:W-:-:S03]  /*138a0*/  NOP ;  /* 0x0000000000007918 */ /* 0x000fc60000000000 */
[----:B------:R0:W-:Y:S04]  /*138b0*/  STL.64 [R1+0x60], R8 ;  /* 0x0000600801007387 */ /* 0x0001e80000100a00 */
[----:B------:R1:W-:Y:S04]  /*138c0*/  STL.64 [R1+0x68], R10 ;  /* 0x0000680a01007387 */ /* 0x0003e80000100a00 */
[----:B0-----:R-:W3:Y:S01]  /*138d0*/  LDL.LU R8, [R1+0x80] ;  /* 0x0000800001087983 */ /* 0x001ee20000300800 */
[----:B------:R-:W-:Y:S01]  /*138e0*/  IMAD.MOV.U32 R9, RZ, RZ, R29 ;  /* 0x000000ffff097224 */ /* 0x000fe200078e001d */
[----:B------:R-:W-:Y:S01]  /*138f0*/  F2FP.F16.E4M3.UNPACK_B R12, R12 ;  /* 0x0000000cff0c723e */ /* 0x000fe200020006ff */
[----:B-1----:R-:W-:Y:S01]  /*13900*/  IMAD.MOV.U32 R10, RZ, RZ, R28 ;  /* 0x000000ffff0a7224 */ /* 0x002fe200078e001c */
[----:B------:R-:W-:Y:S01]  /*13910*/  F2FP.F16.E4M3.UNPACK_B R13, R13 ;  /* 0x0000000dff0d723e */ /* 0x000fe200020006ff */
[----:B------:R-:W-:Y:S01]  /*13920*/  IMAD.MOV.U32 R11, RZ, RZ, R3 ;  /* 0x000000ffff0b7224 */ /* 0x000fe200078e0003 */
[----:B------:R-:W-:-:S02]  /*13930*/  F2FP.F16.E4M3.UNPACK_B R14, R14 ;  /* 0x0000000eff0e723e */ /* 0x000fc400020006ff */
[----:B------:R-:W-:Y:S01]  /*13940*/  F2FP.F16.E4M3.UNPACK_B R15, R15 ;  /* 0x0000000fff0f723e */ /* 0x000fe200020006ff */
[----:B----4-:R-:W-:Y:S01]  /*13950*/  HMMA.16816.F32 R4, R4, R26, R20 ;  /* 0x0000001a0404723c */ /* 0x010fe20000001814 */
[----:B--2---:R-:W-:Y:S01]  /*13960*/  F2FP.F16.E4M3.UNPACK_B R28, R2.H1 ;  /* 0x00000002ff1c723e */ /* 0x004fe200030006ff */
[----:B------:R-:W2:Y:S01]  /*13970*/  LDL.LU.64 R22, [R1+0xe08] ;  /* 0x000e080001167983 */ /* 0x000ea20000300a00 */
[----:B---3--:R-:W-:Y:S02]  /*13980*/  F2FP.F16.E4M3.UNPACK_B R29, R0.H1 ;  /* 0x00000000ff1d723e */ /* 0x008fe400030006ff */
[----:B------:R-:W-:Y:S02]  /*13990*/  F2FP.F16.E4M3.UNPACK_B R24, R24.H1 ;  /* 0x00000018ff18723e */ /* 0x000fe400030006ff */
[----:B------:R-:W-:-:S15]  /*139a0*/  F2FP.F16.E4M3.UNPACK_B R25, R25.H1 ;  /* 0x00000019ff19723e */ /* 0x000fde00030006ff */
[----:B------:R-:W-:-:S01]  /*139b0*/  NOP ;  /* 0x0000000000007918 */ /* 0x000fc20000000000 */
[----:B------:R0:W-:Y:S01]  /*139c0*/  STL [R1+0x50], R4 ;  /* 0x0000500401007387 */ /* 0x0001e20000100800 */
[----:B------:R-:W-:Y:S02]  /*139d0*/  IMAD.MOV.U32 R0, RZ, RZ, R5 ;  /* 0x000000ffff007224 */ /* 0x000fe400078e0005 */
[----:B------:R-:W-:Y:S02]  /*139e0*/  IMAD.MOV.U32 R3, RZ, RZ, R6 ;  /* 0x000000ffff037224 */ /* 0x000fe400078e0006 */
[----:B------:R-:W-:Y:S02]  /*139f0*/  IMAD.MOV.U32 R2, RZ, RZ, R7 ;  /* 0x000000ffff027224 */ /* 0x000fe400078e0007 */
[C---:B0-----:R-:W-:Y:S06]  /*13a00*/  HMMA.16816.F32 R4, R12.reuse, R28, R8 ;  /* 0x0000001c0c04723c */ /* 0x041fec0000001808 */
[----:B------:R-:W-:Y:S01]  /*13a10*/  HMMA.16816.F32 R8, R12, R24, R16 ;  /* 0x000000180c08723c */ /* 0x000fe20000001810 */
[----:B------:R-:W-:Y:S04]  /*13a20*/  STL [R1+0xc60], R2 ;  /* 0x000c600201007387 */ /* 0x000fe80000100800 */
[----:B------:R-:W-:Y:S04]  /*13a30*/  STL [R1+0xb94], R3 ;  /* 0x000b940301007387 */ /* 0x000fe80000100800 */
[----:B------:R-:W-:Y:S04]  /*13a40*/  STL [R1+0xb90], R0 ;  /* 0x000b900001007387 */ /* 0x000fe80000100800 */
[----:B------:R-:W-:Y:S04]  /*13a50*/  STL [R1+0xdf0], R29 ;  /* 0x000df01d01007387 */ /* 0x000fe80000100800 */
[----:B------:R0:W-:Y:S04]  /*13a60*/  STL.64 [R1+0x80], R4 ;  /* 0x0000800401007387 */ /* 0x0001e80000100a00 */
[----:B------:R-:W-:Y:S04]  /*13a70*/  STL.64 [R1+0x88], R6 ;  /* 0x0000880601007387 */ /* 0x000fe80000100a00 */
[----:B0-----:R-:W3:Y:S04]  /*13a80*/  LDL.LU R4, [R1+0x48] ;  /* 0x0000480001047983 */ /* 0x001ee80000300800 */
[----:B------:R-:W3:Y:S04]  /*13a90*/  LDL.LU R5, [R1+0x4c] ;  /* 0x00004c0001057983 */ /* 0x000ee80000300800 */
[----:B------:R-:W-:Y:S04]  /*13aa0*/  STL.64 [R1+0xa0], R8 ;  /* 0x0000a00801007387 */ /* 0x000fe80000100a00 */
[----:B------:R-:W-:Y:S04]  /*13ab0*/  STL.64 [R1+0xa8], R10 ;  /* 0x0000a80a01007387 */ /* 0x000fe80000100a00 */
[----:B------:R0:W-:Y:S04]  /*13ac0*/  STL.64 [R1+0xdb8], R24 ;  /* 0x000db81801007387 */ /* 0x0001e80000100a00 */
[----:B0-----:R-:W4:Y:S04]  /*13ad0*/  LDL.LU R24, [R1+0x360] ;  /* 0x0003600001187983 */ /* 0x001f280000300800 */
[----:B------:R-:W4:Y:S04]  /*13ae0*/  LDL.LU R25, [R1+0x364] ;  /* 0x0003640001197983 */ /* 0x000f280000300800 */
[----:B------:R-:W4:Y:S04]  /*13af0*/  LDL.LU R26, [R1+0x368] ;  /* 0x00036800011a7983 */ /* 0x000f280000300800 */
[----:B------:R-:W4:Y:S04]  /*13b00*/  LDL.LU R27, [R1+0x36c] ;  /* 0x00036c00011b7983 */ /* 0x000f280000300800 */
[----:B------:R-:W4:Y:S04]  /*13b10*/  LDL.LU R20, [R1+0x28] ;  /* 0x0000280001147983 */ /* 0x000f280000300800 */
[----:B------:R-:W4:Y:S04]  /*13b20*/  LDL.LU R21, [R1+0x2c] ;  /* 0x00002c0001157983 */ /* 0x000f280000300800 */
[----:B------:R-:W4:Y:S04]  /*13b30*/  LDL.LU R29, [R1+0x7f0] ;  /* 0x0007f000011d7983 */ /* 0x000f280000300800 */
[----:B------:R-:W2:Y:S04]  /*13b40*/  LDL.LU R8, [R1+0x7ec] ;  /* 0x0007ec0001087983 */ /* 0x000ea80000300800 */
[----:B------:R-:W4:Y:S04]  /*13b50*/  LDL.LU R0, [R1+0x7f8] ;  /* 0x0007f80001007983 */ /* 0x000f280000300800 */
[----:B------:R-:W2:Y:S04]  /*13b60*/  LDL.LU R9, [R1+0x7f4] ;  /* 0x0007f40001097983 */ /* 0x000ea80000300800 */
[----:B------:R-:W4:Y:S04]  /*13b70*/  LDL.LU R3, [R1+0x800] ;  /* 0x0008000001037983 */ /* 0x000f280000300800 */
[----:B------:R-:W3:Y:S04]  /*13b80*/  LDL.LU R10, [R1+0x7fc] ;  /* 0x0007fc00010a7983 */ /* 0x000ee80000300800 */
[----:B------:R-:W4:Y:S04]  /*13b90*/  LDL.LU R18, [R1+0x30] ;  /* 0x0000300001127983 */ /* 0x000f280000300800 */
[----:B------:R-:W4:Y:S04]  /*13ba0*/  LDL.LU R19, [R1+0x34] ;  /* 0x0000340001137983 */ /* 0x000f280000300800 */
[----:B------:R-:W4:Y:S04]  /*13bb0*/  LDL.LU R2, [R1+0x808] ;  /* 0x0008080001027983 */ /* 0x000f280000300800 */
[----:B------:R-:W3:Y:S04]  /*13bc0*/  LDL.LU R11, [R1+0x804] ;  /* 0x00080400010b7983 */ /* 0x000ee80000300800 */
[----:B---3--:R-:W-:Y:S04]  /*13bd0*/  STL.64 [R1+0xe00], R10 ;  /* 0x000e000a01007387 */ /* 0x008fe80000100a00 */
[----:B--2---:R0:W-:Y:S04]  /*13be0*/  STL.64 [R1+0xdf8], R8 ;  /* 0x000df80801007387 */ /* 0x0041e80000100a00 */
[----:B0-----:R-:W2:Y:S04]  /*13bf0*/  LDL.LU R8, [R1+0xc0] ;  /* 0x0000c00001087983 */ /* 0x001ea80000300800 */
[----:B------:R-:W2:Y:S04]  /*13c00*/  LDL.LU R9, [R1+0xc4] ;  /* 0x0000c40001097983 */ /* 0x000ea80000300800 */
[----:B------:R-:W2:Y:S04]  /*13c10*/  LDL.LU R10, [R1+0xc8] ;  /* 0x0000c800010a7983 */ /* 0x000ea80000300800 */
[----:B------:R-:W2:Y:S04]  /*13c20*/  LDL.LU R11, [R1+0xcc] ;  /* 0x0000cc00010b7983 */ /* 0x000ea80000300800 */
[----:B------:R-:W3:Y:S04]  /*13c30*/  LDL.LU R16, [R1+0x38] ;  /* 0x0000380001107983 */ /* 0x000ee80000300800 */
[----:B------:R-:W3:Y:S04]  /*13c40*/  LDL.LU R17, [R1+0x3c] ;  /* 0x00003c0001117983 */ /* 0x000ee80000300800 */
[----:B------:R-:W4:Y:S04]  /*13c50*/  LDL.LU R6, [R1+0x40] ;  /* 0x0000400001067983 */ /* 0x000f280000300800 */
[----:B------:R-:W4:Y:S01]  /*13c60*/  LDL.LU R7, [R1+0x44] ;  /* 0x0000440001077983 */ /* 0x000f220000300800 */
[----:B------:R-:W-:-:S02]  /*13c70*/  F2FP.F16.E4M3.UNPACK_B R22, R22.H1 ;  /* 0x00000016ff16723e */ /* 0x000fc400030006ff */
[----:B------:R-:W-:Y:S01]  /*13c80*/  F2FP.F16.E4M3.UNPACK_B R23, R23.H1 ;  /* 0x00000017ff17723e */ /* 0x000fe200030006ff */
[----:B----4-:R-:W-:Y:S04]  /*13c90*/  STL.64 [R1+0xde8], R6 ;  /* 0x000de80601007387 */ /* 0x010fe80000100a00 */
[----:B------:R0:W-:Y:S04]  /*13ca0*/  STL.64 [R1+0xde0], R4 ;  /* 0x000de00401007387 */ /* 0x0001e80000100a00 */
[----:B0-----:R-:W4:Y:S04]  /*13cb0*/  LDL.LU R4, [R1+0xe0] ;  /* 0x0000e00001047983 */ /* 0x001f280000300800 */
[----:B------:R-:W4:Y:S04]  /*13cc0*/  LDL.LU R5, [R1+0xe4] ;  /* 0x0000e40001057983 */ /* 0x000f280000300800 */
[----:B------:R-:W4:Y:S04]  /*13cd0*/  LDL.LU R6, [R1+0xe8] ;  /* 0x0000e80001067983 */ /* 0x000f280000300800 */
[----:B------:R-:W4:Y:S04]  /*13ce0*/  LDL.LU R7, [R1+0xec] ;  /* 0x0000ec0001077983 */ /* 0x000f280000300800 */
[----:B------:R-:W-:Y:S04]  /*13cf0*/  STL.64 [R1+0xdc8], R26 ;  /* 0x000dc81a01007387 */ /* 0x000fe80000100a00 */
[----:B------:R0:W-:Y:S04]  /*13d00*/  STL.64 [R1+0xdc0], R24 ;  /* 0x000dc01801007387 */ /* 0x0001e80000100a00 */
[----:B0-----:R-:W3:Y:S04]  /*13d10*/  LDL.LU R24, [R1+0x440] ;  /* 0x0004400001187983 */ /* 0x001ee80000300800 */
[----:B------:R-:W3:Y:S04]  /*13d20*/  LDL.LU R25, [R1+0x444] ;  /* 0x0004440001197983 */ /* 0x000ee80000300800 */
[----:B------:R-:W4:Y:S04]  /*13d30*/  LDL.LU R26, [R1+0x448] ;  /* 0x00044800011a7983 */ /* 0x000f280000300800 */
[----:B------:R-:W4:Y:S01]  /*13d40*/  LDL.LU R27, [R1+0x44c] ;  /* 0x00044c00011b7983 */ /* 0x000f220000300800 */
[----:B--2---:R-:W-:Y:S01]  /*13d50*/  HMMA.16816.F32 R8, R12, R22, R8 ;  /* 0x000000160c08723c */ /* 0x004fe20000001808 */
[----:B------:R-:W-:-:S02]  /*13d60*/  F2FP.F16.E4M3.UNPACK_B R20, R20.H1 ;  /* 0x00000014ff14723e */ /* 0x000fc400030006ff */
[----:B------:R-:W-:Y:S01]  /*13d70*/  F2FP.F16.E4M3.UNPACK_B R21, R21.H1 ;  /* 0x00000015ff15723e */ /* 0x000fe200030006ff */
[----:B----4-:R-:W-:Y:S04]  /*13d80*/  STL.64 [R1+0xdd8], R26 ;  /* 0x000dd81a01007387 */ /* 0x010fe80000100a00 */
[----:B---3--:R0:W-:Y:S04]  /*13d90*/  STL.64 [R1+0xdd0], R24 ;  /* 0x000dd01801007387 */ /* 0x0081e80000100a00 */
[----:B0-----:R-:W2:Y:S04]  /*13da0*/  LDL.LU R24, [R1+0x110] ;  /* 0x0001100001187983 */ /* 0x001ea80000300800 */
[----:B------:R-:W2:Y:S04]  /*13db0*/  LDL.LU R25, [R1+0x114] ;  /* 0x0001140001197983 */ /* 0x000ea80000300800 */
[----:B------:R-:W2:Y:S04]  /*13dc0*/  LDL.LU R26, [R1+0x118] ;  /* 0x00011800011a7983 */ /* 0x000ea80000300800 */
[----:B------:R-:W2:Y:S04]  /*13dd0*/  LDL.LU R27, [R1+0x11c] ;  /* 0x00011c00011b7983 */ /* 0x000ea80000300800 */
[----:B------:R-:W-:Y:S04]  /*13de0*/  STL.64 [R1+0xc0], R8 ;  /* 0x0000c00801007387 */ /* 0x000fe80000100a00 */
[----:B------:R0:W-:Y:S04]  /*13df0*/  STL.64 [R1+0xc8], R10 ;  /* 0x0000c80a01007387 */ /* 0x0001e80000100a00 */
[----:B0-----:R-:W3:Y:S04]  /*13e00*/  LDL.LU.64 R10, [R1+0xe00] ;  /* 0x000e0000010a7983 */ /* 0x001ee80000300a00 */
[----:B------:R-:W4:Y:S01]  /*13e10*/  LDL.LU.64 R8, [R1+0xdf8] ;  /* 0x000df80001087983 */ /* 0x000f220000300a00 */
[----:B------:R-:W-:Y:S01]  /*13e20*/  HMMA.16816.F32 R4, R12, R20, R4 ;  /* 0x000000140c04723c */ /* 0x000fe20000001804 */
[----:B------:R-:W-:-:S02]  /*13e30*/  F2FP.F16.E4M3.UNPACK_B R18, R18.H1 ;  /* 0x00000012ff12723e */ /* 0x000fc400030006ff */
[----:B------:R-:W-:-:S07]  /*13e40*/  F2FP.F16.E4M3.UNPACK_B R19, R19.H1 ;  /* 0x00000013ff13723e */ /* 0x000fce00030006ff */
[----:B--2---:R-:W-:Y:S01]  /*13e50*/  HMMA.16816.F32 R24, R12, R18, R24 ;  /* 0x000000120c18723c */ /* 0x004fe20000001818 */
[----:B----4-:R-:W-:Y:S02]  /*13e60*/  IMAD R8, R8, 0x100, R29 ;  /* 0x0000010008087824 */ /* 0x010fe400078e021d */
[----:B------:R-:W2:Y:S10]  /*13e70*/  LDL.LU R29, [R1+0xdf0] ;  /* 0x000df000011d7983 */ /* 0x000eb40000300800 */
[----:B------:R-:W-:Y:S04]  /*13e80*/  STL.64 [R1+0xe0], R4 ;  /* 0x0000e00401007387 */ /* 0x000fe80000100a00 */
[----:B------:R0:W-:Y:S04]  /*13e90*/  STL.64 [R1+0xe8], R6 ;  /* 0x0000e80601007387 */ /* 0x0001e80000100a00 */
[----:B0-----:R-:W4:Y:S04]  /*13ea0*/  LDL.LU.64 R6, [R1+0xde8] ;  /* 0x000de80001067983 */ /* 0x001f280000300a00 */
[----:B------:R-:W2:Y:S04]  /*13eb0*/  LDL.LU.64 R4, [R1+0xde0] ;  /* 0x000de00001047983 */ /* 0x000ea80000300a00 */
[----:B------:R-:W-:Y:S04]  /*13ec0*/  STL.64 [R1+0xdb0], R22 ;  /* 0x000db01601007387 */ /* 0x000fe80000100a00 */
[----:B------:R0:W-:Y:S04]  /*13ed0*/  STL.64 [R1+0xda8], R20 ;  /* 0x000da81401007387 */ /* 0x0001e80000100a00 */
[----:B0-----:R-:W2:Y:S04]  /*13ee0*/  LDL.LU R20, [R1+0x430] ;  /* 0x0004300001147983 */ /* 0x001ea80000300800 */
[----:B------:R-:W2:Y:S04]  /*13ef0*/  LDL.LU R21, [R1+0x434] ;  /* 0x0004340001157983 */ /* 0x000ea80000300800 */
[----:B------:R-:W2:Y:S04]  /*13f00*/  LDL.LU R22, [R1+0x438] ;  /* 0x0004380001167983 */ /* 0x000ea80000300800 */
[----:B------:R-:W2:Y:S04]  /*13f10*/  LDL.LU R23, [R1+0x43c] ;  /* 0x00043c0001177983 */ /* 0x000ea80000300800 */
[----:B------:R-:W-:Y:S04]  /*13f20*/  STL.64 [R1+0x110], R24 ;  /* 0x0001101801007387 */ /* 0x000fe80000100a00 */
[----:B------:R0:W-:Y:S04]  /*13f30*/  STL.64 [R1+0x118], R26 ;  /* 0x0001181a01007387 */ /* 0x0001e80000100a00 */
[----:B0-----:R-:W4:Y:S04]  /*13f40*/  LDL.LU.64 R26, [R1+0xdd8] ;  /* 0x000dd800011a7983 */ /* 0x001f280000300a00 */
[----:B------:R-:W4:Y:S01]  /*13f50*/  LDL.LU.64 R24, [R1+0xdd0] ;  /* 0x000dd00001187983 */ /* 0x000f220000300a00 */
[----:B------:R-:W-:-:S02]  /*13f60*/  F2FP.F16.E4M3.UNPACK_B R16, R16.H1 ;  /* 0x00000010ff10723e */ /* 0x000fc400030006ff */
[----:B------:R-:W-:Y:S01]  /*13f70*/  F2FP.F16.E4M3.UNPACK_B R17, R17.H1 ;  /* 0x00000011ff11723e */ /* 0x000fe200030006ff */
[----:B------:R-:W-:Y:S01]  /*13f80*/  IMAD R9, R9, 0x100, R0 ;  /* 0x0000010009097824 */ /* 0x000fe200078e0200 */
[----:B------:R-:W-:Y:S01]  /*13f90*/  STL [R1+0xd80], R19 ;  /* 0x000d801301007387 */ /* 0x000fe20000100800 */
[----:B---3--:R-:W-:Y:S02]  /*13fa0*/  IMAD R10, R10, 0x100, R3 ;  /* 0x000001000a0a7824 */ /* 0x008fe400078e0203 */
[----:B------:R-:W-:Y:S01]  /*13fb0*/  IMAD R11, R11, 0x100, R2 ;  /* 0x000001000b0b7824 */ /* 0x000fe200078e0202 */
[----:B------:R-:W3:Y:S04]  /*13fc0*/  LDL.LU R0, [R1+0x81c] ;  /* 0x00081c0001007983 */ /* 0x000ee80000300800 */
[----:B------:R-:W3:Y:S04]  /*13fd0*/  LDL.LU R3, [R1+0x828] ;  /* 0x0008280001037983 */ /* 0x000ee80000300800 */
[----:B------:R-:W3:Y:S01]  /*13fe0*/  LDL.LU R2, [R1+0x824] ;  /* 0x0008240001027983 */ /* 0x000ee20000300800 */
[----:B----4-:R-:W-:-:S15]  /*13ff0*/  HMMA.16816.F32 R24, R12, R16, R24 ;  /* 0x000000100c18723c */ /* 0x010fde0000001818 */
[----:B------:R-:W-:-:S08]  /*14000*/  NOP ;  /* 0x0000000000007918 */ /* 0x000fd00000000000 */
[----:B------:R-:W-:Y:S04]  /*14010*/  STL.64 [R1+0x440], R24 ;  /* 0x0004401801007387 */ /* 0x000fe80000100a00 */
[----:B------:R0:W-:Y:S04]  /*14020*/  STL.64 [R1+0x448], R26 ;  /* 0x0004481a01007387 */ /* 0x0001e80000100a00 */
[----:B0-----:R-:W4:Y:S04]  /*14030*/  LDL.LU.64 R26, [R1+0xdc8] ;  /* 0x000dc800011a7983 */ /* 0x001f280000300a00 */
[----:B------:R-:W4:Y:S01]  /*14040*/  LDL.LU.64 R24, [R1+0xdc0] ;  /* 0x000dc00001187983 */ /* 0x000f220000300a00 */
[----:B------:R-:W-:-:S02]  /*14050*/  F2FP.F16.E4M3.UNPACK_B R6, R6.H1 ;  /* 0x00000006ff06723e */ /* 0x000fc400030006ff */
[----:B------:R-:W-:Y:S02]  /*14060*/  F2FP.F16.E4M3.UNPACK_B R7, R7.H1 ;  /* 0x00000007ff07723e */ /* 0x000fe400030006ff */
[----:B--2---:R-:W-:Y:S02]  /*14070*/  F2FP.F16.E4M3.UNPACK_B R4, R4.H1 ;  /* 0x00000004ff04723e */ /* 0x004fe400030006ff */
[----:B------:R-:W-:-:S03]  /*14080*/  F2FP.F16.E4M3.UNPACK_B R5, R5.H1 ;  /* 0x00000005ff05723e */ /* 0x000fc600030006ff */
[C---:B------:R-:W-:Y:S06]  /*14090*/  HMMA.16816.F32 R20, R12.reuse, R6, R20 ;  /* 0x000000060c14723c */ /* 0x040fec0000001814 */
[----:B----4-:R-:W-:Y:S01]  /*140a0*/  HMMA.16816.F32 R12, R12, R4, R24 ;  /* 0x000000040c0c723c */ /* 0x010fe20000001818 */
[----:B------:R-:W2:-:S15]  /*140b0*/  LDL.LU R24, [R1+0x350] ;  /* 0x0003500001187983 */ /* 0x000e9e0000300800 */
[----:B------:R-:W-:-:S01]  /*140c0*/  NOP ;  /* 0x0000000000007918 */ /* 0x000fc20000000000 */
[----:B------:R0:W-:Y:S04]  /*140d0*/  STL.64 [R1+0x430], R20 ;  /* 0x0004301401007387 */ /* 0x0001e80000100a00 */
[----:B------:R1:W-:Y:S04]  /*140e0*/  STL.64 [R1+0x438], R22 ;  /* 0x0004381601007387 */ /* 0x0003e80000100a00 */
[----:B------:R-:W-:Y:S04]  /*140f0*/  STL.64 [R1+0x360], R12 ;  /* 0x0003600c01007387 */ /* 0x000fe80000100a00 */
[----:B------:R-:W-:Y:S04]  /*14100*/  STL.64 [R1+0x368], R14 ;  /* 0x0003680e01007387 */ /* 0x000fe80000100a00 */
[----:B------:R-:W2:Y:S04]  /*14110*/  LDL.LU R25, [R1+0x354] ;  /* 0x0003540001197983 */ /* 0x000ea80000300800 */
[----:B------:R-:W2:Y:S04]  /*14120*/  LDL.LU R26, [R1+0x358] ;  /* 0x00035800011a7983 */ /* 0x000ea80000300800 */
[----:B------:R-:W2:Y:S04]  /*14130*/  LDL.LU R27, [R1+0x35c] ;  /* 0x00035c00011b7983 */ /* 0x000ea80000300800 */
[----:B0-----:R-:W4:Y:S04]  /*14140*/  LDL.LU R20, [R1+0x340] ;  /* 0x0003400001147983 */ /* 0x001f280000300800 */
[----:B------:R-:W4:Y:S04]  /*14150*/  LDL.LU R21, [R1+0x344] ;  /* 0x0003440001157983 */ /* 0x000f280000300800 */
[----:B-1----:R-:W4:Y:S04]  /*14160*/  LDL.LU R22, [R1+0x348] ;  /* 0x0003480001167983 */ /* 0x002f280000300800 */
[----:B------:R-:W4:Y:S04]  /*14170*/  LDL.LU R23, [R1+0x34c] ;  /* 0x00034c0001177983 */ /* 0x000f280000300800 */
[----:B------:R-:W3:Y:S04]  /*14180*/  LDL.LU R19, [R1+0x810] ;  /* 0x0008100001137983 */ /* 0x000ee80000300800 */
[----:B---3--:R-:W-:Y:S04]  /*14190*/  STL.64 [R1+0xd90], R18 ;  /* 0x000d901201007387 */ /* 0x008fe80000100a00 */
[----:B------:R0:W-:Y:S04]  /*141a0*/  STL.64 [R1+0xd88], R16 ;  /* 0x000d881001007387 */ /* 0x0001e80000100a00 */
[----:B0-----:R-:W3:Y:S04]  /*141b0*/  LDL.LU R16, [R1+0x320] ;  /* 0x0003200001107983 */ /* 0x001ee80000300800 */
[----:B------:R-:W3:Y:S04]  /*141c0*/  LDL.LU R17, [R1+0x324] ;  /* 0x0003240001117983 */ /* 0x000ee80000300800 */
[----:B------:R-:W2:Y:S04]  /*141d0*/  LDL.LU R18, [R1+0x328] ;  /* 0x0003280001127983 */ /* 0x000ea80000300800 */
[----:B------:R-:W2:Y:S01]  /*141e0*/  LDL.LU R19, [R1+0x32c] ;  /* 0x00032c0001137983 */ /* 0x000ea20000300800 */
[----:B------:R-:W-:-:S02]  /*141f0*/  F2FP.F16.E4M3.UNPACK_B R8, R8 ;  /* 0x00000008ff08723e */ /* 0x000fc400020006ff */
[----:B------:R-:W-:Y:S02]  /*14200*/  F2FP.F16.E4M3.UNPACK_B R9, R9 ;  /* 0x00000009ff09723e */ /* 0x000fe400020006ff */
[----:B------:R-:W-:Y:S02]  /*14210*/  F2FP.F16.E4M3.UNPACK_B R10, R10 ;  /* 0x0000000aff0a723e */ /* 0x000fe400020006ff */
[----:B------:R-:W-:Y:S01]  /*14220*/  F2FP.F16.E4M3.UNPACK_B R11, R11 ;  /* 0x0000000bff0b723e */ /* 0x000fe200020006ff */
[----:B--2---:R-:W-:Y:S04]  /*14230*/  STL.64 [R1+0xda0], R18 ;  /* 0x000da01201007387 */ /* 0x004fe80000100a00 */
[----:B---3--:R0:W-:Y:S04]  /*14240*/  STL.64 [R1+0xd98], R16 ;  /* 0x000d981001007387 */ /* 0x0081e80000100a00 */
[----:B0-----:R-:W2:Y:S04]  /*14250*/  LDL.LU R16, [R1+0x330] ;  /* 0x0003300001107983 */ /* 0x001ea80000300800 */
[----:B------:R-:W2:Y:S04]  /*14260*/  LDL.LU R17, [R1+0x334] ;  /* 0x0003340001117983 */ /* 0x000ea80000300800 */
[----:B------:R-:W2:Y:S04]  /*14270*/  LDL.LU R18, [R1+0x338] ;  /* 0x0003380001127983 */ /* 0x000ea80000300800 */
[----:B------:R-:W2:Y:S04]  /*14280*/  LDL.LU R19, [R1+0x33c] ;  /* 0x00033c0001137983 */ /* 0x000ea80000300800 */
[----:B------:R-:W3:Y:S04]  /*14290*/  LDL.LU R12, [R1+0x80c] ;  /* 0x00080c00010c7983 */ /* 0x000ee80000300800 */
[----:B------:R-:W3:Y:S04]  /*142a0*/  LDL.LU R13, [R1+0x818] ;  /* 0x00081800010d7983 */ /* 0x000ee80000300800 */
[----:B------:R-:W3:Y:S04]  /*142b0*/  LDL.LU R14, [R1+0x814] ;  /* 0x00081400010e7983 */ /* 0x000ee80000300800 */
[----:B------:R-:W3:Y:S04]  /*142c0*/  LDL.LU R15, [R1+0x820] ;  /* 0x00082000010f7983 */ /* 0x000ee80000300800 */
[----:B------:R-:W-:Y:S04]  /*142d0*/  STL.64 [R1+0xd68], R6 ;  /* 0x000d680601007387 */ /* 0x000fe80000100a00 */
[----:B------:R0:W-:Y:S04]  /*142e0*/  STL.64 [R1+0xd60], R4 ;  /* 0x000d600401007387 */ /* 0x0001e80000100a00 */
[----:B0-----:R-:W4:Y:S04]  /*142f0*/  LDL.LU R4, [R1+0x420] ;  /* 0x0004200001047983 */ /* 0x001f280000300800 */
[----:B------:R-:W4:Y:S04]  /*14300*/  LDL.LU R5, [R1+0x424] ;  /* 0x0004240001057983 */ /* 0x000f280000300800 */
[----:B------:R-:W2:Y:S04]  /*14310*/  LDL.LU R6, [R1+0x428] ;  /* 0x0004280001067983 */ /* 0x000ea80000300800 */
[----:B------:R-:W2:Y:S01]  /*14320*/  LDL.LU R7, [R1+0x42c] ;  /* 0x00042c0001077983 */ /* 0x000ea20000300800 */
[C---:B------:R-:W-:Y:S03]  /*14330*/  HMMA.16816.F32 R24, R8.reuse, R28, R24 ;  /* 0x0000001c0818723c */ /* 0x040fe60000001818 */
[----:B--2---:R-:W-:Y:S04]  /*14340*/  STL.64 [R1+0xd78], R6 ;  /* 0x000d780601007387 */ /* 0x004fe80000100a00 */
[----:B----4-:R0:W-:Y:S04]  /*14350*/  STL.64 [R1+0xd70], R4 ;  /* 0x000d700401007387 */ /* 0x0101e80000100a00 */
[----:B0-----:R-:W2:Y:S04]  /*14360*/  LDL.LU R4, [R1+0x310] ;  /* 0x0003100001047983 */ /* 0x001ea80000300800 */
[----:B------:R-:W2:Y:S04]  /*14370*/  LDL.LU R5, [R1+0x314] ;  /* 0x0003140001057983 */ /* 0x000ea80000300800 */
[----:B------:R-:W2:Y:S04]  /*14380*/  LDL.LU R6, [R1+0x318] ;  /* 0x0003180001067983 */ /* 0x000ea80000300800 */
[----:B------:R-:W2:Y:S04]  /*14390*/  LDL.LU R7, [R1+0x31c] ;  /* 0x00031c0001077983 */ /* 0x000ea80000300800 */
[----:B------:R0:W-:Y:S04]  /*143a0*/  STL.64 [R1+0x350], R24 ;  /* 0x0003501801007387 */ /* 0x0001e80000100a00 */
[----:B------:R-:W-:Y:S04]  /*143b0*/  STL.64 [R1+0x358], R26 ;  /* 0x0003581a01007387 */ /* 0x000fe80000100a00 */
[----:B0-----:R-:W4:Y:S02]  /*143c0*/  LDL.LU.64 R24, [R1+0xdb8] ;  /* 0x000db80001187983 */ /* 0x001f240000300a00 */
[----:B----4-:R-:W-:-:S15]  /*143d0*/  HMMA.16816.F32 R20, R8, R24, R20 ;  /* 0x000000180814723c */ /* 0x010fde0000001814 */
[----:B------:R-:W-:-:S08]  /*143e0*/  NOP ;  /* 0x0000000000007918 */ /* 0x000fd00000000000 */
[----:B------:R-:W-:Y:S04]  /*143f0*/  STL.64 [R1+0x340], R20 ;  /* 0x0003401401007387 */ /* 0x000fe80000100a00 */
[----:B------:R0:W-:Y:S04]  /*14400*/  STL.64 [R1+0x348], R22 ;  /* 0x0003481601007387 */ /* 0x0001e80000100a00 */
[----:B0-----:R-:W4:Y:S04]  /*14410*/  LDL.LU.64 R22, [R1+0xdb0] ;  /* 0x000db00001167983 */ /* 0x001f280000300a00 */
[----:B------:R-:W3:Y:S04]  /*14420*/  LDL.LU.64 R20, [R1+0xda8] ;  /* 0x000da80001147983 */ /* 0x000ee80000300a00 */
[----:B------:R0:W-:Y:S04]  /*14430*/  STL.64 [R1+0xd58], R24 ;  /* 0x000d581801007387 */ /* 0x0001e80000100a00 */
[----:B0-----:R-:W2:Y:S04]  /*14440*/  LDL.LU R24, [R1+0x300] ;  /* 0x0003000001187983 */ /* 0x001ea80000300800 */
[----:B------:R-:W2:Y:S04]  /*14450*/  LDL.LU R25, [R1+0x304] ;  /* 0x0003040001197983 */ /* 0x000ea80000300800 */
[----:B------:R-:W2:Y:S04]  /*14460*/  LDL.LU R26, [R1+0x308] ;  /* 0x00030800011a7983 */ /* 0x000ea80000300800 */
[----:B------:R-:W2:Y:S01]  /*14470*/  LDL.LU R27, [R1+0x30c] ;  /* 0x00030c00011b7983 */ /* 0x000ea20000300800 */
[----:B----4-:R-:W-:-:S15]  /*14480*/  HMMA.16816.F32 R16, R8, R22, R16 ;  /* 0x000000160810723c */ /* 0x010fde0000001810 */
        /* <DEDUP_REMOVED lines=10> */
[----:B------:R-:W4:Y:S04]  /*14530*/  LDL.LU.64 R16, [R1+0xd88] ;  /* 0x000d880001107983 */ /* 0x000f280000300a00 */
[----:B------:R-:W-:Y:S04]  /*14540*/  STL.64 [R1+0xd50], R22 ;  /* 0x000d501601007387 */ /* 0x000fe80000100a00 */
[----:B------:R0:W-:Y:S04]  /*14550*/  STL.64 [R1+0xd48], R20 ;  /* 0x000d481401007387 */ /* 0x0001e80000100a00 */
[----:B0-----:R-:W4:Y:S04]  /*14560*/  LDL.LU R20, [R1+0x410] ;  /* 0x0004100001147983 */ /* 0x001f280000300800 */
[----:B------:R-:W4:Y:S04]  /*14570*/  LDL.LU R21, [R1+0x414] ;  /* 0x0004140001157983 */ /* 0x000f280000300800 */
[----:B------:R-:W4:Y:S04]  /*14580*/  LDL.LU R22, [R1+0x418] ;  /* 0x0004180001167983 */ /* 0x000f280000300800 */
[----:B------:R-:W4:Y:S01]  /*14590*/  LDL.LU R23, [R1+0x41c] ;  /* 0x00041c0001177983 */ /* 0x000f220000300800 */
[----:B---3--:R-:W-:-:S03]  /*145a0*/  IMAD R12, R12, 0x100, R19 ;  /* 0x000001000c0c7824 */ /* 0x008fc600078e0213 */
[----:B------:R-:W2:Y:S02]  /*145b0*/  LDL.LU R19, [R1+0xd80] ;  /* 0x000d800001137983 */ /* 0x000ea40000300800 */
[----:B--2---:R-:W-:-:S15]  /*145c0*/  HMMA.16816.F32 R4, R8, R18, R4 ;  /* 0x000000120804723c */ /* 0x004fde0000001804 */
[----:B------:R-:W-:-:S08]  /*145d0*/  NOP ;  /* 0x0000000000007918 */ /* 0x000fd00000000000 */
[----:B------:R-:W-:Y:S04]  /*145e0*/  STL.64 [R1+0x310], R4 ;  /* 0x0003100401007387 */ /* 0x000fe80000100a00 */
[----:B------:R0:W-:Y:S04]  /*145f0*/  STL.64 [R1+0x318], R6 ;  /* 0x0003180601007387 */ /* 0x0001e80000100a00 */
[----:B0-----:R-:W4:Y:S04]  /*14600*/  LDL.LU.64 R6, [R1+0xd78] ;  /* 0x000d780001067983 */ /* 0x001f280000300a00 */
[----:B------:R-:W4:Y:S04]  /*14610*/  LDL.LU.64 R4, [R1+0xd70] ;  /* 0x000d700001047983 */ /* 0x000f280000300a00 */
[----:B------:R-:W-:Y:S01]  /*14620*/  STL [R1+0xd20], R19 ;  /* 0x000d201301007387 */ /* 0x000fe20000100800 */
[----:B----4-:R-:W-:-:S15]  /*14630*/  HMMA.16816.F32 R4, R8, R16, R4 ;  /* 0x000000100804723c */ /* 0x010fde0000001804 */
[----:B------:R-:W-:-:S08]  /*14640*/  NOP ;  /* 0x0000000000007918 */ /* 0x000fd00000000000 */
[----:B------:R-:W-:Y:S04]  /*14650*/  STL.64 [R1+0x420], R4 ;  /* 0x0004200401007387 */ /* 0x000fe80000100a00 */
[----:B------:R0:W-:Y:S04]  /*14660*/  STL.64 [R1+0x428], R6 ;  /* 0x0004280601007387 */ /* 0x0001e80000100a00 */
[----:B0-----:R-:W2:Y:S04]  /*14670*/  LDL.LU.64 R6, [R1+0xd68] ;  /* 0x000d680001067983 */ /* 0x001ea80000300a00 */
[----:B------:R-:W3:Y:S01]  /*14680*/  LDL.LU.64 R4, [R1+0xd60] ;  /* 0x000d600001047983 */ /* 0x000ee20000300a00 */
[C---:B--2---:R-:W-:Y:S06]  /*14690*/  HMMA.16816.F32 R20, R8.reuse, R6, R20 ;  /* 0x000000060814723c */ /* 0x044fec0000001814 */
[----:B---3--:R-:W-:-:S15]  /*146a0*/  HMMA.16816.F32 R8, R8, R4, R24 ;  /* 0x000000040808723c */ /* 0x008fde0000001818 */
[----:B------:R-:W-:-:S02]  /*146b0*/  NOP ;  /* 0x0000000000007918 */ /* 0x000fc40000000000 */
[----:B------:R0:W-:Y:S04]  /*146c0*/  STL.64 [R1+0x410], R20 ;  /* 0x0004101401007387 */ /* 0x0001e80000100a00 */
[----:B------:R1:W-:Y:S04]  /*146d0*/  STL.64 [R1+0x418], R22 ;  /* 0x0004181601007387 */ /* 0x0003e80000100a00 */
[----:B0-----:R-:W2:Y:S04]  /*146e0*/  LDL.LU R20, [R1+0x2e0] ;  /* 0x0002e00001147983 */ /* 0x001ea80000300800 */
[----:B------:R-:W-:Y:S04]  /*146f0*/  STL.64 [R1+0x300], R8 ;  /* 0x0003000801007387 */ /* 0x000fe80000100a00 */
[----:B------:R-:W-:Y:S04]  /*14700*/  STL.64 [R1+0x308], R10 ;  /* 0x0003080a01007387 */ /* 0x000fe80000100a00 */
[----:B------:R-:W2:Y:S04]  /*14710*/  LDL.LU R21, [R1+0x2e4] ;  /* 0x0002e40001157983 */ /* 0x000ea80000300800 */
[----:B-1----:R-:W2:Y:S04]  /*14720*/  LDL.LU R22, [R1+0x2e8] ;  /* 0x0002e80001167983 */ /* 0x002ea80000300800 */
[----:B------:R-:W2:Y:S04]  /*14730*/  LDL.LU R23, [R1+0x2ec] ;  /* 0x0002ec0001177983 */ /* 0x000ea80000300800 */
[----:B------:R-:W3:Y:S04]  /*14740*/  LDL.LU R24, [R1+0x2f0] ;  /* 0x0002f00001187983 */ /* 0x000ee80000300800 */
[----:B------:R-:W3:Y:S04]  /*14750*/  LDL.LU R25, [R1+0x2f4] ;  /* 0x0002f40001197983 */ /* 0x000ee80000300800 */
[----:B------:R-:W3:Y:S04]  /*14760*/  LDL.LU R26, [R1+0x2f8] ;  /* 0x0002f800011a7983 */ /* 0x000ee80000300800 */
[----:B------:R-:W3:Y:S04]  /*14770*/  LDL.LU R27, [R1+0x2fc] ;  /* 0x0002fc00011b7983 */ /* 0x000ee80000300800 */
[----:B------:R-:W4:Y:S04]  /*14780*/  LDL.LU R19, [R1+0x830] ;  /* 0x0008300001137983 */ /* 0x000f280000300800 */
[----:B----4-:R-:W-:Y:S04]  /*14790*/  STL.64 [R1+0xd30], R18 ;  /* 0x000d301201007387 */ /* 0x010fe80000100a00 */
[----:B------:R0:W-:Y:S04]  /*147a0*/  STL.64 [R1+0xd28], R16 ;  /* 0x000d281001007387 */ /* 0x0001e80000100a00 */
[----:B0-----:R-:W4:Y:S04]  /*147b0*/  LDL.LU R16, [R1+0x2c0] ;  /* 0x0002c00001107983 */ /* 0x001f280000300800 */
[----:B------:R-:W4:Y:S04]  /*147c0*/  LDL.LU R17, [R1+0x2c4] ;  /* 0x0002c40001117983 */ /* 0x000f280000300800 */
[----:B------:R-:W2:Y:S04]  /*147d0*/  LDL.LU R18, [R1+0x2c8] ;  /* 0x0002c80001127983 */ /* 0x000ea80000300800 */
[----:B------:R-:W2:Y:S01]  /*147e0*/  LDL.LU R19, [R1+0x2cc] ;  /* 0x0002cc0001137983 */ /* 0x000ea20000300800 */
[----:B------:R-:W-:-:S02]  /*147f0*/  IMAD R13, R14, 0x100, R13 ;  /* 0x000001000e0d7824 */ /* 0x000fc400078e020d */
[----:B------:R-:W-:Y:S02]  /*14800*/  IMAD R14, R0, 0x100, R15 ;  /* 0x00000100000e7824 */ /* 0x000fe400078e020f */
[----:B------:R-:W-:Y:S01]  /*14810*/  IMAD R15, R2, 0x100, R3 ;  /* 0x00000100020f7824 */ /* 0x000fe200078e0203 */
[----:B------:R-:W-:Y:S01]  /*14820*/  F2FP.F16.E4M3.UNPACK_B R12, R12 ;  /* 0x0000000cff0c723e */ /* 0x000fe200020006ff */
[----:B--2---:R-:W-:Y:S04]  /*14830*/  STL.64 [R1+0xd40], R18 ;  /* 0x000d401201007387 */ /* 0x004fe80000100a00 */
[----:B----4-:R0:W-:Y:S04]  /*14840*/  STL.64 [R1+0xd38], R16 ;  /* 0x000d381001007387 */ /* 0x0101e80000100a00 */
[----:B0-----:R-:W2:Y:S04]  /*14850*/  LDL.LU R16, [R1+0x2d0] ;  /* 0x0002d00001107983 */ /* 0x001ea80000300800 */
[----:B------:R-:W2:Y:S04]  /*14860*/  LDL.LU R17, [R1+0x2d4] ;  /* 0x0002d40001117983 */ /* 0x000ea80000300800 */
[----:B------:R-:W2:Y:S04]  /*14870*/  LDL.LU R18, [R1+0x2d8] ;  /* 0x0002d80001127983 */ /* 0x000ea80000300800 */
[----:B------:R-:W2:Y:S04]  /*14880*/  LDL.LU R19, [R1+0x2dc] ;  /* 0x0002dc0001137983 */ /* 0x000ea80000300800 */
[----:B------:R-:W4:Y:S04]  /*14890*/  LDL.LU R8, [R1+0x82c] ;  /* 0x00082c0001087983 */ /* 0x000f280000300800 */
[----:B------:R-:W4:Y:S04]  /*148a0*/  LDL.LU R9, [R1+0x838] ;  /* 0x0008380001097983 */ /* 0x000f280000300800 */
[----:B------:R-:W4:Y:S04]  /*148b0*/  LDL.LU R10, [R1+0x834] ;  /* 0x00083400010a7983 */ /* 0x000f280000300800 */
[----:B------:R-:W4:Y:S04]  /*148c0*/  LDL.LU R11, [R1+0x840] ;  /* 0x00084000010b7983 */ /* 0x000f280000300800 */
[----:B------:R-:W4:Y:S04]  /*148d0*/  LDL.LU R0, [R1+0x83c] ;  /* 0x00083c0001007983 */ /* 0x000f280000300800 */
[----:B------:R-:W4:Y:S04]  /*148e0*/  LDL.LU R3, [R1+0x848] ;  /* 0x0008480001037983 */ /* 0x000f280000300800 */
[----:B------:R-:W4:Y:S04]  /*148f0*/  LDL.LU R2, [R1+0x844] ;  /* 0x0008440001027983 */ /* 0x000f280000300800 */
[----:B------:R-:W-:Y:S04]  /*14900*/  STL.64 [R1+0xd08], R6 ;  /* 0x000d080601007387 */ /* 0x000fe80000100a00 */
[----:B------:R0:W-:Y:S04]  /*14910*/  STL.64 [R1+0xd00], R4 ;  /* 0x000d000401007387 */ /* 0x0001e80000100a00 */
[----:B0-----:R-:W2:Y:S04]  /*14920*/  LDL.LU R4, [R1+0x400] ;  /* 0x0004000001047983 */ /* 0x001ea80000300800 */
[----:B------:R-:W2:Y:S04]  /*14930*/  LDL.LU R5, [R1+0x404] ;  /* 0x0004040001057983 */ /* 0x000ea80000300800 */
[----:B------:R-:W4:Y:S04]  /*14940*/  LDL.LU R6, [R1+0x408] ;  /* 0x0004080001067983 */ /* 0x000f280000300800 */
[----:B------:R-:W4:Y:S01]  /*14950*/  LDL.LU R7, [R1+0x40c] ;  /* 0x00040c0001077983 */ /* 0x000f220000300800 */
[----:B------:R-:W-:-:S02]  /*14960*/  F2FP.F16.E4M3.UNPACK_B R13, R13 ;  /* 0x0000000dff0d723e */ /* 0x000fc400020006ff */
[----:B------:R-:W-:Y:S02]  /*14970*/  F2FP.F16.E4M3.UNPACK_B R14, R14 ;  /* 0x0000000eff0e723e */ /* 0x000fe400020006ff */
[----:B------:R-:W-:-:S07]  /*14980*/  F2FP.F16.E4M3.UNPACK_B R15, R15 ;  /* 0x0000000fff0f723e */ /* 0x000fce00020006ff */
[C---:B---3--:R-:W-:Y:S01]  /*14990*/  HMMA.16816.F32 R24, R12.reuse, R28, R24 ;  /* 0x0000001c0c18723c */ /* 0x048fe20000001818 */
[----:B----4-:R-:W-:Y:S04]  /*149a0*/  STL.64 [R1+0xd18], R6 ;  /* 0x000d180601007387 */ /* 0x010fe80000100a00 */
[----:B--2---:R0:W-:Y:S04]  /*149b0*/  STL.64 [R1+0xd10], R4 ;  /* 0x000d100401007387 */ /* 0x0041e80000100a00 */
[----:B0-----:R-:W2:Y:S04]  /*149c0*/  LDL.LU R4, [R1+0x2b0] ;  /* 0x0002b00001047983 */ /* 0x001ea80000300800 */
[----:B------:R-:W2:Y:S04]  /*149d0*/  LDL.LU R5, [R1+0x2b4] ;  /* 0x0002b40001057983 */ /* 0x000ea80000300800 */
[----:B------:R-:W2:Y:S04]  /*149e0*/  LDL.LU R6, [R1+0x2b8] ;  /* 0x0002b80001067983 */ /* 0x000ea80000300800 */
[----:B------:R-:W2:Y:S04]  /*149f0*/  LDL.LU R7, [R1+0x2bc] ;  /* 0x0002bc0001077983 */ /* 0x000ea80000300800 */
[----:B------:R0:W-:Y:S04]  /*14a00*/  STL.64 [R1+0x2f0], R24 ;  /* 0x0002f01801007387 */ /* 0x0001e80000100a00 */
[----:B------:R-:W-:Y:S04]  /*14a10*/  STL.64 [R1+0x2f8], R26 ;  /* 0x0002f81a01007387 */ /* 0x000fe80000100a00 */
[----:B0-----:R-:W3:Y:S02]  /*14a20*/  LDL.LU.64 R24, [R1+0xd58] ;  /* 0x000d580001187983 */ /* 0x001ee40000300a00 */
[----:B---3--:R-:W-:-:S15]  /*14a30*/  HMMA.16816.F32 R20, R12, R24, R20 ;  /* 0x000000180c14723c */ /* 0x008fde0000001814 */
[----:B------:R-:W-:-:S08]  /*14a40*/  NOP ;  /* 0x0000000000007918 */ /* 0x000fd00000000000 */
[----:B------:R-:W-:Y:S04]  /*14a50*/  STL.64 [R1+0x2e0], R20 ;  /* 0x0002e01401007387 */ /* 0x000fe80000100a00 */
[----:B------:R0:W-:Y:S04]  /*14a60*/  STL.64 [R1+0x2e8], R22 ;  /* 0x0002e81601007387 */ /* 0x0001e80000100a00 */
[----:B0-----:R-:W3:Y:S04]  /*14a70*/  LDL.LU.64 R22, [R1+0xd50] ;  /* 0x000d500001167983 */ /* 0x001ee80000300a00 */
[----:B------:R-:W4:Y:S04]  /*14a80*/  LDL.LU.64 R20, [R1+0xd48] ;  /* 0x000d480001147983 */ /* 0x000f280000300a00 */
[----:B------:R0:W-:Y:S04]  /*14a90*/  STL.64 [R1+0xcd8], R24 ;  /* 0x000cd81801007387 */ /* 0x0001e80000100a00 */
[----:B0-----:R-:W2:Y:S04]  /*14aa0*/  LDL.LU R24, [R1+0x290] ;  /* 0x0002900001187983 */ /* 0x001ea80000300800 */
[----:B------:R-:W2:Y:S04]  /*14ab0*/  LDL.LU R25, [R1+0x294] ;  /* 0x0002940001197983 */ /* 0x000ea80000300800 */
[----:B------:R-:W3:Y:S04]  /*14ac0*/  LDL.LU R26, [R1+0x298] ;  /* 0x00029800011a7983 */ /* 0x000ee80000300800 */
[----:B------:R-:W3:Y:S04]  /*14ad0*/  LDL.LU R27, [R1+0x29c] ;  /* 0x00029c00011b7983 */ /* 0x000ee80000300800 */
[----:B---3--:R-:W-:Y:S04]  /*14ae0*/  STL.64 [R1+0xce8], R26 ;  /* 0x000ce81a01007387 */ /* 0x008fe80000100a00 */
[----:B--2---:R0:W-:Y:S04]  /*14af0*/  STL.64 [R1+0xce0], R24 ;  /* 0x000ce01801007387 */ /* 0x0041e80000100a00 */
[----:B0-----:R-:W2:Y:S04]  /*14b00*/  LDL.LU R24, [R1+0x2a0] ;  /* 0x0002a00001187983 */ /* 0x001ea80000300800 */
[----:B------:R-:W2:Y:S04]  /*14b10*/  LDL.LU R25, [R1+0x2a4] ;  /* 0x0002a40001197983 */ /* 0x000ea80000300800 */
[----:B------:R-:W3:Y:S04]  /*14b20*/  LDL.LU R26, [R1+0x2a8] ;  /* 0x0002a800011a7983 */ /* 0x000ee80000300800 */
[----:B------:R-:W3:Y:S01]  /*14b30*/  LDL.LU R27, [R1+0x2ac] ;  /* 0x0002ac00011b7983 */ /* 0x000ee20000300800 */
[C---:B------:R-:W-:Y:S03]  /*14b40*/  HMMA.16816.F32 R16, R12.reuse, R22, R16 ;  /* 0x000000160c10723c */ /* 0x040fe60000001810 */
[----:B---3--:R-:W-:Y:S04]  /*14b50*/  STL.64 [R1+0xcf8], R26 ;  /* 0x000cf81a01007387 */ /* 0x008fe80000100a00 */
[----:B--2---:R0:W-:Y:S04]  /*14b60*/  STL.64 [R1+0xcf0], R24 ;  /* 0x000cf01801007387 */ /* 0x0041e80000100a00 */
[----:B0-----:R-:W2:Y:S04]  /*14b70*/  LDL.LU R24, [R1+0x3f0] ;  /* 0x0003f00001187983 */ /* 0x001ea80000300800 */
[----:B------:R-:W2:Y:S04]  /*14b80*/  LDL.LU R25, [R1+0x3f4] ;  /* 0x0003f40001197983 */ /* 0x000ea80000300800 */
[----:B------:R-:W2:Y:S04]  /*14b90*/  LDL.LU R26, [R1+0x3f8] ;  /* 0x0003f800011a7983 */ /* 0x000ea80000300800 */
[----:B------:R-:W2:Y:S04]  /*14ba0*/  LDL.LU R27, [R1+0x3fc] ;  /* 0x0003fc00011b7983 */ /* 0x000ea80000300800 */
        /* <DEDUP_REMOVED lines=8> */
[----:B0-----:R-:W3:Y:S04]  /*14c30*/  LDL.LU.64 R18, [R1+0xd30] ;  /* 0x000d300001127983 */ /* 0x001ee80000300a00 */
[----:B------:R-:W4:Y:S01]  /*14c40*/  LDL.LU.64 R16, [R1+0xd28] ;  /* 0x000d280001107983 */ /* 0x000f220000300a00 */
[----:B---3--:R-:W-:-:S03]  /*14c50*/  IMAD R8, R8, 0x100, R19 ;  /* 0x0000010008087824 */ /* 0x008fc600078e0213 */
[----:B------:R-:W3:Y:S02]  /*14c60*/  LDL.LU R19, [R1+0xd20] ;  /* 0x000d200001137983 */ /* 0x000ee40000300800 */
[----:B---3--:R-:W-:-:S15]  /*14c70*/  HMMA.16816.F32 R4, R12, R18, R4 ;  /* 0x000000120c04723c */ /* 0x008fde0000001804 */
        /* <DEDUP_REMOVED lines=17> */
[----:B------:R-:W3:Y:S01]  /*14d90*/  LDL.LU.64 R24, [R1+0xcf0] ;  /* 0x000cf00001187983 */ /* 0x000ee20000300a00 */
[----:B------:R-:W-:-:S02]  /*14da0*/  IMAD R9, R10, 0x100, R9 ;  /* 0x000001000a097824 */ /* 0x000fc400078e0209 */
[----:B------:R-:W-:Y:S02]  /*14db0*/  IMAD R10, R0, 0x100, R11 ;  /* 0x00000100000a7824 */ /* 0x000fe400078e020b */
[----:B------:R-:W-:Y:S01]  /*14dc0*/  IMAD R11, R2, 0x100, R3 ;  /* 0x00000100020b7824 */ /* 0x000fe200078e0203 */
[----:B---3--:R-:W-:Y:S01]  /*14dd0*/  HMMA.16816.F32 R12, R12, R4, R24 ;  /* 0x000000040c0c723c */ /* 0x008fe20000001818 */
[----:B------:R-:W2:Y:S04]  /*14de0*/  LDL.LU.64 R26, [R1+0xce8] ;  /* 0x000ce800011a7983 */ /* 0x000ea80000300a00 */
[----:B------:R-:W2:Y:S01]  /*14df0*/  LDL.LU.64 R24, [R1+0xce0] ;  /* 0x000ce00001187983 */ /* 0x000ea20000300a00 */
[----:B------:R-:W-:Y:S02]  /*14e00*/  F2FP.F16.E4M3.UNPACK_B R8, R8 ;  /* 0x00000008ff08723e */ /* 0x000fe400020006ff */
[----:B------:R-:W-:-:S02]  /*14e10*/  F2FP.F16.E4M3.UNPACK_B R9, R9 ;  /* 0x00000009ff09723e */ /* 0x000fc400020006ff */
[----:B------:R-:W-:Y:S02]  /*14e20*/  F2FP.F16.E4M3.UNPACK_B R10, R10 ;  /* 0x0000000aff0a723e */ /* 0x000fe400020006ff */
[----:B------:R-:W-:-:S11]  /*14e30*/  F2FP.F16.E4M3.UNPACK_B R11, R11 ;  /* 0x0000000bff0b723e */ /* 0x000fd600020006ff */
[----:B------:R0:W-:Y:S04]  /*14e40*/  STL.64 [R1+0x2a0], R12 ;  /* 0x0002a00c01007387 */ /* 0x0001e80000100a00 */
[----:B------:R1:W-:Y:S04]  /*14e50*/  STL.64 [R1+0x2a8], R14 ;  /* 0x0002a80e01007387 */ /* 0x0003e80000100a00 */
[----:B0-----:R-:W3:Y:S04]  /*14e60*/  LDL.LU R12, [R1+0x270] ;  /* 0x00027000010c7983 */ /* 0x001ee80000300800 */
[----:B------:R-:W3:Y:S04]  /*14e70*/  LDL.LU R13, [R1+0x274] ;  /* 0x00027400010d7983 */ /* 0x000ee80000300800 */
[----:B-1----:R-:W3:Y:S04]  /*14e80*/  LDL.LU R14, [R1+0x278] ;  /* 0x00027800010e7983 */ /* 0x002ee80000300800 */
[----:B------:R-:W3:Y:S04]  /*14e90*/  LDL.LU R15, [R1+0x27c] ;  /* 0x00027c00010f7983 */ /* 0x000ee80000300800 */
[----:B------:R-:W-:Y:S04]  /*14ea0*/  STL.64 [R1+0xca8], R6 ;  /* 0x000ca80601007387 */ /* 0x000fe80000100a00 */
[----:B------:R0:W-:Y:S04]  /*14eb0*/  STL.64 [R1+0xca0], R4 ;  /* 0x000ca00401007387 */ /* 0x0001e80000100a00 */
[----:B0-----:R-:W4:Y:S04]  /*14ec0*/  LDL.LU R4, [R1+0x280] ;  /* 0x0002800001047983 */ /* 0x001f280000300800 */
[----:B------:R-:W4:Y:S04]  /*14ed0*/  LDL.LU R5, [R1+0x284] ;  /* 0x0002840001057983 */ /* 0x000f280000300800 */
[----:B------:R-:W4:Y:S04]  /*14ee0*/  LDL.LU R6, [R1+0x288] ;  /* 0x0002880001067983 */ /* 0x000f280000300800 */
[----:B------:R-:W4:Y:S01]  /*14ef0*/  LDL.LU R7, [R1+0x28c] ;  /* 0x00028c0001077983 */ /* 0x000f220000300800 */
[----:B--2---:R-:W-:-:S15]  /*14f00*/  HMMA.16816.F32 R24, R8, R28, R24 ;  /* 0x0000001c0818723c */ /* 0x004fde0000001818 */
[----:B------:R-:W-:-:S08]  /*14f10*/  NOP ;  /* 0x0000000000007918 */ /* 0x000fd00000000000 */
[----:B------:R0:W-:Y:S04]  /*14f20*/  STL.64 [R1+0x290], R24 ;  /* 0x0002901801007387 */ /* 0x0001e80000100a00 */
[----:B------:R-:W-:Y:S04]  /*14f30*/  STL.64 [R1+0x298], R26 ;  /* 0x0002981a01007387 */ /* 0x000fe80000100a00 */
[----:B0-----:R-:W4:Y:S02]  /*14f40*/  LDL.LU.64 R24, [R1+0xcd8] ;  /* 0x000cd80001187983 */ /* 0x001f240000300a00 */
[----:B----4-:R-:W-:Y:S06]  /*14f50*/  HMMA.16816.F32 R4, R8, R24, R4 ;  /* 0x000000180804723c */ /* 0x010fec0000001804 */
[----:B------:R-:W-:-:S15]  /*14f60*/  STL.64 [R1+0xc78], R24 ;  /* 0x000c781801007387 */ /* 0x000fde0000100a00 */
[----:B------:R-:W-:-:S02]  /*14f70*/  NOP ;  /* 0x0000000000007918 */ /* 0x000fc40000000000 */
[----:B------:R-:W-:Y:S04]  /*14f80*/  STL.64 [R1+0x280], R4 ;  /* 0x0002800401007387 */ /* 0x000fe80000100a00 */
[----:B------:R3:W-:Y:S02]  /*14f90*/  STL.64 [R1+0x288], R6 ;  /* 0x0002880601007387 */ /* 0x0007e40000100a00 */
[----:B---3--:R-:W-:Y:S02]  /*14fa0*/  HMMA.16816.F32 R4, R8, R22, R12 ;  /* 0x000000160804723c */ /* 0x008fe4000000180c */
[----:B------:R-:W2:Y:S04]  /*14fb0*/  LDL.LU R15, [R1+0x860] ;  /* 0x00086000010f7983 */ /* 0x000ea80000300800 */
[----:B------:R-:W2:-:S15]  /*14fc0*/  LDL.LU R0, [R1+0x85c] ;  /* 0x00085c0001007983 */ /* 0x000e9e0000300800 */
[----:B------:R-:W-:-:S02]  /*14fd0*/  NOP ;  /* 0x0000000000007918 */ /* 0x000fc40000000000 */
[----:B------:R0:W-:Y:S04]  /*14fe0*/  STL.64 [R1+0x270], R4 ;  /* 0x0002700401007387 */ /* 0x0001e80000100a00 */
[----:B------:R1:W-:Y:S04]  /*14ff0*/  STL.64 [R1+0x278], R6 ;  /* 0x0002780601007387 */ /* 0x0003e80000100a00 */
[----:B------:R-:W3:Y:S04]  /*15000*/  LDL.LU R3, [R1+0x868] ;  /* 0x0008680001037983 */ /* 0x000ee80000300800 */
[----:B------:R-:W3:Y:S04]  /*15010*/  LDL.LU R2, [R1+0x864] ;  /* 0x0008640001027983 */ /* 0x000ee80000300800 */
[----:B0-----:R-:W4:Y:S04]  /*15020*/  LDL.LU R4, [R1+0x3e0] ;  /* 0x0003e00001047983 */ /* 0x001f280000300800 */
[----:B------:R-:W4:Y:S04]  /*15030*/  LDL.LU R5, [R1+0x3e4] ;  /* 0x0003e40001057983 */ /* 0x000f280000300800 */
[----:B-1----:R-:W2:Y:S04]  /*15040*/  LDL.LU R6, [R1+0x3e8] ;  /* 0x0003e80001067983 */ /* 0x002ea80000300800 */
[----:B------:R-:W2:Y:S04]  /*15050*/  LDL.LU R7, [R1+0x3ec] ;  /* 0x0003ec0001077983 */ /* 0x000ea80000300800 */
[----:B------:R-:W3:Y:S04]  /*15060*/  LDL.LU R19, [R1+0x850] ;  /* 0x0008500001137983 */ /* 0x000ee80000300800 */
[----:B---3--:R-:W-:Y:S04]  /*15070*/  STL.64 [R1+0xcd0], R18 ;  /* 0x000cd01201007387 */ /* 0x008fe80000100a00 */
[----:B------:R0:W-:Y:S04]  /*15080*/  STL.64 [R1+0xcc8], R16 ;  /* 0x000cc81001007387 */ /* 0x0001e80000100a00 */
[----:B0-----:R-:W3:Y:S04]  /*15090*/  LDL.LU R16, [R1+0x260] ;  /* 0x0002600001107983 */ /* 0x001ee80000300800 */
[----:B------:R-:W3:Y:S04]  /*150a0*/  LDL.LU R17, [R1+0x264] ;  /* 0x0002640001117983 */ /* 0x000ee80000300800 */
[----:B------:R-:W3:Y:S04]  /*150b0*/  LDL.LU R18, [R1+0x268] ;  /* 0x0002680001127983 */ /* 0x000ee80000300800 */
[----:B------:R-:W3:Y:S04]  /*150c0*/  LDL.LU R19, [R1+0x26c] ;  /* 0x00026c0001137983 */ /* 0x000ee80000300800 */
[----:B------:R-:W3:Y:S04]  /*150d0*/  LDL.LU R12, [R1+0x84c] ;  /* 0x00084c00010c7983 */ /* 0x000ee80000300800 */
[----:B------:R-:W3:Y:S04]  /*150e0*/  LDL.LU R13, [R1+0x858] ;  /* 0x00085800010d7983 */ /* 0x000ee80000300800 */
[----:B------:R-:W3:Y:S04]  /*150f0*/  LDL.LU R14, [R1+0x854] ;  /* 0x00085400010e7983 */ /* 0x000ee80000300800 */
        /* <DEDUP_REMOVED lines=8> */
[----:B------:R-:W3:Y:S04]  /*15180*/  LDL.LU R26, [R1+0x238] ;  /* 0x00023800011a7983 */ /* 0x000ee80000300800 */
[----:B------:R-:W3:Y:S04]  /*15190*/  LDL.LU R27, [R1+0x23c] ;  /* 0x00023c00011b7983 */ /* 0x000ee80000300800 */
[----:B---3--:R-:W-:Y:S04]  /*151a0*/  STL.64 [R1+0xc88], R26 ;  /* 0x000c881a01007387 */ /* 0x008fe80000100a00 */
[----:B----4-:R0:W-:Y:S04]  /*151b0*/  STL.64 [R1+0xc80], R24 ;  /* 0x000c801801007387 */ /* 0x0101e80000100a00 */
[----:B0-----:R-:W3:Y:S04]  /*151c0*/  LDL.LU R24, [R1+0x240] ;  /* 0x0002400001187983 */ /* 0x001ee80000300800 */
[----:B------:R-:W3:Y:S04]  /*151d0*/  LDL.LU R25, [R1+0x244] ;  /* 0x0002440001197983 */ /* 0x000ee80000300800 */
[----:B------:R-:W4:Y:S04]  /*151e0*/  LDL.LU R26, [R1+0x248] ;  /* 0x00024800011a7983 */ /* 0x000f280000300800 */
[----:B------:R-:W4:Y:S01]  /*151f0*/  LDL.LU R27, [R1+0x24c] ;  /* 0x00024c00011b7983 */ /* 0x000f220000300800 */
[----:B------:R-:W-:Y:S03]  /*15200*/  HMMA.16816.F32 R16, R8, R20, R16 ;  /* 0x000000140810723c */ /* 0x000fe60000001810 */
[----:B----4-:R-:W-:Y:S04]  /*15210*/  STL.64 [R1+0xc98], R26 ;  /* 0x000c981a01007387 */ /* 0x010fe80000100a00 */
[----:B---3--:R0:W-:Y:S04]  /*15220*/  STL.64 [R1+0xc90], R24 ;  /* 0x000c901801007387 */ /* 0x0081e80000100a00 */
[----:B0-----:R-:W3:Y:S04]  /*15230*/  LDL.LU R24, [R1+0x3d0] ;  /* 0x0003d00001187983 */ /* 0x001ee80000300800 */
        /* <DEDUP_REMOVED lines=9> */
[----:B0-----:R-:W3:Y:S04]  /*152d0*/  LDL.LU R20, [R1+0x220] ;  /* 0x0002200001147983 */ /* 0x001ee80000300800 */
[----:B------:R-:W3:Y:S04]  /*152e0*/  LDL.LU R21, [R1+0x224] ;  /* 0x0002240001157983 */ /* 0x000ee80000300800 */
[----:B------:R-:W3:Y:S04]  /*152f0*/  LDL.LU R22, [R1+0x228] ;  /* 0x0002280001167983 */ /* 0x000ee80000300800 */
[----:B------:R-:W3:Y:S01]  /*15300*/  LDL.LU R23, [R1+0x22c] ;  /* 0x00022c0001177983 */ /* 0x000ee20000300800 */
[----:B----4-:R-:W-:-:S03]  /*15310*/  IMAD R12, R12, 0x100, R19 ;  /* 0x000001000c0c7824 */ /* 0x010fc600078e0213 */
[----:B------:R-:W2:Y:S02]  /*15320*/  LDL.LU R19, [R1+0xcc0] ;  /* 0x000cc00001137983 */ /* 0x000ea40000300800 */
[----:B--2---:R-:W-:-:S15]  /*15330*/  HMMA.16816.F32 R4, R8, R18, R4 ;  /* 0x000000120804723c */ /* 0x004fde0000001804 */
[----:B------:R-:W-:-:S08]  /*15340*/  NOP ;  /* 0x0000000000007918 */ /* 0x000fd00000000000 */
[----:B------:R-:W-:Y:S04]  /*15350*/  STL.64 [R1+0x250], R4 ;  /* 0x0002500401007387 */ /* 0x000fe80000100a00 */
[----:B------:R0:W-:Y:S04]  /*15360*/  STL.64 [R1+0x258], R6 ;  /* 0x0002580601007387 */ /* 0x0001e80000100a00 */
[----:B0-----:R-:W3:Y:S04]  /*15370*/  LDL.LU.64 R6, [R1+0xcb8] ;  /* 0x000cb80001067983 */ /* 0x001ee80000300a00 */
[----:B------:R-:W3:Y:S04]  /*15380*/  LDL.LU.64 R4, [R1+0xcb0] ;  /* 0x000cb00001047983 */ /* 0x000ee80000300a00 */
[----:B------:R-:W-:Y:S01]  /*15390*/  STL [R1+0xc64], R19 ;  /* 0x000c641301007387 */ /* 0x000fe20000100800 */
[----:B---3--:R-:W-:-:S15]  /*153a0*/  HMMA.16816.F32 R4, R8, R16, R4 ;  /* 0x000000100804723c */ /* 0x008fde0000001804 */
        /* <DEDUP_REMOVED lines=18> */
[----:B------:R-:W-:Y:S01]  /*154d0*/  F2FP.F16.E4M3.UNPACK_B R13, R13 ;  /* 0x0000000dff0d723e */ /* 0x000fe200020006ff */
[----:B------:R-:W3:Y:S01]  /*154e0*/  LDL.LU R19, [R1+0x870] ;  /* 0x0008700001137983 */ /* 0x000ee20000300800 */
[----:B------:R-:W-:-:S02]  /*154f0*/  F2FP.F16.E4M3.UNPACK_B R14, R14 ;  /* 0x0000000eff0e723e */ /* 0x000fc400020006ff */
[----:B------:R-:W-:-:S11]  /*15500*/  F2FP.F16.E4M3.UNPACK_B R15, R15 ;  /* 0x0000000fff0f723e */ /* 0x000fd600020006ff */
[----:B------:R0:W-:Y:S04]  /*15510*/  STL.64 [R1+0x240], R8 ;  /* 0x0002400801007387 */ /* 0x0001e80000100a00 */
[----:B------:R-:W-:Y:S04]  /*15520*/  STL.64 [R1+0x248], R10 ;  /* 0x0002480a01007387 */ /* 0x000fe80000100a00 */
[----:B0-----:R-:W3:Y:S04]  /*15530*/  LDL.LU R8, [R1+0x86c] ;  /* 0x00086c0001087983 */ /* 0x001ee80000300800 */
[----:B------:R-:W4:Y:S04]  /*15540*/  LDL.LU R2, [R1+0x878] ;  /* 0x0008780001027983 */ /* 0x000f280000300800 */
[----:B------:R-:W4:Y:S04]  /*15550*/  LDL.LU R9, [R1+0x874] ;  /* 0x0008740001097983 */ /* 0x000f280000300800 */
[----:B------:R-:W-:Y:S04]  /*15560*/  STL.64 [R1+0xc58], R6 ;  /* 0x000c580601007387 */ /* 0x000fe80000100a00 */
[----:B------:R0:W-:Y:S04]  /*15570*/  STL.64 [R1+0xc50], R4 ;  /* 0x000c500401007387 */ /* 0x0001e80000100a00 */
[----:B0-----:R-:W3:Y:S04]  /*15580*/  LDL.LU R4, [R1+0x200] ;  /* 0x0002000001047983 */ /* 0x001ee80000300800 */
[----:B------:R-:W3:Y:S04]  /*15590*/  LDL.LU R5, [R1+0x204] ;  /* 0x0002040001057983 */ /* 0x000ee80000300800 */
[----:B------:R-:W3:Y:S04]  /*155a0*/  LDL.LU R6, [R1+0x208] ;  /* 0x0002080001067983 */ /* 0x000ee80000300800 */
[----:B------:R-:W3:Y:S01]  /*155b0*/  LDL.LU R7, [R1+0x20c] ;  /* 0x00020c0001077983 */ /* 0x000ee20000300800 */
[----:B--2---:R-:W-:-:S15]  /*155c0*/  HMMA.16816.F32 R24, R12, R28, R24 ;  /* 0x0000001c0c18723c */ /* 0x004fde0000001818 */
[----:B------:R-:W-:-:S08]  /*155d0*/  NOP ;  /* 0x0000000000007918 */ /* 0x000fd00000000000 */
[----:B------:R0:W-:Y:S04]  /*155e0*/  STL.64 [R1+0x230], R24 ;  /* 0x0002301801007387 */ /* 0x0001e80000100a00 */
[----:B------:R-:W-:Y:S04]  /*155f0*/  STL.64 [R1+0x238], R26 ;  /* 0x0002381a01007387 */ /* 0x000fe80000100a00 */
[----:B0-----:R-:W2:Y:S02]  /*15600*/  LDL.LU.64 R24, [R1+0xc78] ;  /* 0x000c780001187983 */ /* 0x001ea40000300a00 */
[----:B--2---:R-:W-:-:S15]  /*15610*/  HMMA.16816.F32 R20, R12, R24, R20 ;  /* 0x000000180c14723c */ /* 0x004fde0000001814 */
[----:B------:R-:W-:-:S08]  /*15620*/  NOP ;  /* 0x0000000000007918 */ /* 0x000fd00000000000 */
[----:B------:R-:W-:Y:S04]  /*15630*/  STL.64 [R1+0x220], R20 ;  /* 0x0002201401007387 */ /* 0x000fe80000100a00 */
[----:B------:R0:W-:Y:S04]  /*15640*/  STL.64 [R1+0x228], R22 ;  /* 0x0002281601007387 */ /* 0x0001e80000100a00 */
[----:B0-----:R-:W2:Y:S04]  /*15650*/  LDL.LU.64 R22, [R1+0xc70] ;  /* 0x000c700001167983 */ /* 0x001ea80000300a00 */
[----:B------:R-:W3:Y:S04]  /*15660*/  LDL.LU.64 R20, [R1+0xc68] ;  /* 0x000c680001147983 */ /* 0x000ee80000300a00 */
[----:B------:R0:W-:Y:S04]  /*15670*/  STL.64 [R1+0xc38], R24 ;  /* 0x000c381801007387 */ /* 0x0001e80000100a00 */
[----:B0-----:R-:W2:Y:S04]  /*15680*/  LDL.LU R24, [R1+0x210] ;  /* 0x0002100001187983 */ /* 0x001ea80000300800 */
[----:B------:R-:W2:Y:S04]  /*15690*/  LDL.LU R25, [R1+0x214] ;  /* 0x0002140001197983 */ /* 0x000ea80000300800 */
[----:B------:R-:W2:Y:S04]  /*156a0*/  LDL.LU R26, [R1+0x218] ;  /* 0x00021800011a7983 */ /* 0x000ea80000300800 */
[----:B------:R-:W2:Y:S04]  /*156b0*/  LDL.LU R27, [R1+0x21c] ;  /* 0x00021c00011b7983 */ /* 0x000ea80000300800 */
[----:B------:R-:W4:Y:S01]  /*156c0*/  LDL.LU R10, [R1+0x880] ;  /* 0x00088000010a7983 */ /* 0x000f220000300800 */
[C---:B---3--:R-:W-:Y:S06]  /*156d0*/  HMMA.16816.F32 R4, R12.reuse, R20, R4 ;  /* 0x000000140c04723c */ /* 0x048fec0000001804 */
[----:B--2---:R-:W-:-:S15]  /*156e0*/  HMMA.16816.F32 R24, R12, R22, R24 ;  /* 0x000000160c18723c */ /* 0x004fde0000001818 */
[----:B------:R-:W-:-:S08]  /*156f0*/  NOP ;  /* 0x0000000000007918 */ /* 0x000fd00000000000 */
[----:B------:R-:W-:Y:S04]  /*15700*/  STL.64 [R1+0x210], R24 ;  /* 0x0002101801007387 */ /* 0x000fe80000100a00 */
[----:B------:R-:W-:Y:S04]  /*15710*/  STL.64 [R1+0x218], R26 ;  /* 0x0002181a01007387 */ /* 0x000fe80000100a00 */
[----:B------:R-:W2:Y:S04]  /*15720*/  LDL.LU R11, [R1+0x87c] ;  /* 0x00087c00010b7983 */ /* 0x000ea80000300800 */
[----:B------:R0:W-:Y:S04]  /*15730*/  STL.64 [R1+0x200], R4 ;  /* 0x0002000401007387 */ /* 0x0001e80000100a00 */
[----:B------:R1:W-:Y:S04]  /*15740*/  STL.64 [R1+0x208], R6 ;  /* 0x0002080601007387 */ /* 0x0003e80000100a00 */
[----:B------:R-:W3:Y:S04]  /*15750*/  LDL.LU R0, [R1+0x888] ;  /* 0x0008880001007983 */ /* 0x000ee80000300800 */
[----:B------:R-:W3:Y:S04]  /*15760*/  LDL.LU R3, [R1+0x884] ;  /* 0x0008840001037983 */ /* 0x000ee80000300800 */
[----:B0-----:R-:W2:Y:S04]  /*15770*/  LDL.LU R4, [R1+0x3c0] ;  /* 0x0003c00001047983 */ /* 0x001ea80000300800 */
[----:B------:R-:W2:Y:S04]  /*15780*/  LDL.LU R5, [R1+0x3c4] ;  /* 0x0003c40001057983 */ /* 0x000ea80000300800 */
[----:B-1----:R-:W2:Y:S04]  /*15790*/  LDL.LU R6, [R1+0x3c8] ;  /* 0x0003c80001067983 */ /* 0x002ea80000300800 */
[----:B------:R-:W2:Y:S04]  /*157a0*/  LDL.LU R7, [R1+0x3cc] ;  /* 0x0003cc0001077983 */ /* 0x000ea80000300800 */
[----:B------:R-:W4:Y:S04]  /*157b0*/  LDL.LU R24, [R1+0x1e0] ;  /* 0x0001e00001187983 */ /* 0x000f280000300800 */
[----:B------:R-:W4:Y:S04]  /*157c0*/  LDL.LU R25, [R1+0x1e4] ;  /* 0x0001e40001197983 */ /* 0x000f280000300800 */
[----:B------:R-:W3:Y:S04]  /*157d0*/  LDL.LU R26, [R1+0x1e8] ;  /* 0x0001e800011a7983 */ /* 0x000ee80000300800 */
[----:B------:R-:W3:Y:S01]  /*157e0*/  LDL.LU R27, [R1+0x1ec] ;  /* 0x0001ec00011b7983 */ /* 0x000ee20000300800 */
[----:B------:R-:W-:-:S03]  /*157f0*/  IMAD R8, R8, 0x100, R19 ;  /* 0x0000010008087824 */ /* 0x000fc600078e0213 */
[----:B---3--:R-:W-:Y:S04]  /*15800*/  STL.64 [R1+0xc48], R26 ;  /* 0x000c481a01007387 */ /* 0x008fe80000100a00 */
[----:B----4-:R0:W-:Y:S04]  /*15810*/  STL.64 [R1+0xc40], R24 ;  /* 0x000c401801007387 */ /* 0x0101e80000100a00 */
[----:B0-----:R-:W3:Y:S04]  /*15820*/  LDL.LU R24, [R1+0x3b0] ;  /* 0x0003b00001187983 */ /* 0x001ee80000300800 */
[----:B------:R-:W3:Y:S04]  /*15830*/  LDL.LU R25, [R1+0x3b4] ;  /* 0x0003b40001197983 */ /* 0x000ee80000300800 */
[----:B------:R-:W3:Y:S04]  /*15840*/  LDL.LU R26, [R1+0x3b8] ;  /* 0x0003b800011a7983 */ /* 0x000ee80000300800 */
[----:B------:R-:W3:Y:S04]  /*15850*/  LDL.LU R27, [R1+0x3bc] ;  /* 0x0003bc00011b7983 */ /* 0x000ee80000300800 */
[----:B------:R-:W-:Y:S04]  /*15860*/  STL.64 [R1+0xc20], R22 ;  /* 0x000c201601007387 */ /* 0x000fe80000100a00 */
[----:B------:R0:W-:Y:S04]  /*15870*/  STL.64 [R1+0xc18], R20 ;  /* 0x000c181401007387 */ /* 0x0001e80000100a00 */
[----:B0-----:R-:W4:Y:S04]  /*15880*/  LDL.LU R20, [R1+0x1f0] ;  /* 0x0001f00001147983 */ /* 0x001f280000300800 */
[----:B------:R-:W4:Y:S04]  /*15890*/  LDL.LU R21, [R1+0x1f4] ;  /* 0x0001f40001157983 */ /* 0x000f280000300800 */
[----:B------:R-:W4:Y:S04]  /*158a0*/  LDL.LU R22, [R1+0x1f8] ;  /* 0x0001f80001167983 */ /* 0x000f280000300800 */
[----:B------:R-:W4:Y:S04]  /*158b0*/  LDL.LU R23, [R1+0x1fc] ;  /* 0x0001fc0001177983 */ /* 0x000f280000300800 */
[----:B------:R-:W4:Y:S01]  /*158c0*/  LDL.LU R19, [R1+0xc64] ;  /* 0x000c640001137983 */ /* 0x000f220000300800 */
[----:B------:R-:W-:-:S03]  /*158d0*/  IMAD R9, R9, 0x100, R2 ;  /* 0x0000010009097824 */ /* 0x000fc600078e0202 */
[----:B------:R-:W3:Y:S01]  /*158e0*/  LDL.LU R2, [R1+0xc60] ;  /* 0x000c600001027983 */ /* 0x000ee20000300800 */
[----:B----4-:R-:W-:-:S15]  /*158f0*/  HMMA.16816.F32 R20, R12, R18, R20 ;  /* 0x000000120c14723c */ /* 0x010fde0000001814 */
[----:B------:R-:W-:-:S08]  /*15900*/  NOP ;  /* 0x0000000000007918 */ /* 0x000fd00000000000 */
[----:B------:R0:W-:Y:S04]  /*15910*/  STL.64 [R1+0x1f0], R20 ;  /* 0x0001f01401007387 */ /* 0x0001e80000100a00 */
[----:B------:R1:W-:Y:S04]  /*15920*/  STL.64 [R1+0x1f8], R22 ;  /* 0x0001f81601007387 */ /* 0x0003e80000100a00 */
[----:B0-----:R-:W4:Y:S04]  /*15930*/  LDL.LU R20, [R1+0x1c0] ;  /* 0x0001c00001147983 */ /* 0x001f280000300800 */
[----:B------:R-:W4:Y:S04]  /*15940*/  LDL.LU R21, [R1+0x1c4] ;  /* 0x0001c40001157983 */ /* 0x000f280000300800 */
[----:B-1----:R-:W3:Y:S04]  /*15950*/  LDL.LU R22, [R1+0x1c8] ;  /* 0x0001c80001167983 */ /* 0x002ee80000300800 */
[----:B------:R-:W3:Y:S01]  /*15960*/  LDL.LU R23, [R1+0x1cc] ;  /* 0x0001cc0001177983 */ /* 0x000ee20000300800 */
[----:B--2---:R-:W-:Y:S01]  /*15970*/  HMMA.16816.F32 R4, R12, R16, R4 ;  /* 0x000000100c04723c */ /* 0x004fe20000001804 */
[----:B------:R-:W-:-:S02]  /*15980*/  IMAD R10, R11, 0x100, R10 ;  /* 0x000001000b0a7824 */ /* 0x000fc400078e020a */
[----:B------:R-:W-:Y:S01]  /*15990*/  IMAD R11, R3, 0x100, R0 ;  /* 0x00000100030b7824 */ /* 0x000fe200078e0200 */
[----:B---3--:R-:W-:Y:S04]  /*159a0*/  STL.64 [R1+0xc30], R22 ;  /* 0x000c301601007387 */ /* 0x008fe80000100a00 */
[----:B----4-:R0:W-:Y:S04]  /*159b0*/  STL.64 [R1+0xc28], R20 ;  /* 0x000c281401007387 */ /* 0x0101e80000100a00 */
[----:B0-----:R-:W2:Y:S04]  /*159c0*/  LDL.LU R20, [R1+0x1d0] ;  /* 0x0001d00001147983 */ /* 0x001ea80000300800 */
[----:B------:R-:W2:Y:S04]  /*159d0*/  LDL.LU R21, [R1+0x1d4] ;  /* 0x0001d40001157983 */ /* 0x000ea80000300800 */
[----:B------:R-:W2:Y:S04]  /*159e0*/  LDL.LU R22, [R1+0x1d8] ;  /* 0x0001d80001167983 */ /* 0x000ea80000300800 */
[----:B------:R-:W2:Y:S04]  /*159f0*/  LDL.LU R23, [R1+0x1dc] ;  /* 0x0001dc0001177983 */ /* 0x000ea80000300800 */
        /* <DEDUP_REMOVED lines=12> */
[----:B----4-:R-:W-:-:S15]  /*15ac0*/  HMMA.16816.F32 R24, R12, R6, R24 ;  /* 0x000000060c18723c */ /* 0x010fde0000001818 */
[----:B------:R-:W-:-:S08]  /*15ad0*/  NOP ;  /* 0x0000000000007918 */ /* 0x000fd00000000000 */
[----:B------:R-:W-:Y:S04]  /*15ae0*/  STL.64 [R1+0x3b0], R24 ;  /* 0x0003b01801007387 */ /* 0x000fe80000100a00 */
[----:B------:R0:W-:Y:S04]  /*15af0*/  STL.64 [R1+0x3b8], R26 ;  /* 0x0003b81a01007387 */ /* 0x0001e80000100a00 */
[----:B0-----:R-:W3:Y:S04]  /*15b00*/  LDL.LU.64 R26, [R1+0xc48] ;  /* 0x000c4800011a7983 */ /* 0x001ee80000300a00 */
[----:B------:R-:W3:Y:S01]  /*15b10*/  LDL.LU.64 R24, [R1+0xc40] ;  /* 0x000c400001187983 */ /* 0x000ee20000300a00 */
[----:B------:R-:W-:-:S02]  /*15b20*/  F2FP.F16.E4M3.UNPACK_B R8, R8 ;  /* 0x00000008ff08723e */ /* 0x000fc400020006ff */
[----:B------:R-:W-:Y:S02]  /*15b30*/  F2FP.F16.E4M3.UNPACK_B R9, R9 ;  /* 0x00000009ff09723e */ /* 0x000fe400020006ff */
[----:B------:R-:W-:Y:S02]  /*15b40*/  F2FP.F16.E4M3.UNPACK_B R10, R10 ;  /* 0x0000000aff0a723e */ /* 0x000fe400020006ff */
[----:B------:R-:W-:-:S07]  /*15b50*/  F2FP.F16.E4M3.UNPACK_B R11, R11 ;  /* 0x0000000bff0b723e */ /* 0x000fce00020006ff */
[----:B--2---:R-:W-:Y:S06]  /*15b60*/  HMMA.16816.F32 R20, R8, R28, R20 ;  /* 0x0000001c0814723c */ /* 0x004fec0000001814 */
[----:B---3--:R-:W-:Y:S01]  /*15b70*/  HMMA.16816.F32 R12, R12, R4, R24 ;  /* 0x000000040c0c723c */ /* 0x008fe20000001818 */
[----:B------:R-:W2:-:S15]  /*15b80*/  LDL.LU.64 R24, [R1+0xc38] ;  /* 0x000c380001187983 */ /* 0x000e9e0000300a00 */
[----:B------:R-:W-:-:S07]  /*15b90*/  NOP ;  /* 0x0000000000007918 */ /* 0x000fce0000000000 */
[----:B------:R0:W-:Y:S04]  /*15ba0*/  STL.64 [R1+0x1e0], R12 ;  /* 0x0001e00c01007387 */ /* 0x0001e80000100a00 */
[----:B------:R1:W-:Y:S04]  /*15bb0*/  STL.64 [R1+0x1e8], R14 ;  /* 0x0001e80e01007387 */ /* 0x0003e80000100a00 */
[----:B0-----:R-:W3:Y:S04]  /*15bc0*/  LDL.LU R12, [R1+0x890] ;  /* 0x00089000010c7983 */ /* 0x001ee80000300800 */
[----:B------:R-:W3:Y:S04]  /*15bd0*/  LDL.LU R13, [R1+0x88c] ;  /* 0x00088c00010d7983 */ /* 0x000ee80000300800 */
[----:B-1----:R-:W4:Y:S04]  /*15be0*/  LDL.LU R14, [R1+0x89c] ;  /* 0x00089c00010e7983 */ /* 0x002f280000300800 */
[----:B------:R-:W4:Y:S04]  /*15bf0*/  LDL.LU R15, [R1+0x8a4] ;  /* 0x0008a400010f7983 */ /* 0x000f280000300800 */
[----:B------:R-:W-:Y:S04]  /*15c00*/  STL.64 [R1+0xc00], R6 ;  /* 0x000c000601007387 */ /* 0x000fe80000100a00 */
[----:B------:R0:W-:Y:S04]  /*15c10*/  STL.64 [R1+0xbf8], R4 ;  /* 0x000bf80401007387 */ /* 0x0001e80000100a00 */
[----:B0-----:R-:W3:Y:S04]  /*15c20*/  LDL.LU R4, [R1+0x1a0] ;  /* 0x0001a00001047983 */ /* 0x001ee80000300800 */
[----:B------:R-:W3:Y:S04]  /*15c30*/  LDL.LU R5, [R1+0x1a4] ;  /* 0x0001a40001057983 */ /* 0x000ee80000300800 */
[----:B------:R-:W3:Y:S04]  /*15c40*/  LDL.LU R6, [R1+0x1a8] ;  /* 0x0001a80001067983 */ /* 0x000ee80000300800 */
[----:B------:R-:W3:Y:S04]  /*15c50*/  LDL.LU R7, [R1+0x1ac] ;  /* 0x0001ac0001077983 */ /* 0x000ee80000300800 */
[----:B------:R-:W4:Y:S04]  /*15c60*/  LDL.LU R26, [R1+0x8c8] ;  /* 0x0008c800011a7983 */ /* 0x000f280000300800 */
[----:B------:R-:W4:Y:S04]  /*15c70*/  LDL.LU R27, [R1+0x8c4] ;  /* 0x0008c400011b7983 */ /* 0x000f280000300800 */
        /* <DEDUP_REMOVED lines=9> */
[----:B------:R-:W3:Y:S04]  /*15d10*/  LDL.LU.64 R20, [R1+0xc18] ;  /* 0x000c180001147983 */ /* 0x000ee80000300a00 */
[----:B----4-:R0:W-:Y:S04]  /*15d20*/  STL.64 [R1+0xbd0], R26 ;  /* 0x000bd01a01007387 */ /* 0x0101e80000100a00 */
[----:B0-----:R-:W4:Y:S04]  /*15d30*/  LDL.LU R26, [R1+0x8a0] ;  /* 0x0008a000011a7983 */ /* 0x001f280000300800 */
[----:B------:R-:W4:Y:S04]  /*15d40*/  LDL.LU R27, [R1+0x8a8] ;  /* 0x0008a800011b7983 */ /* 0x000f280000300800 */
[----:B------:R-:W-:Y:S01]  /*15d50*/  STL.64 [R1+0xbc8], R24 ;  /* 0x000bc81801007387 */ /* 0x000fe20000100a00 */
[C---:B--2---:R-:W-:Y:S06]  /*15d60*/  HMMA.16816.F32 R16, R8.reuse, R22, R16 ;  /* 0x000000160810723c */ /* 0x044fec0000001810 */
[----:B---3--:R-:W-:-:S15]  /*15d70*/  HMMA.16816.F32 R4, R8, R20, R4 ;  /* 0x000000140804723c */ /* 0x008fde0000001804 */
[----:B------:R-:W-:-:S02]  /*15d80*/  NOP ;  /* 0x0000000000007918 */ /* 0x000fc40000000000 */
[----:B------:R-:W-:Y:S04]  /*15d90*/  STL.64 [R1+0x1b0], R16 ;  /* 0x0001b01001007387 */ /* 0x000fe80000100a00 */
[----:B------:R0:W-:Y:S04]  /*15da0*/  STL.64 [R1+0x1b8], R18 ;  /* 0x0001b81201007387 */ /* 0x0001e80000100a00 */
[----:B0-----:R-:W2:Y:S04]  /*15db0*/  LDL.LU.64 R18, [R1+0xc10] ;  /* 0x000c100001127983 */ /* 0x001ea80000300a00 */
[----:B------:R-:W3:Y:S04]  /*15dc0*/  LDL.LU.64 R16, [R1+0xc08] ;  /* 0x000c080001107983 */ /* 0x000ee80000300a00 */
        /* <DEDUP_REMOVED lines=8> */
[----:B0-----:R-:W2:Y:S04]  /*15e50*/  LDL.LU R20, [R1+0x190] ;  /* 0x0001900001147983 */ /* 0x001ea80000300800 */
[----:B------:R-:W2:Y:S04]  /*15e60*/  LDL.LU R21, [R1+0x194] ;  /* 0x0001940001157983 */ /* 0x000ea80000300800 */
[----:B------:R-:W2:Y:S04]  /*15e70*/  LDL.LU R22, [R1+0x198] ;  /* 0x0001980001167983 */ /* 0x000ea80000300800 */
[----:B------:R-:W2:Y:S01]  /*15e80*/  LDL.LU R23, [R1+0x19c] ;  /* 0x00019c0001177983 */ /* 0x000ea20000300800 */
[----:B------:R-:W-:-:S02]  /*15e90*/  IMAD R12, R13, 0x100, R12 ;  /* 0x000001000d0c7824 */ /* 0x000fc400078e020c */
[----:B------:R-:W-:Y:S02]  /*15ea0*/  IMAD R13, R3, 0x100, R0 ;  /* 0x00000100030d7824 */ /* 0x000fe400078e0200 */
[----:B------:R-:W3:Y:S04]  /*15eb0*/  LDL.LU R3, [R1+0x8b0] ;  /* 0x0008b00001037983 */ /* 0x000ee80000300800 */
[----:B------:R-:W3:Y:S01]  /*15ec0*/  LDL.LU R0, [R1+0x8b8] ;  /* 0x0008b80001007983 */ /* 0x000ee20000300800 */
[----:B----4-:R-:W-:Y:S02]  /*15ed0*/  IMAD R14, R14, 0x100, R26 ;  /* 0x000001000e0e7824 */ /* 0x010fe400078e021a */
[----:B------:R-:W-:Y:S01]  /*15ee0*/  IMAD R15, R15, 0x100, R27 ;  /* 0x000001000f0f7824 */ /* 0x000fe200078e021b */
[----:B--2---:R-:W-:-:S15]  /*15ef0*/  HMMA.16816.F32 R20, R8, R18, R20 ;  /* 0x000000120814723c */ /* 0x004fde0000001814 */
[----:B------:R-:W-:-:S08]  /*15f00*/  NOP ;  /* 0x0000000000007918 */ /* 0x000fd00000000000 */
[----:B------:R-:W-:Y:S04]  /*15f10*/  STL.64 [R1+0x190], R20 ;  /* 0x0001901401007387 */ /* 0x000fe80000100a00 */
[----:B------:R-:W-:Y:S04]  /*15f20*/  STL.64 [R1+0x198], R22 ;  /* 0x0001981601007387 */ /* 0x000fe80000100a00 */
[----:B------:R-:W2:Y:S04]  /*15f30*/  LDL.LU R24, [R1+0x170] ;  /* 0x0001700001187983 */ /* 0x000ea80000300800 */
[----:B------:R-:W2:Y:S04]  /*15f40*/  LDL.LU R25, [R1+0x174] ;  /* 0x0001740001197983 */ /* 0x000ea80000300800 */
[----:B------:R-:W4:Y:S04]  /*15f50*/  LDL.LU R26, [R1+0x178] ;  /* 0x00017800011a7983 */ /* 0x000f280000300800 */
[----:B------:R-:W4:Y:S01]  /*15f60*/  LDL.LU R27, [R1+0x17c] ;  /* 0x00017c00011b7983 */ /* 0x000f220000300800 */
[C---:B---3--:R-:W-:Y:S03]  /*15f70*/  HMMA.16816.F32 R4, R8.reuse, R16, R4 ;  /* 0x000000100804723c */ /* 0x048fe60000001804 */
[----:B----4-:R-:W-:Y:S04]  /*15f80*/  STL.64 [R1+0xbe0], R26 ;  /* 0x000be01a01007387 */ /* 0x010fe80000100a00 */
[----:B--2---:R0:W-:Y:S04]  /*15f90*/  STL.64 [R1+0xbd8], R24 ;  /* 0x000bd81801007387 */ /* 0x0041e80000100a00 */
        /* <DEDUP_REMOVED lines=16> */
[----:B0-----:R-:W2:Y:S04]  /*160a0*/  LDL.LU.64 R6, [R1+0xc00] ;  /* 0x000c000001067983 */ /* 0x001ea80000300a00 */
[----:B------:R-:W4:Y:S04]  /*160b0*/  LDL.LU.64 R4, [R1+0xbf8] ;  /* 0x000bf80001047983 */ /* 0x000f280000300a00 */
[----:B------:R-:W-:Y:S04]  /*160c0*/  STL.64 [R1+0xba0], R18 ;  /* 0x000ba01201007387 */ /* 0x000fe80000100a00 */
[----:B------:R0:W-:Y:S04]  /*160d0*/  STL.64 [R1+0xb98], R16 ;  /* 0x000b981001007387 */ /* 0x0001e80000100a00 */
[----:B0-----:R-:W3:Y:S04]  /*160e0*/  LDL.LU R16, [R1+0x140] ;  /* 0x0001400001107983 */ /* 0x001ee80000300800 */
[----:B------:R-:W3:Y:S04]  /*160f0*/  LDL.LU R17, [R1+0x144] ;  /* 0x0001440001117983 */ /* 0x000ee80000300800 */
[----:B------:R-:W4:Y:S04]  /*16100*/  LDL.LU R18, [R1+0x148] ;  /* 0x0001480001127983 */ /* 0x000f280000300800 */
[----:B------:R-:W4:Y:S01]  /*16110*/  LDL.LU R19, [R1+0x14c] ;  /* 0x00014c0001137983 */ /* 0x000f220000300800 */
[----:B--2---:R-:W-:Y:S03]  /*16120*/  HMMA.16816.F32 R24, R8, R6, R24 ;  /* 0x000000060818723c */ /* 0x004fe60000001818 */
        /* <DEDUP_REMOVED lines=9> */
[----:B------:R-:W3:Y:S01]  /*161c0*/  LDL.LU.64 R24, [R1+0xbe8] ;  /* 0x000be80001187983 */ /* 0x000ee20000300a00 */
[----:B------:R-:W-:-:S02]  /*161d0*/  F2FP.F16.E4M3.UNPACK_B R12, R12 ;  /* 0x0000000cff0c723e */ /* 0x000fc400020006ff */
[----:B------:R-:W-:Y:S02]  /*161e0*/  F2FP.F16.E4M3.UNPACK_B R13, R13 ;  /* 0x0000000dff0d723e */ /* 0x000fe400020006ff */
[----:B------:R-:W-:Y:S01]  /*161f0*/  F2FP.F16.E4M3.UNPACK_B R14, R14 ;  /* 0x0000000eff0e723e */ /* 0x000fe200020006ff */
[----:B---3--:R-:W-:Y:S01]  /*16200*/  HMMA.16816.F32 R8, R8, R4, R24 ;  /* 0x000000040808723c */ /* 0x008fe20000001818 */
[----:B------:R-:W3:Y:S04]  /*16210*/  LDL.LU.64 R26, [R1+0xbe0] ;  /* 0x000be000011a7983 */ /* 0x000ee80000300a00 */
[----:B------:R-:W3:Y:S01]  /*16220*/  LDL.LU.64 R24, [R1+0xbd8] ;  /* 0x000bd80001187983 */ /* 0x000ee20000300a00 */
[----:B------:R-:W-:-:S15]  /*16230*/  F2FP.F16.E4M3.UNPACK_B R15, R15 ;  /* 0x0000000fff0f723e */ /* 0x000fde00020006ff */
[----:B------:R-:W-:-:S02]  /*16240*/  NOP ;  /* 0x0000000000007918 */ /* 0x000fc40000000000 */
[----:B------:R0:W-:Y:S04]  /*16250*/  STL.64 [R1+0x180], R8 ;  /* 0x0001800801007387 */ /* 0x0001e80000100a00 */
[----:B------:R-:W-:Y:S04]  /*16260*/  STL.64 [R1+0x188], R10 ;  /* 0x0001880a01007387 */ /* 0x000fe80000100a00 */
[----:B0-----:R-:W4:Y:S04]  /*16270*/  LDL.LU R8, [R1+0x8ac] ;  /* 0x0008ac0001087983 */ /* 0x001f280000300800 */
[----:B------:R-:W4:Y:S04]  /*16280*/  LDL.LU R9, [R1+0x8b4] ;  /* 0x0008b40001097983 */ /* 0x000f280000300800 */
[----:B------:R-:W-:Y:S04]  /*16290*/  STL.64 [R1+0xb88], R6 ;  /* 0x000b880601007387 */ /* 0x000fe80000100a00 */
[----:B------:R0:W-:Y:S04]  /*162a0*/  STL.64 [R1+0xb80], R4 ;  /* 0x000b800401007387 */ /* 0x0001e80000100a00 */
[----:B0-----:R-:W4:Y:S04]  /*162b0*/  LDL.LU R4, [R1+0x130] ;  /* 0x0001300001047983 */ /* 0x001f280000300800 */
[----:B------:R-:W4:Y:S04]  /*162c0*/  LDL.LU R5, [R1+0x134] ;  /* 0x0001340001057983 */ /* 0x000f280000300800 */
[----:B------:R-:W4:Y:S04]  /*162d0*/  LDL.LU R6, [R1+0x138] ;  /* 0x0001380001067983 */ /* 0x000f280000300800 */
[----:B------:R-:W4:Y:S04]  /*162e0*/  LDL.LU R7, [R1+0x13c] ;  /* 0x00013c0001077983 */ /* 0x000f280000300800 */
[----:B------:R-:W4:Y:S04]  /*162f0*/  LDL.LU R10, [R1+0x8c0] ;  /* 0x0008c000010a7983 */ /* 0x000f280000300800 */
[----:B------:R-:W4:Y:S01]  /*16300*/  LDL.LU R11, [R1+0x8bc] ;  /* 0x0008bc00010b7983 */ /* 0x000f220000300800 */
[----:B---3--:R-:W-:-:S15]  /*16310*/  HMMA.16816.F32 R24, R12, R28, R24 ;  /* 0x0000001c0c18723c */ /* 0x008fde0000001818 */
[----:B------:R-:W-:-:S08]  /*16320*/  NOP ;  /* 0x0000000000007918 */ /* 0x000fd00000000000 */
[----:B------:R-:W-:Y:S04]  /*16330*/  STL.64 [R1+0x170], R24 ;  /* 0x0001701801007387 */ /* 0x000fe80000100a00 */
[----:B------:R0:W-:Y:S04]  /*16340*/  STL.64 [R1+0x178], R26 ;  /* 0x0001781a01007387 */ /* 0x0001e80000100a00 */
[----:B0-----:R-:W3:Y:S04]  /*16350*/  LDL.LU.64 R26, [R1+0xbd0] ;  /* 0x000bd000011a7983 */ /* 0x001ee80000300a00 */
[----:B------:R-:W2:Y:S02]  /*16360*/  LDL.LU.64 R24, [R1+0xbc8] ;  /* 0x000bc80001187983 */ /* 0x000ea40000300a00 */
[----:B--2---:R-:W-:-:S15]  /*16370*/  HMMA.16816.F32 R20, R12, R24, R20 ;  /* 0x000000180c14723c */ /* 0x004fde0000001814 */
[----:B------:R-:W-:-:S08]  /*16380*/  NOP ;  /* 0x0000000000007918 */ /* 0x000fd00000000000 */
[----:B------:R-:W-:Y:S04]  /*16390*/  STL.64 [R1+0x160], R20 ;  /* 0x0001601401007387 */ /* 0x000fe80000100a00 */
[----:B------:R0:W-:Y:S04]  /*163a0*/  STL.64 [R1+0x168], R22 ;  /* 0x0001681601007387 */ /* 0x0001e80000100a00 */
[----:B0-----:R-:W2:Y:S04]  /*163b0*/  LDL.LU.64 R22, [R1+0xbc0] ;  /* 0x000bc00001167983 */ /* 0x001ea80000300a00 */
[----:B------:R-:W4:Y:S01]  /*163c0*/  LDL.LU.64 R20, [R1+0xbb8] ;  /* 0x000bb80001147983 */ /* 0x000f220000300a00 */
        /* <DEDUP_REMOVED lines=14> */
[----:B0-----:R-:W4:Y:S04]  /*164b0*/  LDL.LU R20, [R1+0x380] ;  /* 0x0003800001147983 */ /* 0x001f280000300800 */
[----:B------:R-:W4:Y:S04]  /*164c0*/  LDL.LU R21, [R1+0x384] ;  /* 0x0003840001157983 */ /* 0x000f280000300800 */
[----:B------:R-:W4:Y:S04]  /*164d0*/  LDL.LU R22, [R1+0x388] ;  /* 0x0003880001167983 */ /* 0x000f280000300800 */
[----:B------:R-:W4:Y:S01]  /*164e0*/  LDL.LU R23, [R1+0x38c] ;  /* 0x00038c0001177983 */ /* 0x000f220000300800 */
[----:B------:R-:W-:-:S02]  /*164f0*/  IMAD R8, R8, 0x100, R3 ;  /* 0x0000010008087824 */ /* 0x000fc400078e0203 */
[----:B------:R-:W-:Y:S01]  /*16500*/  IMAD R9, R9, 0x100, R0 ;  /* 0x0000010009097824 */ /* 0x000fe200078e0200 */
[----:B------:R-:W4:Y:S01]  /*16510*/  LDL.LU R3, [R1+0xb94] ;  /* 0x000b940001037983 */ /* 0x000f220000300800 */
[----:B------:R-:W-:-:S03]  /*16520*/  IMAD R10, R11, 0x100, R10 ;  /* 0x000001000b0a7824 */ /* 0x000fc600078e020a */
[----:B------:R-:W4:Y:S01]  /*16530*/  LDL.LU R0, [R1+0xb90] ;  /* 0x000b900001007983 */ /* 0x000f220000300800 */
[----:B---3--:R-:W-:Y:S01]  /*16540*/  IMAD R11, R27, 0x100, R26 ;  /* 0x000001001b0b7824 */ /* 0x008fe200078e021a */
[C---:B--2---:R-:W-:Y:S06]  /*16550*/  HMMA.16816.F32 R4, R12.reuse, R18, R4 ;  /* 0x000000120c04723c */ /* 0x044fec0000001804 */
[----:B----4-:R-:W-:-:S15]  /*16560*/  HMMA.16816.F32 R20, R12, R16, R20 ;  /* 0x000000100c14723c */ /* 0x010fde0000001814 */
[----:B------:R-:W-:-:S02]  /*16570*/  NOP ;  /* 0x0000000000007918 */ /* 0x000fc40000000000 */
[----:B------:R-:W-:Y:S04]  /*16580*/  STL.64 [R1+0x130], R4 ;  /* 0x0001300401007387 */ /* 0x000fe80000100a00 */
[----:B------:R0:W-:Y:S04]  /*16590*/  STL.64 [R1+0x138], R6 ;  /* 0x0001380601007387 */ /* 0x0001e80000100a00 */
[----:B0-----:R-:W2:Y:S04]  /*165a0*/  LDL.LU.64 R6, [R1+0xb88] ;  /* 0x000b880001067983 */ /* 0x001ea80000300a00 */
[----:B------:R-:W3:Y:S04]  /*165b0*/  LDL.LU.64 R4, [R1+0xb80] ;  /* 0x000b800001047983 */ /* 0x000ee80000300a00 */
[----:B------:R-:W4:Y:S04]  /*165c0*/  LDL.LU R26, [R1+0x7c0] ;  /* 0x0007c000011a7983 */ /* 0x000f280000300800 */
[----:B------:R-:W-:Y:S04]  /*165d0*/  STL.64 [R1+0xb28], R18 ;  /* 0x000b281201007387 */ /* 0x000fe80000100a00 */
[----:B------:R0:W-:Y:S04]  /*165e0*/  STL.64 [R1+0xb20], R16 ;  /* 0x000b201001007387 */ /* 0x0001e80000100a00 */
[----:B------:R1:W-:Y:S04]  /*165f0*/  STL.64 [R1+0x380], R20 ;  /* 0x0003801401007387 */ /* 0x0003e80000100a00 */
[----:B------:R1:W-:Y:S04]  /*16600*/  STL.64 [R1+0x388], R22 ;  /* 0x0003881601007387 */ /* 0x0003e80000100a00 */
[----:B0-----:R-:W2:Y:S04]  /*16610*/  LDL.LU R16, [R1+0xb0] ;  /* 0x0000b00001107983 */ /* 0x001ea80000300800 */
[----:B------:R-:W2:Y:S04]  /*16620*/  LDL.LU R17, [R1+0xb4] ;  /* 0x0000b40001117983 */ /* 0x000ea80000300800 */
[----:B------:R-:W3:Y:S04]  /*16630*/  LDL.LU R18, [R1+0xb8] ;  /* 0x0000b80001127983 */ /* 0x000ee80000300800 */
[----:B------:R-:W3:Y:S04]  /*16640*/  LDL.LU R19, [R1+0xbc] ;  /* 0x0000bc0001137983 */ /* 0x000ee80000300800 */
[----:B-1----:R-:W4:Y:S04]  /*16650*/  LDL.LU R20, [R1+0xf0] ;  /* 0x0000f00001147983 */ /* 0x002f280000300800 */
[----:B------:R-:W4:Y:S04]  /*16660*/  LDL.LU R21, [R1+0xf4] ;  /* 0x0000f40001157983 */ /* 0x000f280000300800 */
[----:B------:R-:W2:Y:S04]  /*16670*/  LDL.LU R22, [R1+0xf8] ;  /* 0x0000f80001167983 */ /* 0x000ea80000300800 */
[----:B------:R-:W2:Y:S04]  /*16680*/  LDL.LU R23, [R1+0xfc] ;  /* 0x0000fc0001177983 */ /* 0x000ea80000300800 */
[----:B--2---:R-:W-:Y:S04]  /*16690*/  STL.64 [R1+0xb58], R22 ;  /* 0x000b581601007387 */ /* 0x004fe80000100a00 */
[----:B----4-:R0:W-:Y:S04]  /*166a0*/  STL.64 [R1+0xb50], R20 ;  /* 0x000b501401007387 */ /* 0x0101e80000100a00 */
[----:B0-----:R-:W2:Y:S04]  /*166b0*/  LDL.LU R20, [R1+0x100] ;  /* 0x0001000001147983 */ /* 0x001ea80000300800 */
[----:B------:R-:W2:Y:S04]  /*166c0*/  LDL.LU R21, [R1+0x104] ;  /* 0x0001040001157983 */ /* 0x000ea80000300800 */
[----:B------:R-:W4:Y:S04]  /*166d0*/  LDL.LU R22, [R1+0x108] ;  /* 0x0001080001167983 */ /* 0x000f280000300800 */
[----:B------:R-:W4:Y:S04]  /*166e0*/  LDL.LU R23, [R1+0x10c] ;  /* 0x00010c0001177983 */ /* 0x000f280000300800 */
[----:B----4-:R-:W-:Y:S04]  /*166f0*/  STL.64 [R1+0xb68], R22 ;  /* 0x000b681601007387 */ /* 0x010fe80000100a00 */
[----:B--2---:R0:W-:Y:S04]  /*16700*/  STL.64 [R1+0xb60], R20 ;  /* 0x000b601401007387 */ /* 0x0041e80000100a00 */
        /* <DEDUP_REMOVED lines=8> */
[----:B------:R-:W2:Y:S04]  /*16790*/  LDL.LU R22, [R1+0x378] ;  /* 0x0003780001167983 */ /* 0x000ea80000300800 */
[----:B------:R-:W2:Y:S04]  /*167a0*/  LDL.LU R23, [R1+0x37c] ;  /* 0x00037c0001177983 */ /* 0x000ea80000300800 */
[----:B---3--:R-:W-:Y:S04]  /*167b0*/  STL.64 [R1+0xb38], R18 ;  /* 0x000b381201007387 */ /* 0x008fe80000100a00 */
[----:B------:R0:W-:Y:S04]  /*167c0*/  STL.64 [R1+0xb30], R16 ;  /* 0x000b301001007387 */ /* 0x0001e80000100a00 */
[----:B0-----:R-:W3:Y:S04]  /*167d0*/  LDL.LU R16, [R1+0xd0] ;  /* 0x0000d00001107983 */ /* 0x001ee80000300800 */
[----:B------:R-:W3:Y:S04]  /*167e0*/  LDL.LU R17, [R1+0xd4] ;  /* 0x0000d40001117983 */ /* 0x000ee80000300800 */
[----:B------:R-:W3:Y:S04]  /*167f0*/  LDL.LU R18, [R1+0xd8] ;  /* 0x0000d80001127983 */ /* 0x000ee80000300800 */
[----:B------:R-:W3:Y:S04]  /*16800*/  LDL.LU R19, [R1+0xdc] ;  /* 0x0000dc0001137983 */ /* 0x000ee80000300800 */
[----:B------:R-:W4:Y:S01]  /*16810*/  LDL.LU R27, [R1+0x7bc] ;  /* 0x0007bc00011b7983 */ /* 0x000f220000300800 */
[----:B--2---:R-:W-:-:S15]  /*16820*/  HMMA.16816.F32 R20, R12, R6, R20 ;  /* 0x000000060c14723c */ /* 0x004fde0000001814 */
[----:B------:R-:W-:-:S08]  /*16830*/  NOP ;  /* 0x0000000000007918 */ /* 0x000fd00000000000 */
[----:B------:R-:W-:Y:S04]  /*16840*/  STL.64 [R1+0x370], R20 ;  /* 0x0003701401007387 */ /* 0x000fe80000100a00 */
[----:B------:R0:W-:Y:S04]  /*16850*/  STL.64 [R1+0x378], R22 ;  /* 0x0003781601007387 */ /* 0x0001e80000100a00 */
[----:B0-----:R-:W2:Y:S04]  /*16860*/  LDL.LU.64 R22, [R1+0xb78] ;  /* 0x000b780001167983 */ /* 0x001ea80000300a00 */
[----:B------:R-:W2:Y:S02]  /*16870*/  LDL.LU.64 R20, [R1+0xb70] ;  /* 0x000b700001147983 */ /* 0x000ea40000300a00 */
[----:B--2---:R-:W-:Y:S02]  /*16880*/  HMMA.16816.F32 R12, R12, R4, R20 ;  /* 0x000000040c0c723c */ /* 0x004fe40000001814 */
[----:B------:R-:W2:Y:S04]  /*16890*/  LDL.LU.64 R22, [R1+0xb68] ;  /* 0x000b680001167983 */ /* 0x000ea80000300a00 */
[----:B------:R-:W2:Y:S04]  /*168a0*/  LDL.LU.64 R20, [R1+0xb60] ;  /* 0x000b600001147983 */ /* 0x000ea80000300a00 */
[----:B------:R-:W-:Y:S04]  /*168b0*/  STL.64 [R1+0xb08], R6 ;  /* 0x000b080601007387 */ /* 0x000fe80000100a00 */
[----:B------:R0:W-:Y:S09]  /*168c0*/  STL.64 [R1+0xb00], R4 ;  /* 0x000b000401007387 */ /* 0x0001f20000100a00 */
[----:B------:R-:W-:Y:S04]  /*168d0*/  STL.64 [R1+0x120], R12 ;  /* 0x0001200c01007387 */ /* 0x000fe80000100a00 */
[----:B------:R-:W-:Y:S04]  /*168e0*/  STL.64 [R1+0x128], R14 ;  /* 0x0001280e01007387 */ /* 0x000fe80000100a00 */
[----:B0-----:R-:W3:Y:S04]  /*168f0*/  LDL.LU R4, [R1+0x70] ;  /* 0x0000700001047983 */ /* 0x001ee80000300800 */
[----:B------:R-:W3:Y:S04]  /*16900*/  LDL.LU R5, [R1+0x74] ;  /* 0x0000740001057983 */ /* 0x000ee80000300800 */
[----:B------:R-:W4:Y:S04]  /*16910*/  LDL.LU R6, [R1+0x78] ;  /* 0x0000780001067983 */ /* 0x000f280000300800 */
[----:B------:R-:W4:Y:S01]  /*16920*/  LDL.LU R7, [R1+0x7c] ;  /* 0x00007c0001077983 */ /* 0x000f220000300800 */
[----:B------:R-:W-:-:S02]  /*16930*/  F2FP.F16.E4M3.UNPACK_B R8, R8 ;  /* 0x00000008ff08723e */ /* 0x000fc400020006ff */
[----:B------:R-:W-:Y:S02]  /*16940*/  F2FP.F16.E4M3.UNPACK_B R9, R9 ;  /* 0x00000009ff09723e */ /* 0x000fe400020006ff */
[----:B------:R-:W-:Y:S02]  /*16950*/  F2FP.F16.E4M3.UNPACK_B R10, R10 ;  /* 0x0000000aff0a723e */ /* 0x000fe400020006ff */
[----:B------:R-:W-:Y:S01]  /*16960*/  F2FP.F16.E4M3.UNPACK_B R11, R11 ;  /* 0x0000000bff0b723e */ /* 0x000fe200020006ff */
[----:B----4-:R-:W-:Y:S04]  /*16970*/  STL.64 [R1+0xb18], R6 ;  /* 0x000b180601007387 */ /* 0x010fe80000100a00 */
[----:B---3--:R0:W-:Y:S04]  /*16980*/  STL.64 [R1+0xb10], R4 ;  /* 0x000b100401007387 */ /* 0x0081e80000100a00 */
[----:B0-----:R-:W3:Y:S04]  /*16990*/  LDL.LU R4, [R1+0x90] ;  /* 0x0000900001047983 */ /* 0x001ee80000300800 */
[----:B------:R-:W3:Y:S04]  /*169a0*/  LDL.LU R5, [R1+0x94] ;  /* 0x0000940001057983 */ /* 0x000ee80000300800 */
[----:B------:R-:W3:Y:S04]  /*169b0*/  LDL.LU R6, [R1+0x98] ;  /* 0x0000980001067983 */ /* 0x000ee80000300800 */
[----:B------:R-:W3:Y:S04]  /*169c0*/  LDL.LU R7, [R1+0x9c] ;  /* 0x00009c0001077983 */ /* 0x000ee80000300800 */
[----:B------:R-:W4:Y:S04]  /*169d0*/  LDL.LU R15, [R1] ;  /* 0x00000000010f7983 */ /* 0x000f280000300800 */
[----:B------:R-:W3:Y:S01]  /*169e0*/  LDL.LU R12, [R1+0x5b8] ;  /* 0x0005b800010c7983 */ /* 0x000ee20000300800 */
[C---:B--2---:R-:W-:Y:S03]  /*169f0*/  HMMA.16816.F32 R20, R8.reuse, R28, R20 ;  /* 0x0000001c0814723c */ /* 0x044fe60000001814 */
[----:B----4-:R-:W-:Y:S04]  /*16a00*/  STL [R1+0xaf0], R15 ;  /* 0x000af00f01007387 */ /* 0x010fe80000100800 */
[----:B---3--:R0:W-:Y:S04]  /*16a10*/  STL [R1+0xaec], R12 ;  /* 0x000aec0c01007387 */ /* 0x0081e80000100800 */
[----:B0-----:R-:W2:Y:S04]  /*16a20*/  LDL.LU R12, [R1+0x60] ;  /* 0x00006000010c7983 */ /* 0x001ea80000300800 */
[----:B------:R-:W2:Y:S04]  /*16a30*/  LDL.LU R13, [R1+0x64] ;  /* 0x00006400010d7983 */ /* 0x000ea80000300800 */
[----:B------:R-:W2:Y:S04]  /*16a40*/  LDL.LU R14, [R1+0x68] ;  /* 0x00006800010e7983 */ /* 0x000ea80000300800 */
[----:B------:R-:W2:Y:S04]  /*16a50*/  LDL.LU R15, [R1+0x6c] ;  /* 0x00006c00010f7983 */ /* 0x000ea80000300800 */
        /* <DEDUP_REMOVED lines=10> */
[----:B------:R-:W2:Y:S04]  /*16b00*/  LDL.LU R25, [R1+0x7b4] ;  /* 0x0007b40001197983 */ /* 0x000ea80000300800 */
[----:B------:R-:W2:Y:S01]  /*16b10*/  LDL.LU R28, [R1+0x7a8] ;  /* 0x0007a800011c7983 */ /* 0x000ea20000300800 */
[----:B---3--:R-:W-:-:S15]  /*16b20*/  HMMA.16816.F32 R16, R8, R22, R16 ;  /* 0x000000160810723c */ /* 0x008fde0000001810 */
[----:B------:R-:W-:-:S08]  /*16b30*/  NOP ;  /* 0x0000000000007918 */ /* 0x000fd00000000000 */
[----:B------:R-:W-:Y:S04]  /*16b40*/  STL.64 [R1+0xd0], R16 ;  /* 0x0000d01001007387 */ /* 0x000fe80000100a00 */
[----:B------:R0:W-:Y:S04]  /*16b50*/  STL.64 [R1+0xd8], R18 ;  /* 0x0000d81201007387 */ /* 0x0001e80000100a00 */
[----:B0-----:R-:W4:Y:S04]  /*16b60*/  LDL.LU.64 R18, [R1+0xb38] ;  /* 0x000b380001127983 */ /* 0x001f280000300a00 */
[----:B------:R-:W4:Y:S04]  /*16b70*/  LDL.LU.64 R16, [R1+0xb30] ;  /* 0x000b300001107983 */ /* 0x000f280000300a00 */
[----:B------:R-:W3:Y:S04]  /*16b80*/  LDL.LU R23, [R1+0x7ac] ;  /* 0x0007ac0001177983 */ /* 0x000ee80000300800 */
[----:B------:R-:W3:Y:S01]  /*16b90*/  LDL.LU R29, [R1+0x7a4] ;  /* 0x0007a400011d7983 */ /* 0x000ee20000300800 */
[----:B----4-:R-:W-:-:S15]  /*16ba0*/  HMMA.16816.F32 R16, R8, R20, R16 ;  /* 0x000000140810723c */ /* 0x010fde0000001810 */
[----:B------:R-:W-:-:S08]  /*16bb0*/  NOP ;  /* 0x0000000000007918 */ /* 0x000fd00000000000 */
[----:B------:R-:W-:Y:S04]  /*16bc0*/  STL.64 [R1+0xb0], R16 ;  /* 0x0000b01001007387 */ /* 0x000fe80000100a00 */
[----:B------:R0:W-:Y:S04]  /*16bd0*/  STL.64 [R1+0xb8], R18 ;  /* 0x0000b81201007387 */ /* 0x0001e80000100a00 */
[----:B0-----:R-:W4:Y:S04]  /*16be0*/  LDL.LU.64 R18, [R1+0xb28] ;  /* 0x000b280001127983 */ /* 0x001f280000300a00 */
[----:B------:R-:W2:Y:S04]  /*16bf0*/  LDL.LU.64 R16, [R1+0xb20] ;  /* 0x000b200001107983 */ /* 0x000ea80000300a00 */
[----:B------:R-:W3:Y:S04]  /*16c00*/  LDL.LU R20, [R1+0x7b8] ;  /* 0x0007b80001147983 */ /* 0x000ee80000300800 */
[----:B------:R-:W3:Y:S01]  /*16c10*/  LDL.LU R21, [R1+0x7b0] ;  /* 0x0007b00001157983 */ /* 0x000ee20000300800 */
[----:B----4-:R-:W-:-:S15]  /*16c20*/  HMMA.16816.F32 R4, R8, R18, R4 ;  /* 0x000000120804723c */ /* 0x010fde0000001804 */
[----:B------:R-:W-:-:S08]  /*16c30*/  NOP ;  /* 0x0000000000007918 */ /* 0x000fd00000000000 */
[----:B------:R-:W-:Y:S04]  /*16c40*/  STL.64 [R1+0x90], R4 ;  /* 0x0000900401007387 */ /* 0x000fe80000100a00 */
[----:B------:R0:W-:Y:S04]  /*16c50*/  STL.64 [R1+0x98], R6 ;  /* 0x0000980601007387 */ /* 0x0001e80000100a00 */
[----:B0-----:R-:W2:Y:S04]  /*16c60*/  LDL.LU.64 R6, [R1+0xb18] ;  /* 0x000b180001067983 */ /* 0x001ea80000300a00 */
[----:B------:R-:W2:Y:S02]  /*16c70*/  LDL.LU.64 R4, [R1+0xb10] ;  /* 0x000b100001047983 */ /* 0x000ea40000300a00 */
[----:B--2---:R-:W-:Y:S02]  /*16c80*/  HMMA.16816.F32 R16, R8, R16, R4 ;  /* 0x000000100810723c */ /* 0x004fe40000001804 */
[----:B------:R-:W2:Y:S04]  /*16c90*/  LDL.LU.64 R6, [R1+0xb08] ;  /* 0x000b080001067983 */ /* 0x000ea80000300a00 */
[----:B------:R-:W4:-:S15]  /*16ca0*/  LDL.LU.64 R4, [R1+0xb00] ;  /* 0x000b000001047983 */ /* 0x000f1e0000300a00 */
[----:B------:R-:W-:-:S02]  /*16cb0*/  NOP ;  /* 0x0000000000007918 */ /* 0x000fc40000000000 */
[----:B------:R0:W-:Y:S04]  /*16cc0*/  STL.64 [R1+0x70], R16 ;  /* 0x0000701001007387 */ /* 0x0001e80000100a00 */
[----:B------:R1:W-:Y:S04]  /*16cd0*/  STL.64 [R1+0x78], R18 ;  /* 0x0000781201007387 */ /* 0x0003e80000100a00 */
[----:B0-----:R-:W4:Y:S01]  /*16ce0*/  LDL.LU R16, [R1+0x50] ;  /* 0x0000500001107983 */ /* 0x001f220000300800 */
[----:B------:R-:W-:-:S03]  /*16cf0*/  IMAD.MOV.U32 R17, RZ, RZ, R0 ;  /* 0x000000ffff117224 */ /* 0x000fc600078e0000 */
[----:B------:R0:W5:Y:S01]  /*16d00*/  LDL.LU R0, [R1+0xafc] ;  /* 0x000afc0001007983 */ /* 0x0001620000300800 */
[----:B-1----:R-:W-:Y:S02]  /*16d10*/  IMAD.MOV.U32 R18, RZ, RZ, R3 ;  /* 0x000000ffff127224 */ /* 0x002fe400078e0003 */
[----:B------:R-:W-:Y:S01]  /*16d20*/  IMAD.MOV.U32 R19, RZ, RZ, R2 ;  /* 0x000000ffff137224 */ /* 0x000fe200078e0002 */
[----:B------:R-:W3:Y:S04]  /*16d30*/  LDL.LU R3, [R1+0xaf8] ;  /* 0x000af80001037983 */ /* 0x000ee80000300800 */
[----:B------:R-:W3:Y:S01]  /*16d40*/  LDL.LU R2, [R1+0xaf4] ;  /* 0x000af40001027983 */ /* 0x000ee20000300800 */
[----:B--2---:R-:W-:-:S15]  /*16d50*/  HMMA.16816.F32 R12, R8, R6, R12 ;  /* 0x00000006080c723c */ /* 0x004fde000000180c */
[----:B------:R-:W-:-:S08]  /*16d60*/  NOP ;  /* 0x0000000000007918 */ /* 0x000fd00000000000 */
[----:B------:R-:W-:Y:S04]  /*16d70*/  STL.64 [R1+0x60], R12 ;  /* 0x0000600c01007387 */ /* 0x000fe80000100a00 */
[----:B------:R1:W-:Y:S04]  /*16d80*/  STL.64 [R1+0x68], R14 ;  /* 0x0000680e01007387 */ /* 0x0003e80000100a00 */
[----:B-1----:R-:W2:Y:S04]  /*16d90*/  LDL.LU R15, [R1+0xaf0] ;  /* 0x000af000010f7983 */ /* 0x002ea80000300800 */
[----:B------:R-:W3:Y:S01]  /*16da0*/  LDL.LU R12, [R1+0xaec] ;  /* 0x000aec00010c7983 */ /* 0x000ee20000300800 */
[----:B----4-:R-:W-:Y:S03]  /*16db0*/  HMMA.16816.F32 R8, R8, R4, R16 ;  /* 0x000000040808723c */ /* 0x010fe60000001810 */
[----:B------:R-:W4:Y:S04]  /*16dc0*/  LDL.LU R5, [R1+0x5e0] ;  /* 0x0005e00001057983 */ /* 0x000f280000300800 */
[----:B------:R-:W4:Y:S01]  /*16dd0*/  LDL.LU R6, [R1+0x5c4] ;  /* 0x0005c40001067983 */ /* 0x000f220000300800 */
[----:B------:R-:W-:-:S15]  /*16de0*/  IADD3 R26, P5, R26, UR6, RZ ;  /* 0x000000061a1a7c10 */ /* 0x000fde000ffbe0ff */
[----:B------:R-:W-:Y:S04]  /*16df0*/  STL.64 [R1+0x50], R8 ;  /* 0x0000500801007387 */ /* 0x000fe80000100a00 */
[----:B------:R-:W-:Y:S04]  /*16e00*/  STL.64 [R1+0x58], R10 ;  /* 0x0000580a01007387 */ /* 0x000fe80000100a00 */
[----:B------:R-:W4:Y:S04]  /*16e10*/  LDL.LU R13, [R1+0x5e8] ;  /* 0x0005e800010d7983 */ /* 0x000f280000300800 */
[----:B------:R-:W4:Y:S04]  /*16e20*/  LDL.LU R7, [R1+0x5c8] ;  /* 0x0005c80001077983 */ /* 0x000f280000300800 */
[----:B------:R-:W4:Y:S04]  /*16e30*/  LDL.LU R16, [R1+0x5f0] ;  /* 0x0005f00001107983 */ /* 0x000f280000300800 */
[----:B------:R-:W4:Y:S04]  /*16e40*/  LDL.LU R14, [R1+0x5cc] ;  /* 0x0005cc00010e7983 */ /* 0x000f280000300800 */
[----:B------:R-:W4:Y:S04]  /*16e50*/  LDL.LU R17, [R1+0x5f8] ;  /* 0x0005f80001117983 */ /* 0x000f280000300800 */
[----:B------:R-:W4:Y:S01]  /*16e60*/  LDL.LU R18, [R1+0x600] ;  /* 0x0006000001127983 */ /* 0x000f220000300800 */
[----:B------:R-:W-:-:S02]  /*16e70*/  IADD3 R27, P6, R27, UR6, RZ ;  /* 0x000000061b1b7c10 */ /* 0x000fc4000ffde0ff */
[----:B------:R-:W-:Y:S01]  /*16e80*/  IADD3 R25, P1, R25, UR6, RZ ;  /* 0x0000000619197c10 */ /* 0x000fe2000ff3e0ff */
[----:B--2---:R-:W-:-:S05]  /*16e90*/  VIADD R15, R15, 0xffffffe0 ;  /* 0xffffffe00f0f7836 */ /* 0x004fca0000000000 */
[----:B------:R1:W-:Y:S01]  /*16ea0*/  STL [R1], R15 ;  /* 0x0000000f01007387 */ /* 0x0003e20000100800 */
[----:B---3--:R-:W-:-:S03]  /*16eb0*/  VIADD R12, R12, 0xffffffff ;  /* 0xffffffff0c0c7836 */ /* 0x008fc60000000000 */
[----:B-1----:R-:W2:Y:S04]  /*16ec0*/  LDL.LU R15, [R1+0x5d4] ;  /* 0x0005d400010f7983 */ /* 0x002ea80000300800 */
[----:B------:R1:W-:Y:S04]  /*16ed0*/  STL [R1+0x7c0], R26 ;  /* 0x0007c01a01007387 */ /* 0x0003e80000100800 */
[----:B------:R-:W3:Y:S04]  /*16ee0*/  LDL.LU R22, [R1+0x608] ;  /* 0x0006080001167983 */ /* 0x000ee80000300800 */
[----:B------:R-:W3:Y:S04]  /*16ef0*/  LDL.LU R24, [R1+0x5d8] ;  /* 0x0005d80001187983 */ /* 0x000ee80000300800 */
[----:B-1----:R-:W3:Y:S04]  /*16f00*/  LDL.LU R26, [R1+0x610] ;  /* 0x00061000011a7983 */ /* 0x002ee80000300800 */
[----:B------:R1:W-:Y:S04]  /*16f10*/  STL [R1+0x7bc], R27 ;  /* 0x0007bc1b01007387 */ /* 0x0003e80000100800 */
[----:B-1----:R-:W3:Y:S04]  /*16f20*/  LDL.LU R27, [R1+0x5dc] ;  /* 0x0005dc00011b7983 */ /* 0x002ee80000300800 */
[----:B------:R-:W-:Y:S04]  /*16f30*/  STL [R1+0x5b8], R12 ;  /* 0x0005b80c01007387 */ /* 0x000fe80000100800 */
[----:B------:R1:W-:Y:S04]  /*16f40*/  STL [R1+0x7b4], R25 ;  /* 0x0007b41901007387 */ /* 0x0003e80000100800 */
[----:B-1----:R-:W3:Y:S01]  /*16f50*/  LDL.LU R25, [R1+0x618] ;  /* 0x0006180001197983 */ /* 0x002ee20000300800 */
[----:B------:R-:W-:-:S02]  /*16f60*/  IADD3 R20, P0, R20, UR6, RZ ;  /* 0x0000000614147c10 */ /* 0x000fc4000ff1e0ff */
[----:B------:R-:W-:Y:S02]  /*16f70*/  IADD3 R23, P3, R23, UR6, RZ ;  /* 0x0000000617177c10 */ /* 0x000fe4000ff7e0ff */
[----:B------:R-:W-:Y:S01]  /*16f80*/  IADD3 R21, P2, R21, UR6, RZ ;  /* 0x0000000615157c10 */ /* 0x000fe2000ff5e0ff */
[----:B------:R-:W-:Y:S01]  /*16f90*/  STL [R1+0x7b8], R20 ;  /* 0x0007b81401007387 */ /* 0x000fe20000100800 */
[----:B------:R-:W-:-:S03]  /*16fa0*/  IADD3 R28, P4, R28, UR6, RZ ;  /* 0x000000061c1c7c10 */ /* 0x000fc6000ff9e0ff */
[----:B------:R1:W-:Y:S01]  /*16fb0*/  STL [R1+0x7ac], R23 ;  /* 0x0007ac1701007387 */ /* 0x0003e20000100800 */
[----:B------:R-:W-:-:S03]  /*16fc0*/  IADD3.X R29, R29, UR7, RZ, P5, !PT ;  /* 0x000000071d1d7c10 */ /* 0x000fc6000affe4ff */
[----:B------:R0:W-:Y:S01]  /*16fd0*/  STL [R1+0x7b0], R21 ;  /* 0x0007b01501007387 */ /* 0x0001e20000100800 */
[----:B----4-:R-:W-:-:S03]  /*16fe0*/  IADD3.X R6, R6, UR7, RZ, P6, !PT ;  /* 0x0000000706067c10 */ /* 0x010fc6000b7fe4ff */
[----:B-1----:R-:W4:Y:S04]  /*16ff0*/  LDL.LU R23, [R1+0x620] ;  /* 0x0006200001177983 */ /* 0x002f280000300800 */
[----:B------:R-:W4:Y:S01]  /*17000*/  LDL.LU R19, [R1+0x5ec] ;  /* 0x0005ec0001137983 */ /* 0x000f220000300800 */
[----:B------:R-:W-:-:S03]  /*17010*/  IADD3 R13, P6, R13, UR6, RZ ;  /* 0x000000060d0d7c10 */ /* 0x000fc6000ffde0ff */
[----:B------:R1:W-:Y:S01]  /*17020*/  STL [R1+0x7a8], R28 ;  /* 0x0007a81c01007387 */ /* 0x0003e20000100800 */
[----:B------:R-:W-:-:S03]  /*17030*/  IADD3 R5, P5, R5, UR6, RZ ;  /* 0x0000000605057c10 */ /* 0x000fc6000ffbe0ff */
[----:B------:R-:W4:Y:S04]  /*17040*/  LDL.LU R20, [R1+0x628] ;  /* 0x0006280001147983 */ /* 0x000f280000300800 */
[----:B0-----:R-:W4:Y:S01]  /*17050*/  LDL.LU R21, [R1+0x5f4] ;  /* 0x0005f40001157983 */ /* 0x001f220000300800 */
[----:B------:R-:W-:-:S03]  /*17060*/  IADD3.X R14, R14, UR7, RZ, P1, !PT ;  /* 0x000000070e0e7c10 */ /* 0x000fc60008ffe4ff */
[----:B------:R0:W-:Y:S01]  /*17070*/  STL [R1+0x7a4], R29 ;  /* 0x0007a41d01007387 */ /* 0x0001e20000100800 */
[----:B------:R-:W-:-:S03]  /*17080*/  IADD3.X R7, R7, UR7, RZ, P0, !PT ;  /* 0x0000000707077c10 */ /* 0x000fc600087fe4ff */
[----:B-1----:R-:W4:Y:S01]  /*17090*/  LDL.LU R28, [R1+0x630] ;  /* 0x00063000011c7983 */ /* 0x002f220000300800 */
[----:B------:R-:W-:-:S03]  /*170a0*/  IADD3 R16, P0, R16, UR6, RZ ;  /* 0x0000000610107c10 */ /* 0x000fc6000ff1e0ff */
[----:B0-----:R-:W4:Y:S01]  /*170b0*/  LDL.LU R29, [R1+0x5fc] ;  /* 0x0005fc00011d7983 */ /* 0x001f220000300800 */
[----:B------:R-:W-:-:S03]  /*170c0*/  IADD3.X R3, R3, UR7, RZ, P2, !PT ;  /* 0x0000000703037c10 */ /* 0x000fc600097fe4ff */
[----:B------:R0:W-:Y:S04]  /*170d0*/  STL [R1+0x5e8], R13 ;  /* 0x0005e80d01007387 */ /* 0x0001e80000100800 */
[----:B------:R-:W-:Y:S01]  /*170e0*/  STL [R1+0x5e0], R5 ;  /* 0x0005e00501007387 */ /* 0x000fe20000100800 */
[----:B------:R-:W-:-:S03]  /*170f0*/  IADD3 R17, P1, R17, UR6, RZ ;  /* 0x0000000611117c10 */ /* 0x000fc6000ff3e0ff */
[----:B0-----:R-:W4:Y:S04]  /*17100*/  LDL.LU R13, [R1+0x638] ;  /* 0x00063800010d7983 */ /* 0x001f280000300800 */
[----:B------:R-:W-:Y:S04]  /*17110*/  STL [R1+0x5c4], R6 ;  /* 0x0005c40601007387 */ /* 0x000fe80000100800 */
[----:B------:R0:W-:Y:S01]  /*17120*/  STL [R1+0x5cc], R14 ;  /* 0x0005cc0e01007387 */ /* 0x0001e20000100800 */
[----:B------:R-:W-:-:S03]  /*17130*/  IADD3 R18, P2, R18, UR6, RZ ;  /* 0x0000000612127c10 */ /* 0x000fc6000ff5e0ff */
[----:B------:R-:W-:Y:S04]  /*17140*/  STL [R1+0x5c8], R7 ;  /* 0x0005c80701007387 */ /* 0x000fe80000100800 */
[----:B0-----:R-:W4:Y:S04]  /*17150*/  LDL.LU R14, [R1+0x604] ;  /* 0x00060400010e7983 */ /* 0x001f280000300800 */
[----:B------:R-:W-:Y:S04]  /*17160*/  STL [R1+0x5f0], R16 ;  /* 0x0005f01001007387 */ /* 0x000fe80000100800 */
[----:B------:R0:W-:Y:S01]  /*17170*/  STL [R1+0x5d0], R3 ;  /* 0x0005d00301007387 */ /* 0x0001e20000100800 */
[----:B------:R-:W-:-:S03]  /*17180*/  IADD3.X R2, R2, UR7, RZ, P6, !PT ;  /* 0x0000000702027c10 */ /* 0x000fc6000b7fe4ff */
[----:B0-----:R-:W4:Y:S04]  /*17190*/  LDL.LU R3, [R1+0xae8] ;  /* 0x000ae80001037983 */ /* 0x001f280000300800 */
[----:B------:R-:W-:Y:S01]  /*171a0*/  STL [R1+0x5f8], R17 ;  /* 0x0005f81101007387 */ /* 0x000fe20000100800 */
[----:B--2---:R-:W-:-:S05]  /*171b0*/  IADD3.X R15, R15, UR7, RZ, P3, !PT ;  /* 0x000000070f0f7c10 */ /* 0x004fca0009ffe4ff */
[----:B------:R0:W-:Y:S01]  /*171c0*/  STL [R1+0x5d4], R15 ;  /* 0x0005d40f01007387 */ /* 0x0001e20000100800 */
[----:B---3--:R-:W-:Y:S02]  /*171d0*/  IADD3 R22, P3, R22, UR6, RZ ;  /* 0x0000000616167c10 */ /* 0x008fe4000ff7e0ff */
[----:B------:R-:W-:Y:S01]  /*171e0*/  IADD3.X R24, R24, UR7, RZ, P4, !PT ;  /* 0x0000000718187c10 */ /* 0x000fe2000a7fe4ff */
[----:B0-----:R-:W2:Y:S01]  /*171f0*/  LDL.LU R15, [R1+0x640] ;  /* 0x00064000010f7983 */ /* 0x001ea20000300800 */
[----:B------:R-:W-:-:S03]  /*17200*/  IADD3 R26, P4, R26, UR6, RZ ;  /* 0x000000061a1a7c10 */ /* 0x000fc6000ff9e0ff */
[----:B------:R-:W-:Y:S04]  /*17210*/  STL [R1+0x600], R18 ;  /* 0x0006001201007387 */ /* 0x000fe80000100800 */
[----:B------:R0:W-:Y:S04]  /*17220*/  STL [R1+0x610], R26 ;  /* 0x0006101a01007387 */ /* 0x0001e80000100800 */
[----:B------:R-:W-:Y:S01]  /*17230*/  STL [R1+0x608], R22 ;  /* 0x0006081601007387 */ /* 0x000fe20000100800 */
[----:B------:R-:W-:-:S03]  /*17240*/  IADD3.X R27, R27, UR7, RZ, P5, !PT ;  /* 0x000000071b1b7c10 */ /* 0x000fc6000affe4ff */
[----:B0-----:R-:W3:Y:S04]  /*17250*/  LDL.LU R26, [R1+0x60c] ;  /* 0x00060c00011a7983 */ /* 0x001ee80000300800 */
[----:B------:R0:W-:Y:S04]  /*17260*/  STL [R1+0x5d8], R24 ;  /* 0x0005d81801007387 */ /* 0x0001e80000100800 */
[----:B0-----:R-:W3:Y:S01]  /*17270*/  LDL.LU R24, [R1+0x648] ;  /* 0x0006480001187983 */ /* 0x001ee20000300800 */
[----:B------:R-:W-:-:S03]  /*17280*/  IADD3 R25, P5, R25, UR6, RZ ;  /* 0x0000000619197c10 */ /* 0x000fc6000ffbe0ff */
[----:B------:R0:W-:Y:S04]  /*17290*/  STL [R1+0x5dc], R27 ;  /* 0x0005dc1b01007387 */ /* 0x0001e80000100800 */
[----:B0-----:R-:W3:Y:S04]  /*172a0*/  LDL.LU R27, [R1+0x614] ;  /* 0x00061400011b7983 */ /* 0x001ee80000300800 */
[----:B------:R0:W-:Y:S04]  /*172b0*/  STL [R1+0x5e4], R2 ;  /* 0x0005e40201007387 */ /* 0x0001e80000100800 */
[----:B0-----:R-:W3:Y:S04]  /*172c0*/  LDL.LU R2, [R1+0xae4] ;  /* 0x000ae40001027983 */ /* 0x001ee80000300800 */
[----:B------:R0:W-:Y:S04]  /*172d0*/  STL [R1+0x618], R25 ;  /* 0x0006181901007387 */ /* 0x0001e80000100800 */
[----:B------:R-:W3:Y:S04]  /*172e0*/  LDL.LU R22, [R1+0x650] ;  /* 0x0006500001167983 */ /* 0x000ee80000300800 */
[----:B0-----:R-:W3:Y:S01]  /*172f0*/  LDL.LU R25, [R1+0x61c] ;  /* 0x00061c0001197983 */ /* 0x001ee20000300800 */
[----:B----4-:R-:W-:-:S02]  /*17300*/  IADD3 R23, P6, R23, UR6, RZ ;  /* 0x0000000617177c10 */ /* 0x010fc4000ffde0ff */
[----:B------:R-:W-:Y:S02]  /*17310*/  IADD3.X R19, R19, UR7, RZ, P0, !PT ;  /* 0x0000000713137c10 */ /* 0x000fe400087fe4ff */
[----:B------:R-:W-:Y:S01]  /*17320*/  IADD3 R20, P0, R20, UR6, RZ ;  /* 0x0000000614147c10 */ /* 0x000fe2000ff1e0ff */
[----:B------:R0:W-:Y:S01]  /*17330*/  STL [R1+0x620], R23 ;  /* 0x0006201701007387 */ /* 0x0001e20000100800 */
[----:B------:R-:W-:Y:S02]  /*17340*/  IADD3.X R21, R21, UR7, RZ, P1, !PT ;  /* 0x0000000715157c10 */ /* 0x000fe40008ffe4ff */
[----:B------:R-:W-:Y:S02]  /*17350*/  IADD3 R28, P1, R28, UR6, RZ ;  /* 0x000000061c1c7c10 */ /* 0x000fe4000ff3e0ff */
[----:B------:R-:W-:Y:S01]  /*17360*/  IADD3.X R29, R29, UR7, RZ, P2, !PT ;  /* 0x000000071d1d7c10 */ /* 0x000fe200097fe4ff */
[----:B0-----:R-:W4:Y:S04]  /*17370*/  LDL.LU R23, [R1+0x658] ;  /* 0x0006580001177983 */ /* 0x001f280000300800 */
[----:B------:R-:W-:Y:S04]  /*17380*/  STL [R1+0x5ec], R19 ;  /* 0x0005ec1301007387 */ /* 0x000fe80000100800 */
[----:B------:R-:W-:Y:S04]  /*17390*/  STL [R1+0x628], R20 ;  /* 0x0006281401007387 */ /* 0x000fe80000100800 */
[----:B------:R-:W4:Y:S01]  /*173a0*/  LDL.LU R11, [R1+0x624] ;  /* 0x00062400010b7983 */ /* 0x000f220000300800 */
[----:B------:R-:W-:-:S03]  /*173b0*/  IADD3 R13, P2, R13, UR6, RZ ;  /* 0x000000060d0d7c10 */ /* 0x000fc6000ff5e0ff */
[----:B------:R-:W-:Y:S04]  /*173c0*/  STL [R1+0x5f4], R21 ;  /* 0x0005f41501007387 */ /* 0x000fe80000100800 */
[----:B------:R-:W4:Y:S04]  /*173d0*/  LDL.LU R4, [R1+0x660] ;  /* 0x0006600001047983 */ /* 0x000f280000300800 */
[----:B------:R0:W-:Y:S01]  /*173e0*/  STL [R1+0x630], R28 ;  /* 0x0006301c01007387 */ /* 0x0001e20000100800 */
[----:B------:R-:W-:-:S03]  /*173f0*/  IADD3.X R14, R14, UR7, RZ, P3, !PT ;  /* 0x000000070e0e7c10 */ /* 0x000fc60009ffe4ff */
[----:B0-----:R-:W4:Y:S04]  /*17400*/  LDL.LU R28, [R1+0x62c] ;  /* 0x00062c00011c7983 */ /* 0x001f280000300800 */
[----:B------:R0:W-:Y:S04]  /*17410*/  STL [R1+0x5fc], R29 ;  /* 0x0005fc1d01007387 */ /* 0x0001e80000100800 */
[----:B------:R-:W4:Y:S04]  /*17420*/  LDL.LU R5, [R1+0x668] ;  /* 0x0006680001057983 */ /* 0x000f280000300800 */
[----:B------:R-:W4:Y:S04]  /*17430*/  LDL.LU R6, [R1+0x634] ;  /* 0x0006340001067983 */ /* 0x000f280000300800 */
[----:B0-----:R-:W4:Y:S04]  /*17440*/  LDL.LU R29, [R1+0x670] ;  /* 0x00067000011d7983 */ /* 0x001f280000300800 */
[----:B------:R0:W-:Y:S04]  /*17450*/  STL [R1+0x638], R13 ;  /* 0x0006380d01007387 */ /* 0x0001e80000100800 */
[----:B------:R-:W4:Y:S04]  /*17460*/  LDL.LU R7, [R1+0x63c] ;  /* 0x00063c0001077983 */ /* 0x000f280000300800 */
[----:B------:R-:W4:Y:S04]  /*17470*/  LDL.LU R16, [R1+0x678] ;  /* 0x0006780001107983 */ /* 0x000f280000300800 */
[----:B------:R-:W4:Y:S04]  /*17480*/  LDL.LU R17, [R1+0x644] ;  /* 0x0006440001117983 */ /* 0x000f280000300800 */
[----:B------:R1:W-:Y:S04]  /*17490*/  STL [R1+0x604], R14 ;  /* 0x0006040e01007387 */ /* 0x0003e80000100800 */
[----:B0-----:R-:W4:Y:S04]  /*174a0*/  LDL.LU R13, [R1+0x680] ;  /* 0x00068000010d7983 */ /* 0x001f280000300800 */
[----:B------:R-:W4:Y:S04]  /*174b0*/  LDL.LU R18, [R1+0x64c] ;  /* 0x00064c0001127983 */ /* 0x000f280000300800 */
[----:B-1----:R-:W4:Y:S01]  /*174c0*/  LDL.LU R14, [R1+0x688] ;  /* 0x00068800010e7983 */ /* 0x002f220000300800 */
[----:B--2---:R-:W-:-:S05]  /*174d0*/  IADD3 R15, P3, R15, UR6, RZ ;  /* 0x000000060f0f7c10 */ /* 0x004fca000ff7e0ff */
[----:B------:R0:W-:Y:S04]  /*174e0*/  STL [R1+0x640], R15 ;  /* 0x0006400f01007387 */ /* 0x0001e80000100800 */
[----:B0-----:R-:W2:Y:S01]  /*174f0*/  LDL.LU R15, [R1+0x654] ;  /* 0x00065400010f7983 */ /* 0x001ea20000300800 */
[----:B---3--:R-:W-:-:S05]  /*17500*/  IADD3.X R26, R26, UR7, RZ, P4, !PT ;  /* 0x000000071a1a7c10 */ /* 0x008fca000a7fe4ff */
[----:B------:R0:W-:Y:S01]  /*17510*/  STL [R1+0x60c], R26 ;  /* 0x00060c1a01007387 */ /* 0x0001e20000100800 */
[----:B------:R-:W-:-:S03]  /*17520*/  IADD3 R24, P4, R24, UR6, RZ ;  /* 0x0000000618187c10 */ /* 0x000fc6000ff9e0ff */
[----:B0-----:R-:W3:Y:S04]  /*17530*/  LDL.LU R26, [R1+0x690] ;  /* 0x00069000011a7983 */ /* 0x001ee80000300800 */
[----:B------:R0:W-:Y:S01]  /*17540*/  STL [R1+0x648], R24 ;  /* 0x0006481801007387 */ /* 0x0001e20000100800 */
[----:B------:R-:W-:-:S03]  /*17550*/  IADD3.X R27, R27, UR7, RZ, P5, !PT ;  /* 0x000000071b1b7c10 */ /* 0x000fc6000affe4ff */
[----:B0-----:R-:W3:Y:S04]  /*17560*/  LDL.LU R24, [R1+0x65c] ;  /* 0x00065c0001187983 */ /* 0x001ee80000300800 */
[----:B------:R0:W-:Y:S04]  /*17570*/  STL [R1+0x614], R27 ;  /* 0x0006141b01007387 */ /* 0x0001e80000100800 */
[----:B0-----:R-:W3:Y:S01]  /*17580*/  LDL.LU R27, [R1+0x698] ;  /* 0x00069800011b7983 */ /* 0x001ee20000300800 */
[----:B------:R-:W-:-:S05]  /*17590*/  IADD3.X R25, R25, UR7, RZ, P6, !PT ;  /* 0x0000000719197c10 */ /* 0x000fca000b7fe4ff */
[----:B------:R0:W-:Y:S04]  /*175a0*/  STL [R1+0x61c], R25 ;  /* 0x00061c1901007387 */ /* 0x0001e80000100800 */
[----:B0-----:R-:W3:Y:S01]  /*175b0*/  LDL.LU R25, [R1+0x664] ;  /* 0x0006640001197983 */ /* 0x001ee20000300800 */
[----:B------:R-:W-:Y:S02]  /*175c0*/  IADD3 R22, P5, R22, UR6, RZ ;  /* 0x0000000616167c10 */ /* 0x000fe4000ffbe0ff */
[----:B----4-:R-:W-:-:S03]  /*175d0*/  IADD3 R23, P6, R23, UR6, RZ ;  /* 0x0000000617177c10 */ /* 0x010fc6000ffde0ff */
[----:B------:R0:W-:Y:S04]  /*175e0*/  STL [R1+0x650], R22 ;  /* 0x0006501601007387 */ /* 0x0001e80000100800 */
[----:B------:R-:W4:Y:S04]  /*175f0*/  LDL.LU R19, [R1+0x6a0] ;  /* 0x0006a00001137983 */ /* 0x000f280000300800 */
[----:B------:R-:W4:Y:S01]  /*17600*/  LDL.LU R20, [R1+0x66c] ;  /* 0x00066c0001147983 */ /* 0x000f220000300800 */
[----:B------:R-:W-:-:S03]  /*17610*/  IADD3.X R11, R11, UR7, RZ, P0, !PT ;  /* 0x000000070b0b7c10 */ /* 0x000fc600087fe4ff */
[----:B------:R-:W4:Y:S04]  /*17620*/  LDL.LU R21, [R1+0x6a8] ;  /* 0x0006a80001157983 */ /* 0x000f280000300800 */
[----:B------:R1:W-:Y:S01]  /*17630*/  STL [R1+0x658], R23 ;  /* 0x0006581701007387 */ /* 0x0003e20000100800 */
[----:B------:R-:W-:-:S03]  /*17640*/  IADD3 R4, P0, R4, UR6, RZ ;  /* 0x0000000604047c10 */ /* 0x000fc6000ff1e0ff */
[----:B0-----:R-:W4:Y:S04]  /*17650*/  LDL.LU R22, [R1+0x674] ;  /* 0x0006740001167983 */ /* 0x001f280000300800 */
[----:B-1----:R-:W4:Y:S01]  /*17660*/  LDL.LU R23, [R1+0x6b0] ;  /* 0x0006b00001177983 */ /* 0x002f220000300800 */
[----:B------:R-:W-:-:S05]  /*17670*/  IADD3.X R28, R28, UR7, RZ, P1, !PT ;  /* 0x000000071c1c7c10 */ /* 0x000fca0008ffe4ff */
[----:B------:R0:W-:Y:S01]  /*17680*/  STL [R1+0x62c], R28 ;  /* 0x00062c1c01007387 */ /* 0x0001e20000100800 */
[----:B------:R-:W-:-:S03]  /*17690*/  IADD3 R5, P1, R5, UR6, RZ ;  /* 0x0000000605057c10 */ /* 0x000fc6000ff3e0ff */
[----:B------:R-:W-:Y:S01]  /*176a0*/  STL [R1+0x624], R11 ;  /* 0x0006240b01007387 */ /* 0x000fe20000100800 */
[----:B------:R-:W-:-:S03]  /*176b0*/  IADD3.X R6, R6, UR7, RZ, P2, !PT ;  /* 0x0000000706067c10 */ /* 0x000fc600097fe4ff */
[----:B0-----:R-:W4:Y:S01]  /*176c0*/  LDL.LU R28, [R1+0x67c] ;  /* 0x00067c00011c7983 */ /* 0x001f220000300800 */
[----:B------:R-:W-:-:S03]  /*176d0*/  IADD3 R29, P2, R29, UR6, RZ ;  /* 0x000000061d1d7c10 */ /* 0x000fc6000ff5e0ff */
[----:B------:R-:W-:Y:S04]  /*176e0*/  STL [R1+0x660], R4 ;  /* 0x0006600401007387 */ /* 0x000fe80000100800 */
[----:B------:R0:W-:Y:S01]  /*176f0*/  STL [R1+0x670], R29 ;  /* 0x0006701d01007387 */ /* 0x0001e20000100800 */
[----:B------:R-:W-:-:S03]  /*17700*/  IADD3.X R7, R7, UR7, RZ, P3, !PT ;  /* 0x0000000707077c10 */ /* 0x000fc60009ffe4ff */
[----:B------:R-:W-:Y:S01]  /*17710*/  STL [R1+0x668], R5 ;  /* 0x0006680501007387 */ /* 0x000fe20000100800 */
[----:B------:R-:W-:Y:S02]  /*17720*/  IADD3 R16, P3, R16, UR6, RZ ;  /* 0x0000000610107c10 */ /* 0x000fe4000ff7e0ff */
[----:B------:R-:W-:Y:S01]  /*17730*/  IADD3.X R17, R17, UR7, RZ, P4, !PT ;  /* 0x0000000711117c10 */ /* 0x000fe2000a7fe4ff */
[----:B0-----:R-:W4:Y:S04]  /*17740*/  LDL.LU R29, [R1+0x6b8] ;  /* 0x0006b800011d7983 */ /* 0x001f280000300800 */
[----:B------:R-:W-:Y:S01]  /*17750*/  STL [R1+0x634], R6 ;  /* 0x0006340601007387 */ /* 0x000fe20000100800 */
[----:B------:R-:W-:-:S03]  /*17760*/  IADD3 R13, P4, R13, UR6, RZ ;  /* 0x000000060d0d7c10 */ /* 0x000fc6000ff9e0ff */
[----:B------:R-:W-:Y:S01]  /*17770*/  STL [R1+0x63c], R7 ;  /* 0x00063c0701007387 */ /* 0x000fe20000100800 */
[----:B------:R-:W-:-:S03]  /*17780*/  IADD3.X R18, R18, UR7, RZ, P5, !PT ;  /* 0x0000000712127c10 */ /* 0x000fc6000affe4ff */
[----:B------:R0:W-:Y:S01]  /*17790*/  STL [R1+0x680], R13 ;  /* 0x0006800d01007387 */ /* 0x0001e20000100800 */
[----:B------:R-:W-:-:S03]  /*177a0*/  IADD3 R14, P5, R14, UR6, RZ ;  /* 0x000000060e0e7c10 */ /* 0x000fc6000ffbe0ff */
[----:B------:R-:W-:Y:S04]  /*177b0*/  STL [R1+0x678], R16 ;  /* 0x0006781001007387 */ /* 0x000fe80000100800 */
[----:B0-----:R-:W4:Y:S04]  /*177c0*/  LDL.LU R13, [R1+0x684] ;  /* 0x00068400010d7983 */ /* 0x001f280000300800 */
[----:B------:R-:W-:Y:S04]  /*177d0*/  STL [R1+0x644], R17 ;  /* 0x0006441101007387 */ /* 0x000fe80000100800 */
[----:B------:R0:W-:Y:S04]  /*177e0*/  STL [R1+0x688], R14 ;  /* 0x0006880e01007387 */ /* 0x0001e80000100800 */
[----:B------:R-:W-:Y:S04]  /*177f0*/  STL [R1+0x64c], R18 ;  /* 0x00064c1201007387 */ /* 0x000fe80000100800 */
[----:B0-----:R-:W4:Y:S01]  /*17800*/  LDL.LU R14, [R1+0x6c0] ;  /* 0x0006c000010e7983 */ /* 0x001f220000300800 */
[----:B--2---:R-:W-:-:S05]  /*17810*/  IADD3.X R15, R15, UR7, RZ, P6, !PT ;  /* 0x000000070f0f7c10 */ /* 0x004fca000b7fe4ff */
[----:B------:R0:W-:Y:S04]  /*17820*/  STL [R1+0x654], R15 ;  /* 0x0006540f01007387 */ /* 0x0001e80000100800 */
[----:B0-----:R-:W2:Y:S01]  /*17830*/  LDL.LU R15, [R1+0x68c] ;  /* 0x00068c00010f7983 */ /* 0x001ea20000300800 */
[----:B---3--:R-:W-:-:S05]  /*17840*/  IADD3 R26, P6, R26, UR6, RZ ;  /* 0x000000061a1a7c10 */ /* 0x008fca000ffde0ff */
[----:B------:R0:W-:Y:S01]  /*17850*/  STL [R1+0x690], R26 ;  /* 0x0006901a01007387 */ /* 0x0001e20000100800 */
[----:B------:R-:W-:-:S03]  /*17860*/  IADD3.X R24, R24, UR7, RZ, P0, !PT ;  /* 0x0000000718187c10 */ /* 0x000fc600087fe4ff */
[----:B0-----:R-:W3:Y:S04]  /*17870*/  LDL.LU R26, [R1+0x6c8] ;  /* 0x0006c800011a7983 */ /* 0x001ee80000300800 */
[----:B------:R0:W-:Y:S01]  /*17880*/  STL [R1+0x65c], R24 ;  /* 0x00065c1801007387 */ /* 0x0001e20000100800 */
[----:B------:R-:W-:-:S03]  /*17890*/  IADD3 R27, P0, R27, UR6, RZ ;  /* 0x000000061b1b7c10 */ /* 0x000fc6000ff1e0ff */
[----:B0-----:R-:W3:Y:S04]  /*178a0*/  LDL.LU R24, [R1+0x694] ;  /* 0x0006940001187983 */ /* 0x001ee80000300800 */
[----:B------:R0:W-:Y:S04]  /*178b0*/  STL [R1+0x698], R27 ;  /* 0x0006981b01007387 */ /* 0x0001e80000100800 */
[----:B0-----:R-:W3:Y:S01]  /*178c0*/  LDL.LU R27, [R1+0x6d0] ;  /* 0x0006d000011b7983 */ /* 0x001ee20000300800 */
[----:B------:R-:W-:-:S05]  /*178d0*/  IADD3.X R25, R25, UR7, RZ, P1, !PT ;  /* 0x0000000719197c10 */ /* 0x000fca0008ffe4ff */
[----:B------:R0:W-:Y:S04]  /*178e0*/  STL [R1+0x664], R25 ;  /* 0x0006641901007387 */ /* 0x0001e80000100800 */
[----:B0-----:R-:W3:Y:S01]  /*178f0*/  LDL.LU R25, [R1+0x69c] ;  /* 0x00069c0001197983 */ /* 0x001ee20000300800 */
[----:B----4-:R-:W-:Y:S02]  /*17900*/  IADD3 R19, P1, R19, UR6, RZ ;  /* 0x0000000613137c10 */ /* 0x010fe4000ff3e0ff */
[----:B------:R-:W-:Y:S02]  /*17910*/  IADD3.X R20, R20, UR7, RZ, P2, !PT ;  /* 0x0000000714147c10 */ /* 0x000fe400097fe4ff */
[----:B------:R-:W-:Y:S01]  /*17920*/  IADD3 R21, P2, R21, UR6, RZ ;  /* 0x0000000615157c10 */ /* 0x000fe2000ff5e0ff */
[----:B------:R-:W-:Y:S04]  /*17930*/  STL [R1+0x6a0], R19 ;  /* 0x0006a01301007387 */ /* 0x000fe80000100800 */
[----:B------:R-:W-:Y:S01]  /*17940*/  STL [R1+0x66c], R20 ;  /* 0x00066c1401007387 */ /* 0x000fe20000100800 */
[----:B------:R-:W-:-:S03]  /*17950*/  IADD3.X R22, R22, UR7, RZ, P3, !PT ;  /* 0x0000000716167c10 */ /* 0x000fc60009ffe4ff */
[----:B------:R-:W4:Y:S01]  /*17960*/  LDL.LU R11, [R1+0x6d8] ;  /* 0x0006d800010b7983 */ /* 0x000f220000300800 */
[----:B------:R-:W-:-:S03]  /*17970*/  IADD3 R23, P3, R23, UR6, RZ ;  /* 0x0000000617177c10 */ /* 0x000fc6000ff7e0ff */
[----:B------:R-:W-:Y:S04]  /*17980*/  STL [R1+0x6a8], R21 ;  /* 0x0006a81501007387 */ /* 0x000fe80000100800 */
[----:B------:R-:W4:Y:S04]  /*17990*/  LDL.LU R4, [R1+0x6a4] ;  /* 0x0006a40001047983 */ /* 0x000f280000300800 */
[----:B------:R-:W-:Y:S04]  /*179a0*/  STL [R1+0x674], R22 ;  /* 0x0006741601007387 */ /* 0x000fe80000100800 */
[----:B------:R-:W4:Y:S01]  /*179b0*/  LDL.LU R5, [R1+0x6e0] ;  /* 0x0006e00001057983 */ /* 0x000f220000300800 */
[----:B------:R-:W-:-:S03]  /*179c0*/  IADD3.X R28, R28, UR7, RZ, P4, !PT ;  /* 0x000000071c1c7c10 */ /* 0x000fc6000a7fe4ff */
[----:B------:R-:W-:Y:S04]  /*179d0*/  STL [R1+0x6b0], R23 ;  /* 0x0006b01701007387 */ /* 0x000fe80000100800 */
[----:B------:R-:W4:Y:S04]  /*179e0*/  LDL.LU R6, [R1+0x6e8] ;  /* 0x0006e80001067983 */ /* 0x000f280000300800 */
[----:B------:R-:W4:Y:S04]  /*179f0*/  LDL.LU R7, [R1+0x6b4] ;  /* 0x0006b40001077983 */ /* 0x000f280000300800 */
[----:B------:R0:W-:Y:S01]  /*17a00*/  STL [R1+0x67c], R28 ;  /* 0x00067c1c01007387 */ /* 0x0001e20000100800 */
[----:B------:R-:W-:-:S03]  /*17a10*/  IADD3 R29, P4, R29, UR6, RZ ;  /* 0x000000061d1d7c10 */ /* 0x000fc6000ff9e0ff */
[----:B0-----:R-:W4:Y:S04]  /*17a20*/  LDL.LU R28, [R1+0x6f0] ;  /* 0x0006f000011c7983 */ /* 0x001f280000300800 */
[----:B------:R-:W4:Y:S04]  /*17a30*/  LDL.LU R16, [R1+0x6bc] ;  /* 0x0006bc0001107983 */ /* 0x000f280000300800 */
[----:B------:R-:W4:Y:S04]  /*17a40*/  LDL.LU R17, [R1+0x6f8] ;  /* 0x0006f80001117983 */ /* 0x000f280000300800 */
[----:B------:R-:W4:Y:S04]  /*17a50*/  LDL.LU R18, [R1+0x6c4] ;  /* 0x0006c40001127983 */ /* 0x000f280000300800 */
[----:B------:R0:W-:Y:S01]  /*17a60*/  STL [R1+0x6b8], R29 ;  /* 0x0006b81d01007387 */ /* 0x0001e20000100800 */
[----:B------:R-:W-:-:S03]  /*17a70*/  IADD3.X R13, R13, UR7, RZ, P5, !PT ;  /* 0x000000070d0d7c10 */ /* 0x000fc6000affe4ff */
[----:B------:R-:W4:Y:S04]  /*17a80*/  LDL.LU R19, [R1+0x700] ;  /* 0x0007000001137983 */ /* 0x000f280000300800 */
[----:B------:R-:W4:Y:S04]  /*17a90*/  LDL.LU R20, [R1+0x708] ;  /* 0x0007080001147983 */ /* 0x000f280000300800 */
[----:B0-----:R-:W4:Y:S04]  /*17aa0*/  LDL.LU R29, [R1+0x6d4] ;  /* 0x0006d400011d7983 */ /* 0x001f280000300800 */
[----:B------:R0:W-:Y:S01]  /*17ab0*/  STL [R1+0x684], R13 ;  /* 0x0006840d01007387 */ /* 0x0001e20000100800 */
[----:B------:R-:W-:-:S03]  /*17ac0*/  IADD3 R14, P5, R14, UR6, RZ ;  /* 0x000000060e0e7c10 */ /* 0x000fc6000ffbe0ff */
[----:B0-----:R-:W4:Y:S04]  /*17ad0*/  LDL.LU R13, [R1+0x710] ;  /* 0x00071000010d7983 */ /* 0x001f280000300800 */
[----:B------:R0:W-:Y:S04]  /*17ae0*/  STL [R1+0x6c0], R14 ;  /* 0x0006c00e01007387 */ /* 0x0001e80000100800 */
[----:B0-----:R-:W4:Y:S01]  /*17af0*/  LDL.LU R14, [R1+0x6dc] ;  /* 0x0006dc00010e7983 */ /* 0x001f220000300800 */
[----:B--2---:R-:W-:-:S05]  /*17b00*/  IADD3.X R15, R15, UR7, RZ, P6, !PT ;  /* 0x000000070f0f7c10 */ /* 0x004fca000b7fe4ff */
[----:B------:R0:W-:Y:S04]  /*17b10*/  STL [R1+0x68c], R15 ;  /* 0x00068c0f01007387 */ /* 0x0001e80000100800 */
[----:B0-----:R-:W2:Y:S01]  /*17b20*/  LDL.LU R15, [R1+0x718] ;  /* 0x00071800010f7983 */ /* 0x001ea20000300800 */
[----:B---3--:R-:W-:-:S05]  /*17b30*/  IADD3 R26, P6, R26, UR6, RZ ;  /* 0x000000061a1a7c10 */ /* 0x008fca000ffde0ff */
[----:B------:R0:W-:Y:S01]  /*17b40*/  STL [R1+0x6c8], R26 ;  /* 0x0006c81a01007387 */ /* 0x0001e20000100800 */
[----:B------:R-:W-:-:S03]  /*17b50*/  IADD3.X R24, R24, UR7, RZ, P0, !PT ;  /* 0x0000000718187c10 */ /* 0x000fc600087fe4ff */
[----:B0-----:R-:W3:Y:S01]  /*17b60*/  LDL.LU R26, [R1+0x6e4] ;  /* 0x0006e400011a7983 */ /* 0x001ee20000300800 */
[----:B------:R-:W-:-:S05]  /*17b70*/  IADD3 R27, P0, R27, UR6, RZ ;  /* 0x000000061b1b7c10 */ /* 0x000fca000ff1e0ff */
[----:B------:R0:W-:Y:S04]  /*17b80*/  STL [R1+0x6d0], R27 ;  /* 0x0006d01b01007387 */ /* 0x0001e80000100800 */
[----:B0-----:R-:W3:Y:S04]  /*17b90*/  LDL.LU R27, [R1+0x720] ;  /* 0x00072000011b7983 */ /* 0x001ee80000300800 */
[----:B------:R0:W-:Y:S04]  /*17ba0*/  STL [R1+0x694], R24 ;  /* 0x0006941801007387 */ /* 0x0001e80000100800 */
[----:B------:R-:W3:Y:S04]  /*17bb0*/  LDL.LU R21, [R1+0x6ec] ;  /* 0x0006ec0001157983 */ /* 0x000ee80000300800 */
[----:B------:R-:W3:Y:S01]  /*17bc0*/  LDL.LU R22, [R1+0x728] ;  /* 0x0007280001167983 */ /* 0x000ee20000300800 */
[----:B------:R-:W-:-:S03]  /*17bd0*/  IADD3.X R25, R25, UR7, RZ, P1, !PT ;  /* 0x0000000719197c10 */ /* 0x000fc60008ffe4ff */
[----:B------:R-:W3:Y:S04]  /*17be0*/  LDL.LU R23, [R1+0x6f4] ;  /* 0x0006f40001177983 */ /* 0x000ee80000300800 */
[----:B------:R1:W-:Y:S04]  /*17bf0*/  STL [R1+0x69c], R25 ;  /* 0x00069c1901007387 */ /* 0x0003e80000100800 */
[----:B0-----:R-:W3:Y:S04]  /*17c00*/  LDL.LU R24, [R1+0x730] ;  /* 0x0007300001187983 */ /* 0x001ee80000300800 */
[----:B-1----:R-:W3:Y:S01]  /*17c10*/  LDL.LU R25, [R1+0x6fc] ;  /* 0x0006fc0001197983 */ /* 0x002ee20000300800 */
[----:B----4-:R-:W-:-:S02]  /*17c20*/  IADD3 R11, P1, R11, UR6, RZ ;  /* 0x000000060b0b7c10 */ /* 0x010fc4000ff3e0ff */
[----:B------:R-:W-:Y:S02]  /*17c30*/  IADD3.X R3, R3, UR7, RZ, P3, !PT ;  /* 0x0000000703037c10 */ /* 0x000fe40009ffe4ff */
[----:B------:R-:W-:Y:S01]  /*17c40*/  IADD3.X R4, R4, UR7, RZ, P2, !PT ;  /* 0x0000000704047c10 */ /* 0x000fe200097fe4ff */
[----:B------:R-:W-:Y:S04]  /*17c50*/  STL [R1+0x6d8], R11 ;  /* 0x0006d80b01007387 */ /* 0x000fe80000100800 */
[----:B------:R0:W-:Y:S01]  /*17c60*/  STL [R1+0x6ac], R3 ;  /* 0x0006ac0301007387 */ /* 0x0001e20000100800 */
[----:B------:R-:W-:-:S03]  /*17c70*/  IADD3 R5, P2, R5, UR6, RZ ;  /* 0x0000000605057c10 */ /* 0x000fc6000ff5e0ff */
[----:B------:R-:W-:Y:S01]  /*17c80*/  STL [R1+0x6a4], R4 ;  /* 0x0006a40401007387 */ /* 0x000fe20000100800 */
[----:B------:R-:W-:-:S03]  /*17c90*/  IADD3.X R2, R2, UR7, RZ, P0, !PT ;  /* 0x0000000702027c10 */ /* 0x000fc600087fe4ff */
[----:B0-----:R-:W4:Y:S01]  /*17ca0*/  LDL.LU R3, [R1+0xae0] ;  /* 0x000ae00001037983 */ /* 0x001f220000300800 */
[----:B------:R-:W-:Y:S02]  /*17cb0*/  IADD3 R6, P3, R6, UR6, RZ ;  /* 0x0000000606067c10 */ /* 0x000fe4000ff7e0ff */
[----:B------:R-:W-:Y:S01]  /*17cc0*/  IADD3.X R7, R7, UR7, RZ, P4, !PT ;  /* 0x0000000707077c10 */ /* 0x000fe2000a7fe4ff */
[----:B------:R-:W-:Y:S01]  /*17cd0*/  STL [R1+0x6e0], R5 ;  /* 0x0006e00501007387 */ /* 0x000fe20000100800 */
[----:B------:R-:W-:Y:S02]  /*17ce0*/  IADD3 R28, P4, R28, UR6, RZ ;  /* 0x000000061c1c7c10 */ /* 0x000fe4000ff9e0ff */
[----:B------:R-:W-:-:S03]  /*17cf0*/  IADD3.X R16, R16, UR7, RZ, P5, !PT ;  /* 0x0000000710107c10 */ /* 0x000fc6000affe4ff */
[----:B------:R0:W-:Y:S01]  /*17d00*/  STL [R1+0x6f0], R28 ;  /* 0x0006f01c01007387 */ /* 0x0001e20000100800 */
[----:B------:R-:W-:-:S03]  /*17d10*/  IADD3 R17, P5, R17, UR6, RZ ;  /* 0x0000000611117c10 */ /* 0x000fc6000ffbe0ff */
[----:B------:R-:W-:Y:S01]  /*17d20*/  STL [R1+0x6e8], R6 ;  /* 0x0006e80601007387 */ /* 0x000fe20000100800 */
[----:B------:R-:W-:-:S03]  /*17d30*/  IADD3.X R18, R18, UR7, RZ, P6, !PT ;  /* 0x0000000712127c10 */ /* 0x000fc6000b7fe4ff */
[----:B0-----:R-:W4:Y:S04]  /*17d40*/  LDL.LU R28, [R1+0x738] ;  /* 0x00073800011c7983 */ /* 0x001f280000300800 */
[----:B------:R-:W-:Y:S01]  /*17d50*/  STL [R1+0x6b4], R7 ;  /* 0x0006b40701007387 */ /* 0x000fe20000100800 */
[----:B------:R-:W-:-:S03]  /*17d60*/  IADD3 R19, P6, R19, UR6, RZ ;  /* 0x0000000613137c10 */ /* 0x000fc6000ffde0ff */
[----:B------:R-:W-:Y:S01]  /*17d70*/  STL [R1+0x6bc], R16 ;  /* 0x0006bc1001007387 */ /* 0x000fe20000100800 */
[----:B------:R-:W-:-:S03]  /*17d80*/  IADD3 R20, P0, R20, UR6, RZ ;  /* 0x0000000614147c10 */ /* 0x000fc6000ff1e0ff */
[----:B------:R-:W-:Y:S01]  /*17d90*/  STL [R1+0x6f8], R17 ;  /* 0x0006f81101007387 */ /* 0x000fe20000100800 */
[----:B------:R-:W-:-:S03]  /*17da0*/  IADD3.X R29, R29, UR7, RZ, P1, !PT ;  /* 0x000000071d1d7c10 */ /* 0x000fc60008ffe4ff */
[----:B------:R0:W-:Y:S04]  /*17db0*/  STL [R1+0x6cc], R2 ;  /* 0x0006cc0201007387 */ /* 0x0001e80000100800 */
[----:B------:R-:W-:Y:S04]  /*17dc0*/  STL [R1+0x6c4], R18 ;  /* 0x0006c41201007387 */ /* 0x000fe80000100800 */
[----:B0-----:R-:W4:Y:S01]  /*17dd0*/  LDL.LU R2, [R1+0xadc] ;  /* 0x000adc0001027983 */ /* 0x001f220000300800 */
[----:B------:R-:W-:-:S03]  /*17de0*/  IADD3 R13, P1, R13, UR6, RZ ;  /* 0x000000060d0d7c10 */ /* 0x000fc6000ff3e0ff */
[----:B------:R-:W-:Y:S04]  /*17df0*/  STL [R1+0x700], R19 ;  /* 0x0007001301007387 */ /* 0x000fe80000100800 */
[----:B------:R0:W-:Y:S04]  /*17e00*/  STL [R1+0x6d4], R29 ;  /* 0x0006d41d01007387 */ /* 0x0001e80000100800 */
[----:B------:R-:W-:Y:S01]  /*17e10*/  STL [R1+0x708], R20 ;  /* 0x0007081401007387 */ /* 0x000fe20000100800 */
[----:B------:R-:W-:-:S03]  /*17e20*/  IADD3.X R14, R14, UR7, RZ, P2, !PT ;  /* 0x000000070e0e7c10 */ /* 0x000fc600097fe4ff */
[----:B0-----:R-:W4:Y:S04]  /*17e30*/  LDL.LU R29, [R1+0x704] ;  /* 0x00070400011d7983 */ /* 0x001f280000300800 */
[----:B------:R0:W-:Y:S04]  /*17e40*/  STL [R1+0x710], R13 ;  /* 0x0007100d01007387 */ /* 0x0001e80000100800 */
[----:B0-----:R-:W4:Y:S04]  /*17e50*/  LDL.LU R13, [R1+0x740] ;  /* 0x00074000010d7983 */ /* 0x001f280000300800 */
[----:B------:R0:W-:Y:S04]  /*17e60*/  STL [R1+0x6dc], R14 ;  /* 0x0006dc0e01007387 */ /* 0x0001e80000100800 */
[----:B0-----:R-:W4:Y:S01]  /*17e70*/  LDL.LU R14, [R1+0x70c] ;  /* 0x00070c00010e7983 */ /* 0x001f220000300800 */
[----:B--2---:R-:W-:-:S05]  /*17e80*/  IADD3 R15, P2, R15, UR6, RZ ;  /* 0x000000060f0f7c10 */ /* 0x004fca000ff5e0ff */
[----:B------:R0:W-:Y:S04]  /*17e90*/  STL [R1+0x718], R15 ;  /* 0x0007180f01007387 */ /* 0x0001e80000100800 */
[----:B0-----:R-:W2:Y:S01]  /*17ea0*/  LDL.LU R15, [R1+0x748] ;  /* 0x00074800010f7983 */ /* 0x001ea20000300800 */
[----:B---3--:R-:W-:-:S05]  /*17eb0*/  IADD3.X R26, R26, UR7, RZ, P3, !PT ;  /* 0x000000071a1a7c10 */ /* 0x008fca0009ffe4ff */
[----:B------:R0:W-:Y:S04]  /*17ec0*/  STL [R1+0x6e4], R26 ;  /* 0x0006e41a01007387 */ /* 0x0001e80000100800 */
[----:B0-----:R-:W3:Y:S01]  /*17ed0*/  LDL.LU R26, [R1+0x714] ;  /* 0x00071400011a7983 */ /* 0x001ee20000300800 */
[----:B------:R-:W-:-:S05]  /*17ee0*/  IADD3 R27, P3, R27, UR6, RZ ;  /* 0x000000061b1b7c10 */ /* 0x000fca000ff7e0ff */
[----:B------:R0:W-:Y:S01]  /*17ef0*/  STL [R1+0x720], R27 ;  /* 0x0007201b01007387 */ /* 0x0001e20000100800 */
[----:B------:R-:W-:Y:S02]  /*17f00*/  IADD3.X R21, R21, UR7, RZ, P4, !PT ;  /* 0x0000000715157c10 */ /* 0x000fe4000a7fe4ff */
[----:B------:R-:W-:Y:S01]  /*17f10*/  IADD3 R22, P4, R22, UR6, RZ ;  /* 0x0000000616167c10 */ /* 0x000fe2000ff9e0ff */
[----:B0-----:R-:W3:Y:S01]  /*17f20*/  LDL.LU R27, [R1+0x750] ;  /* 0x00075000011b7983 */ /* 0x001ee20000300800 */
[----:B------:R-:W-:-:S03]  /*17f30*/  IADD3.X R23, R23, UR7, RZ, P5, !PT ;  /* 0x0000000717177c10 */ /* 0x000fc6000affe4ff */
[----:B------:R0:W-:Y:S04]  /*17f40*/  STL [R1+0x6ec], R21 ;  /* 0x0006ec1501007387 */ /* 0x0001e80000100800 */
[----:B------:R1:W-:Y:S01]  /*17f50*/  STL [R1+0x728], R22 ;  /* 0x0007281601007387 */ /* 0x0003e20000100800 */
[----:B------:R-:W-:-:S03]  /*17f60*/  IADD3 R24, P5, R24, UR6, RZ ;  /* 0x0000000618187c10 */ /* 0x000fc6000ffbe0ff */
[----:B------:R-:W3:Y:S01]  /*17f70*/  LDL.LU R9, [R1+0x71c] ;  /* 0x00071c0001097983 */ /* 0x000ee20000300800 */
[----:B------:R-:W-:-:S03]  /*17f80*/  IADD3.X R25, R25, UR7, RZ, P6, !PT ;  /* 0x0000000719197c10 */ /* 0x000fc6000b7fe4ff */
[----:B------:R1:W-:Y:S04]  /*17f90*/  STL [R1+0x6f4], R23 ;  /* 0x0006f41701007387 */ /* 0x0003e80000100800 */
[----:B------:R-:W3:Y:S04]  /*17fa0*/  LDL.LU R10, [R1+0x758] ;  /* 0x00075800010a7983 */ /* 0x000ee80000300800 */
[----:B------:R1:W-:Y:S04]  /*17fb0*/  STL [R1+0x730], R24 ;  /* 0x0007301801007387 */ /* 0x0003e80000100800 */
[----:B------:R-:W3:Y:S04]  /*17fc0*/  LDL.LU R11, [R1+0x724] ;  /* 0x00072400010b7983 */ /* 0x000ee80000300800 */
[----:B------:R1:W-:Y:S04]  /*17fd0*/  STL [R1+0x6fc], R25 ;  /* 0x0006fc1901007387 */ /* 0x0003e80000100800 */
[----:B------:R-:W3:Y:S04]  /*17fe0*/  LDL.LU R4, [R1+0x760] ;  /* 0x0007600001047983 */ /* 0x000ee80000300800 */
[----:B------:R-:W3:Y:S04]  /*17ff0*/  LDL.LU R5, [R1+0x72c] ;  /* 0x00072c0001057983 */ /* 0x000ee80000300800 */
[----:B------:R-:W3:Y:S04]  /*18000*/  LDL.LU R6, [R1+0x768] ;  /* 0x0007680001067983 */ /* 0x000ee80000300800 */
[----:B------:R-:W3:Y:S04]  /*18010*/  LDL.LU R7, [R1+0x734] ;  /* 0x0007340001077983 */ /* 0x000ee80000300800 */
[----:B------:R-:W3:Y:S04]  /*18020*/  LDL.LU R16, [R1+0x73c] ;  /* 0x00073c0001107983 */ /* 0x000ee80000300800 */
[----:B------:R-:W3:Y:S04]  /*18030*/  LDL.LU R17, [R1+0x778] ;  /* 0x0007780001117983 */ /* 0x000ee80000300800 */
[----:B------:R-:W3:Y:S01]  /*18040*/  LDL.LU R18, [R1+0x744] ;  /* 0x0007440001127983 */ /* 0x000ee20000300800 */
[----:B----4-:R-:W-:-:S05]  /*18050*/  IADD3 R28, P6, R28, UR6, RZ ;  /* 0x000000061c1c7c10 */ /* 0x010fca000ffde0ff */
[----:B------:R4:W-:Y:S04]  /*18060*/  STL [R1+0x738], R28 ;  /* 0x0007381c01007387 */ /* 0x0009e80000100800 */
[----:B------:R-:W3:Y:S04]  /*18070*/  LDL.LU R19, [R1+0x780] ;  /* 0x0007800001137983 */ /* 0x000ee80000300800 */
[----:B------:R-:W3:Y:S04]  /*18080*/  LDL.LU R20, [R1+0x74c] ;  /* 0x00074c0001147983 */ /* 0x000ee80000300800 */
[----:B0-----:R-:W3:Y:S04]  /*18090*/  LDL.LU R21, [R1+0x788] ;  /* 0x0007880001157983 */ /* 0x001ee80000300800 */
[----:B-1----:R-:W3:Y:S04]  /*180a0*/  LDL.LU R22, [R1+0x754] ;  /* 0x0007540001167983 */ /* 0x002ee80000300800 */
[----:B------:R-:W3:Y:S04]  /*180b0*/  LDL.LU R23, [R1+0x790] ;  /* 0x0007900001177983 */ /* 0x000ee80000300800 */
[----:B------:R-:W3:Y:S01]  /*180c0*/  LDL.LU R24, [R1+0x798] ;  /* 0x0007980001187983 */ /* 0x000ee20000300800 */
[----:B------:R-:W-:-:S05]  /*180d0*/  IADD3.X R29, R29, UR7, RZ, P0, !PT ;  /* 0x000000071d1d7c10 */ /* 0x000fca00087fe4ff */
[----:B------:R0:W-:Y:S04]  /*180e0*/  STL [R1+0x704], R29 ;  /* 0x0007041d01007387 */ /* 0x0001e80000100800 */
[----:B------:R-:W3:Y:S04]  /*180f0*/  LDL.LU R25, [R1+0x764] ;  /* 0x0007640001197983 */ /* 0x000ee80000300800 */
[----:B----4-:R-:W4:Y:S01]  /*18100*/  LDL.LU R28, [R1+0x7a0] ;  /* 0x0007a000011c7983 */ /* 0x010f220000300800 */
[----:B------:R-:W-:-:S05]  /*18110*/  IADD3 R13, P0, R13, UR6, RZ ;  /* 0x000000060d0d7c10 */ /* 0x000fca000ff1e0ff */
[----:B------:R1:W-:Y:S01]  /*18120*/  STL [R1+0x740], R13 ;  /* 0x0007400d01007387 */ /* 0x0003e20000100800 */
[----:B------:R-:W-:-:S05]  /*18130*/  IADD3.X R14, R14, UR7, RZ, P1, !PT ;  /* 0x000000070e0e7c10 */ /* 0x000fca0008ffe4ff */
[----:B------:R3:W-:Y:S04]  /*18140*/  STL [R1+0x70c], R14 ;  /* 0x00070c0e01007387 */ /* 0x0007e80000100800 */
[----:B0-----:R-:W4:Y:S01]  /*18150*/  LDL.LU R29, [R1+0x774] ;  /* 0x00077400011d7983 */ /* 0x001f220000300800 */
[----:B--2---:R-:W-:-:S05]  /*18160*/  IADD3 R15, P1, R15, UR6, RZ ;  /* 0x000000060f0f7c10 */ /* 0x004fca000ff3e0ff */
[----:B------:R0:W-:Y:S04]  /*18170*/  STL [R1+0x748], R15 ;  /* 0x0007480f01007387 */ /* 0x0001e80000100800 */
[----:B-1----:R-:W2:Y:S01]  /*18180*/  LDL.LU R13, [R1+0x77c] ;  /* 0x00077c00010d7983 */ /* 0x002ea20000300800 */
[----:B---3--:R-:W-:-:S05]  /*18190*/  IADD3.X R26, R26, UR7, RZ, P2, !PT ;  /* 0x000000071a1a7c10 */ /* 0x008fca00097fe4ff */
[----:B------:R1:W-:Y:S04]  /*181a0*/  STL [R1+0x714], R26 ;  /* 0x0007141a01007387 */ /* 0x0003e80000100800 */
[----:B------:R-:W3:Y:S04]  /*181b0*/  LDL.LU R14, [R1+0x784] ;  /* 0x00078400010e7983 */ /* 0x000ee80000300800 */
[----:B0-----:R-:W3:Y:S01]  /*181c0*/  LDL.LU R15, [R1+0x78c] ;  /* 0x00078c00010f7983 */ /* 0x001ee20000300800 */
[----:B------:R-:W-:-:S05]  /*181d0*/  IADD3 R27, P2, R27, UR6, RZ ;  /* 0x000000061b1b7c10 */ /* 0x000fca000ff5e0ff */
[----:B------:R0:W-:Y:S04]  /*181e0*/  STL [R1+0x750], R27 ;  /* 0x0007501b01007387 */ /* 0x0001e80000100800 */
[----:B-1----:R-:W3:Y:S01]  /*181f0*/  LDL.LU R26, [R1+0x794] ;  /* 0x00079400011a7983 */ /* 0x002ee20000300800 */
[----:B------:R-:W-:-:S03]  /*18200*/  IADD3.X R9, R9, UR7, RZ, P3, !PT ;  /* 0x0000000709097c10 */ /* 0x000fc60009ffe4ff */
[----:B0-----:R-:W3:Y:S01]  /*18210*/  LDL.LU R27, [R1+0x79c] ;  /* 0x00079c00011b7983 */ /* 0x001ee20000300800 */
[----:B------:R-:W-:-:S03]  /*18220*/  IADD3 R10, P3, R10, UR6, RZ ;  /* 0x000000060a0a7c10 */ /* 0x000fc6000ff7e0ff */
[----:B------:R-:W-:Y:S01]  /*18230*/  STL [R1+0x71c], R9 ;  /* 0x00071c0901007387 */ /* 0x000fe20000100800 */
[----:B------:R-:W-:-:S03]  /*18240*/  IADD3.X R11, R11, UR7, RZ, P4, !PT ;  /* 0x000000070b0b7c10 */ /* 0x000fc6000a7fe4ff */
[----:B------:R-:W-:Y:S01]  /*18250*/  STL [R1+0x758], R10 ;  /* 0x0007580a01007387 */ /* 0x000fe20000100800 */
[----:B------:R-:W-:-:S03]  /*18260*/  IADD3 R4, P4, R4, UR6, RZ ;  /* 0x0000000604047c10 */ /* 0x000fc6000ff9e0ff */
[----:B------:R-:W-:Y:S01]  /*18270*/  STL [R1+0x724], R11 ;  /* 0x0007240b01007387 */ /* 0x000fe20000100800 */
[----:B------:R-:W-:-:S03]  /*18280*/  IADD3.X R5, R5, UR7, RZ, P5, !PT ;  /* 0x0000000705057c10 */ /* 0x000fc6000affe4ff */
[----:B------:R0:W-:Y:S01]  /*18290*/  STL [R1+0x760], R4 ;  /* 0x0007600401007387 */ /* 0x0001e20000100800 */
[----:B------:R-:W-:Y:S02]  /*182a0*/  IADD3 R6, P5, R6, UR6, RZ ;  /* 0x0000000606067c10 */ /* 0x000fe4000ffbe0ff */
[----:B------:R-:W-:Y:S02]  /*182b0*/  IADD3.X R7, R7, UR7, RZ, P6, !PT ;  /* 0x0000000707077c10 */ /* 0x000fe4000b7fe4ff */
[----:B------:R-:W-:Y:S01]  /*182c0*/  IADD3 R2, P6, R2, UR6, RZ ;  /* 0x0000000602027c10 */ /* 0x000fe2000ffde0ff */
[----:B------:R-:W-:Y:S01]  /*182d0*/  STL [R1+0x72c], R5 ;  /* 0x00072c0501007387 */ /* 0x000fe20000100800 */
[----:B------:R-:W-:Y:S01]  /*182e0*/  IADD3.X R16, R16, UR7, RZ, P0, !PT ;  /* 0x0000000710107c10 */ /* 0x000fe200087fe4ff */
[----:B0-----:R-:W0:Y:S02]  /*182f0*/  LDC R4, c[0x0][0x238] ;  /* 0x00008e00ff047b82 */ /* 0x001e240000000800 */
[----:B------:R1:W-:Y:S04]  /*18300*/  STL [R1+0x770], R2 ;  /* 0x0007700201007387 */ /* 0x0003e80000100800 */
[----:B------:R-:W-:Y:S04]  /*18310*/  STL [R1+0x768], R6 ;  /* 0x0007680601007387 */ /* 0x000fe80000100800 */
[----:B-1----:R-:W4:Y:S01]  /*18320*/  LDL.LU R2, [R1+0xad8] ;  /* 0x000ad80001027983 */ /* 0x002f220000300800 */
[----:B------:R-:W-:-:S02]  /*18330*/  IADD3 R17, P0, R17, UR6, RZ ;  /* 0x0000000611117c10 */ /* 0x000fc4000ff1e0ff */
[----:B------:R-:W-:Y:S01]  /*18340*/  IADD3.X R18, R18, UR7, RZ, P1, !PT ;  /* 0x0000000712127c10 */ /* 0x000fe20008ffe4ff */
[----:B------:R-:W-:Y:S04]  /*18350*/  STL [R1+0x734], R7 ;  /* 0x0007340701007387 */ /* 0x000fe80000100800 */
[----:B------:R-:W-:Y:S04]  /*18360*/  STL [R1+0x73c], R16 ;  /* 0x00073c1001007387 */ /* 0x000fe80000100800 */
[----:B------:R-:W-:Y:S01]  /*18370*/  STL [R1+0x778], R17 ;  /* 0x0007781101007387 */ /* 0x000fe20000100800 */
[----:B------:R-:W-:-:S03]  /*18380*/  IADD3 R19, P1, R19, UR6, RZ ;  /* 0x0000000613137c10 */ /* 0x000fc6000ff3e0ff */
[----:B------:R-:W-:Y:S01]  /*18390*/  STL [R1+0x744], R18 ;  /* 0x0007441201007387 */ /* 0x000fe20000100800 */
[----:B------:R-:W-:-:S03]  /*183a0*/  IADD3.X R20, R20, UR7, RZ, P2, !PT ;  /* 0x0000000714147c10 */ /* 0x000fc600097fe4ff */
[----:B------:R-:W-:Y:S01]  /*183b0*/  STL [R1+0x780], R19 ;  /* 0x0007801301007387 */ /* 0x000fe20000100800 */
[----:B------:R-:W-:-:S03]  /*183c0*/  IADD3 R21, P2, R21, UR6, RZ ;  /* 0x0000000615157c10 */ /* 0x000fc6000ff5e0ff */
[----:B------:R-:W-:Y:S01]  /*183d0*/  STL [R1+0x74c], R20 ;  /* 0x00074c1401007387 */ /* 0x000fe20000100800 */
[----:B------:R-:W-:-:S03]  /*183e0*/  IADD3.X R22, R22, UR7, RZ, P3, !PT ;  /* 0x0000000716167c10 */ /* 0x000fc60009ffe4ff */
[----:B------:R-:W-:Y:S01]  /*183f0*/  STL [R1+0x788], R21 ;  /* 0x0007881501007387 */ /* 0x000fe20000100800 */
[----:B------:R-:W-:Y:S02]  /*18400*/  IADD3.X R3, R3, UR7, RZ, P6, !PT ;  /* 0x0000000703037c10 */ /* 0x000fe4000b7fe4ff */
[----:B------:R-:W-:Y:S02]  /*18410*/  IADD3 R23, P3, R23, UR6, RZ ;  /* 0x0000000617177c10 */ /* 0x000fe4000ff7e0ff */
[----:B------:R-:W-:Y:S02]  /*18420*/  IADD3.X R25, R25, UR7, RZ, P5, !PT ;  /* 0x0000000719197c10 */ /* 0x000fe4000affe4ff */
[----:B----4-:R-:W-:Y:S02]  /*18430*/  IADD3.X R2, R2, UR7, RZ, P4, !PT ;  /* 0x0000000702027c10 */ /* 0x010fe4000a7fe4ff */
[----:B------:R-:W-:-:S03]  /*18440*/  IADD3 R24, P4, R24, UR6, RZ ;  /* 0x0000000618187c10 */ /* 0x000fc6000ff9e0ff */
[----:B------:R1:W-:Y:S04]  /*18450*/  STL [R1+0x75c], R2 ;  /* 0x00075c0201007387 */ /* 0x0003e80000100800 */
[----:B------:R-:W-:Y:S04]  /*18460*/  STL [R1+0x754], R22 ;  /* 0x0007541601007387 */ /* 0x000fe80000100800 */
[----:B-1----:R-:W4:Y:S04]  /*18470*/  LDL.LU R2, [R1+0xad4] ;  /* 0x000ad40001027983 */ /* 0x002f280000300800 */
[----:B------:R-:W-:Y:S04]  /*18480*/  STL [R1+0x790], R23 ;  /* 0x0007901701007387 */ /* 0x000fe80000100800 */
[----:B------:R-:W-:Y:S04]  /*18490*/  STL [R1+0x798], R24 ;  /* 0x0007981801007387 */ /* 0x000fe80000100800 */
[----:B------:R1:W-:Y:S04]  /*184a0*/  STL [R1+0x76c], R3 ;  /* 0x00076c0301007387 */ /* 0x0003e80000100800 */
[----:B------:R0:W-:Y:S04]  /*184b0*/  STL [R1+0x764], R25 ;  /* 0x0007641901007387 */ /* 0x0001e80000100800 */
[----:B-1----:R-:W4:Y:S01]  /*184c0*/  LDL.LU R3, [R1+0xad0] ;  /* 0x000ad00001037983 */ /* 0x002f220000300800 */
[----:B------:R-:W-:-:S02]  /*184d0*/  IADD3 R28, P5, R28, UR6, RZ ;  /* 0x000000061c1c7c10 */ /* 0x000fc4000ffbe0ff */
[----:B------:R-:W-:Y:S02]  /*184e0*/  IADD3.X R29, R29, UR7, RZ, P0, !PT ;  /* 0x000000071d1d7c10 */ /* 0x000fe400087fe4ff */
[----:B--2---:R-:W-:Y:S02]  /*184f0*/  IADD3.X R13, R13, UR7, RZ, P1, !PT ;  /* 0x000000070d0d7c10 */ /* 0x004fe40008ffe4ff */
[----:B---3--:R-:W-:Y:S01]  /*18500*/  IADD3.X R14, R14, UR7, RZ, P2, !PT ;  /* 0x000000070e0e7c10 */ /* 0x008fe200097fe4ff */
[----:B------:R1:W-:Y:S01]  /*18510*/  STL [R1+0x7a0], R28 ;  /* 0x0007a01c01007387 */ /* 0x0003e20000100800 */
[----:B------:R-:W-:Y:S02]  /*18520*/  IADD3.X R15, R15, UR7, RZ, P3, !PT ;  /* 0x000000070f0f7c10 */ /* 0x000fe40009ffe4ff */
[----:B------:R-:W-:Y:S01]  /*18530*/  IADD3.X R27, R27, UR7, RZ, P5, !PT ;  /* 0x000000071b1b7c10 */ /* 0x000fe2000affe4ff */
[----:B------:R1:W-:Y:S01]  /*18540*/  STL [R1+0x774], R29 ;  /* 0x0007741d01007387 */ /* 0x0003e20000100800 */
[----:B------:R-:W-:-:S03]  /*18550*/  IADD3.X R26, R26, UR7, RZ, P4, !PT ;  /* 0x000000071a1a7c10 */ /* 0x000fc6000a7fe4ff */
[----:B------:R1:W-:Y:S04]  /*18560*/  STL [R1+0x77c], R13 ;  /* 0x00077c0d01007387 */ /* 0x0003e80000100800 */
[----:B------:R1:W-:Y:S04]  /*18570*/  STL [R1+0x784], R14 ;  /* 0x0007840e01007387 */ /* 0x0003e80000100800 */
[----:B------:R1:W-:Y:S04]  /*18580*/  STL [R1+0x78c], R15 ;  /* 0x00078c0f01007387 */ /* 0x0003e80000100800 */
[----:B------:R1:W-:Y:S04]  /*18590*/  STL [R1+0x79c], R27 ;  /* 0x00079c1b01007387 */ /* 0x0003e80000100800 */
[----:B------:R1:W-:Y:S01]  /*185a0*/  STL [R1+0x794], R26 ;  /* 0x0007941a01007387 */ /* 0x0003e20000100800 */
[----:B------:R-:W-:Y:S01]  /*185b0*/  ISETP.NE.U32.AND P0, PT, R12, RZ, PT ;  /* 0x000000ff0c00720c */ /* 0x000fe20003f05070 */
[----:B0-----:R-:W-:-:S05]  /*185c0*/  IMAD.SHL.U32 R4, R4, 0x20, RZ ;  /* 0x0000002004047824 */ /* 0x001fca00078e00ff */
[----:B----4-:R-:W-:-:S04]  /*185d0*/  IADD3 R2, P6, R4, R2, RZ ;  /* 0x0000000204027210 */ /* 0x010fc80007fde0ff */
[----:B------:R-:W-:-:S03]  /*185e0*/  LEA.HI.X.SX32 R3, R4, R3, 0x1, P6 ;  /* 0x0000000304037211 */ /* 0x000fc600030f0eff */
[----:B-1----:R-:W-:Y:S06]  /*185f0*/  @P0 BRA `(.L_x_1) ;  /* 0xffffff1c001c0947 */ /* 0x002fec000383ffff */
.L_x_0:
[----:B------:R-:W3:Y:S01]  /*18600*/  LDL.LU R5, [R1+0x80] ;  /* 0x0000800001057983 */ /* 0x000ee20000300800 */
[----:B------:R-:W0:Y:S01]  /*18610*/  S2R R3, SR_CgaCtaId ;  /* 0x0000000000037919 */ /* 0x000e220000008800 */
[----:B-----5:R-:W1:Y:S01]  /*18620*/  S2R R0, SR_TID.X ;  /* 0x0000000000007919 */ /* 0x020e620000002100 */
[----:B------:R-:W-:Y:S01]  /*18630*/  MOV R2, 0x400 ;  /* 0x0000040000027802 */ /* 0x000fe20000000f00 */
[----:B------:R-:W-:Y:S01]  /*18640*/  ULDC.64 UR26, c[0x0][0x228] ;  /* 0x00008a00001a7ab9 */ /* 0x000fe20000000a00 */
[----:B------:R-:W-:Y:S01]  /*18650*/  ULDC UR5, c[0x0][0x22c] ;  /* 0x00008b0000057ab9 */ /* 0x000fe20000000800 */
[----:B------:R-:W3:Y:S01]  /*18660*/  LDL.LU R4, [R1+0x84] ;  /* 0x0000840001047983 */ /* 0x000ee20000300800 */
[----:B------:R-:W-:Y:S01]  /*18670*/  ULDC UR4, c[0x0][0x22c] ;  /* 0x00008b0000047ab9 */ /* 0x000fe20000000800 */
[----:B------:R-:W-:Y:S01]  /*18680*/  ULDC UR6, c[0x0][0x248] ;  /* 0x0000920000067ab9 */ /* 0x000fe20000000800 */
[----:B------:R-:W-:Y:S01]  /*18690*/  ULDC.64 UR10, c[0x0][0x228] ;  /* 0x00008a00000a7ab9 */ /* 0x000fe20000000a00 */
[----:B------:R-:W4:Y:S01]  /*186a0*/  LDL.LU R28, [R1+0x88] ;  /* 0x00008800011c7983 */ /* 0x000f220000300800 */
[----:B------:R-:W-:Y:S01]  /*186b0*/  ULDC.64 UR28, c[0x0][0x228] ;  /* 0x00008a00001c7ab9 */ /* 0x000fe20000000a00 */
[----:B------:R-:W-:Y:S01]  /*186c0*/  ULDC.64 UR12, c[0x0][0x228] ;  /* 0x00008a00000c7ab9 */ /* 0x000fe20000000a00 */
[----:B------:R-:W-:Y:S01]  /*186d0*/  ULDC.64 UR16, c[0x0][0x228] ;  /* 0x00008a0000107ab9 */ /* 0x000fe20000000a00 */
[----:B------:R-:W4:Y:S01]  /*186e0*/  LDL.LU R21, [R1+0x8c] ;  /* 0x00008c0001157983 */ /* 0x000f220000300800 */
[----:B------:R-:W-:Y:S01]  /*186f0*/  ULDC.64 UR14, c[0x0][0x228] ;  /* 0x00008a00000e7ab9 */ /* 0x000fe20000000a00 */
[----:B------:R-:W-:Y:S01]  /*18700*/  ULDC.64 UR20, c[0x0][0x228] ;  /* 0x00008a0000147ab9 */ /* 0x000fe20000000a00 */
[----:B------:R-:W-:Y:S01]  /*18710*/  ULDC.64 UR18, c[0x0][0x228] ;  /* 0x00008a0000127ab9 */ /* 0x000fe20000000a00 */
[----:B------:R-:W4:Y:S01]  /*18720*/  LDL.LU R27, [R1+0xa0] ;  /* 0x0000a000011b7983 */ /* 0x000f220000300800 */
[----:B------:R-:W-:Y:S01]  /*18730*/  ULDC.64 UR24, c[0x0][0x228] ;  /* 0x00008a0000187ab9 */ /* 0x000fe20000000a00 */
[----:B------:R-:W-:-:S02]  /*18740*/  ULDC.64 UR22, c[0x0][0x228] ;  /* 0x00008a0000167ab9 */ /* 0x000fc40000000a00 */
[----:B------:R-:W4:Y:S04]  /*18750*/  LDL.LU R26, [R1+0xa4] ;  /* 0x0000a400011a7983 */ /* 0x000f280000300800 */
[----:B------:R-:W4:Y:S04]  /*18760*/  LDL.LU R25, [R1+0xa8] ;  /* 0x0000a80001197983 */ /* 0x000f280000300800 */
[----:B------:R-:W4:Y:S04]  /*18770*/  LDL.LU R24, [R1+0xac] ;  /* 0x0000ac0001187983 */ /* 0x000f280000300800 */
[----:B------:R-:W4:Y:S04]  /*18780*/  LDL.LU R23, [R1+0xc0] ;  /* 0x0000c00001177983 */ /* 0x000f280000300800 */
[----:B------:R-:W4:Y:S04]  /*18790*/  LDL.LU R20, [R1+0xc4] ;  /* 0x0000c40001147983 */ /* 0x000f280000300800 */
[----:B------:R-:W4:Y:S04]  /*187a0*/  LDL.LU R19, [R1+0xc8] ;  /* 0x0000c80001137983 */ /* 0x000f280000300800 */
[----:B--2---:R-:W2:Y:S04]  /*187b0*/  LDL.LU R18, [R1+0xcc] ;  /* 0x0000cc0001127983 */ /* 0x004ea80000300800 */
[----:B------:R-:W2:Y:S04]  /*187c0*/  LDL.LU R17, [R1+0xe0] ;  /* 0x0000e00001117983 */ /* 0x000ea80000300800 */
[----:B------:R-:W2:Y:S04]  /*187d0*/  LDL.LU R16, [R1+0xe4] ;  /* 0x0000e40001107983 */ /* 0x000ea80000300800 */
[----:B------:R-:W2:Y:S04]  /*187e0*/  LDL.LU R15, [R1+0xe8] ;  /* 0x0000e800010f7983 */ /* 0x000ea80000300800 */
[----:B------:R-:W2:Y:S04]  /*187f0*/  LDL.LU R14, [R1+0xec] ;  /* 0x0000ec00010e7983 */ /* 0x000ea80000300800 */
[----:B------:R-:W2:Y:S04]  /*18800*/  LDL.LU R13, [R1+0x110] ;  /* 0x00011000010d7983 */ /* 0x000ea80000300800 */
[----:B------:R-:W2:Y:S04]  /*18810*/  LDL.LU R12, [R1+0x114] ;  /* 0x00011400010c7983 */ /* 0x000ea80000300800 */
[----:B------:R-:W2:Y:S04]  /*18820*/  LDL.LU R11, [R1+0x118] ;  /* 0x00011800010b7983 */ /* 0x000ea80000300800 */
[----:B------:R-:W2:Y:S01]  /*18830*/  LDL.LU R10, [R1+0x11c] ;  /* 0x00011c00010a7983 */ /* 0x000ea20000300800 */
[----:B0-----:R-:W-:-:S02]  /*18840*/  LEA R2, R3, R2, 0x18 ;  /* 0x0000000203027211 */ /* 0x001fc400078ec0ff */
[----:B-1----:R-:W-:Y:S01]  /*18850*/  LOP3.LUT R3, R0, 0x20, RZ, 0xc0, !PT ;  /* 0x0000002000037812 */ /* 0x002fe200078ec0ff */
[----:B------:R-:W2:Y:S04]  /*18860*/  LDL.LU R9, [R1+0x440] ;  /* 0x0004400001097983 */ /* 0x000ea80000300800 */
[----:B------:R-:W2:Y:S04]  /*18870*/  LDL.LU R8, [R1+0x444] ;  /* 0x0004440001087983 */ /* 0x000ea80000300800 */
[----:B------:R-:W2:Y:S04]  /*18880*/  LDL.LU R7, [R1+0x448] ;  /* 0x0004480001077983 */ /* 0x000ea80000300800 */
[----:B------:R-:W2:Y:S01]  /*18890*/  LDL.LU R6, [R1+0x44c] ;  /* 0x00044c0001067983 */ /* 0x000ea20000300800 */
[----:B------:R-:W-:Y:S01]  /*188a0*/  BAR.SYNC.DEFER_BLOCKING 0x0 ;  /* 0x0000000000007b1d */ /* 0x000fe20000010000 */
[----:B---3--:R-:W-:-:S02]  /*188b0*/  F2FP.SATFINITE.E4M3.F32.PACK_AB_MERGE_C R22, R4, R5, RZ ;  /* 0x000000050416723e */ /* 0x008fc400048070ff */
[C---:B------:R-:W-:Y:S02]  /*188c0*/  LOP3.LUT R5, R0.reuse, 0x3f, RZ, 0xc0, !PT ;  /* 0x0000003f00057812 */ /* 0x040fe400078ec0ff */
[----:B------:R-:W-:Y:S01]  /*188d0*/  LOP3.LUT R4, R0, 0x1f, RZ, 0xc0, !PT ;  /* 0x0000001f00047812 */ /* 0x000fe200078ec0ff */
[--C-:B------:R-:W-:Y:S01]  /*188e0*/  IMAD R0, R3, 0x20, R2.reuse ;  /* 0x0000002003007824 */ /* 0x100fe200078e0202 */
[----:B------:R-:W-:Y:S01]  /*188f0*/  STL [R1+0xb38], R22 ;  /* 0x000b381601007387 */ /* 0x000fe20000100800 */
[----:B------:R-:W-:Y:S01]  /*18900*/  IMAD R2, R5, 0x10, R2 ;  /* 0x0000001005027824 */ /* 0x000fe200078e0202 */
[----:B----4-:R-:W-:Y:S01]  /*18910*/  F2FP.SATFINITE.E4M3.F32.PACK_AB_MERGE_C R21, R21, R28, RZ ;  /* 0x0000001c1515723e */ /* 0x010fe200048070ff */
[----:B------:R-:W-:-:S03]  /*18920*/  IMAD R0, R4, 0x10, R0 ;  /* 0x0000001004007824 */ /* 0x000fc600078e0200 */
[----:B------:R-:W-:Y:S04]  /*18930*/  STL [R1+0x3c], R2 ;  /* 0x00003c0201007387 */ /* 0x000fe80000100800 */
[----:B------:R-:W-:Y:S04]  /*18940*/  STL [R1+0xb3c], R21 ;  /* 0x000b3c1501007387 */ /* 0x000fe80000100800 */
[----:B------:R0:W-:Y:S01]  /*18950*/  STL [R1+0x1c], R0 ;  /* 0x00001c0001007387 */ /* 0x0001e20000100800 */
[----:B------:R-:W-:Y:S02]  /*18960*/  F2FP.SATFINITE.E4M3.F32.PACK_AB_MERGE_C R3, R24, R25, RZ ;  /* 0x000000191803723e */ /* 0x000fe400048070ff */
[----:B0-----:R-:W-:-:S02]  /*18970*/  F2FP.SATFINITE.E4M3.F32.PACK_AB_MERGE_C R0, R26, R27, RZ ;  /* 0x0000001b1a00723e */ /* 0x001fc400048070ff */
[----:B------:R-:W-:-:S03]  /*18980*/  F2FP.SATFINITE.E4M3.F32.PACK_AB_MERGE_C R2, R20, R23, RZ ;  /* 0x000000171402723e */ /* 0x000fc600048070ff */
[----:B------:R2:W-:Y:S04]  /*18990*/  STL [R1+0x454], R0 ;  /* 0x0004540001007387 */ /* 0x0005e80000100800 */
[----:B------:R0:W-:Y:S04]  /*189a0*/  STL [R1+0x450], R3 ;  /* 0x0004500301007387 */ /* 0x0001e80000100800 */
[----:B------:R1:W-:Y:S01]  /*189b0*/  STL [R1+0x45c], R2 ;  /* 0x00045c0201007387 */ /* 0x0003e20000100800 */
[----:B--2---:R-:W-:Y:S02]  /*189c0*/  F2FP.SATFINITE.E4M3.F32.PACK_AB_MERGE_C R0, R18, R19, RZ ;  /* 0x000000131200723e */ /* 0x004fe400048070ff */
[----:B0-----:R-:W-:-:S03]  /*189d0*/  F2FP.SATFINITE.E4M3.F32.PACK_AB_MERGE_C R3, R16, R17, RZ ;  /* 0x000000111003723e */ /* 0x001fc600048070ff */
[----:B------:R0:W-:Y:S04]  /*189e0*/  STL [R1+0x458], R0 ;  /* 0x0004580001007387 */ /* 0x0001e80000100800 */
[----:B------:R2:W-:Y:S01]  /*189f0*/  STL [R1+0x468], R3 ;  /* 0x0004680301007387 */ /* 0x0005e20000100800 */
[----:B-1----:R-:W-:-:S05]  /*18a00*/  F2FP.SATFINITE.E4M3.F32.PACK_AB_MERGE_C R2, R14, R15, RZ ;  /* 0x0000000f0e02723e */ /* 0x002fca00048070ff */
[----:B------:R1:W-:Y:S01]  /*18a10*/  STL [R1+0x460], R2 ;  /* 0x0004600201007387 */ /* 0x0003e20000100800 */
[----:B0-----:R-:W-:-:S05]  /*18a20*/  F2FP.SATFINITE.E4M3.F32.PACK_AB_MERGE_C R0, R12, R13, RZ ;  /* 0x0000000d0c00723e */ /* 0x001fca00048070ff */
[----:B------:R0:W-:Y:S01]  /*18a30*/  STL [R1+0x470], R0 ;  /* 0x0004700001007387 */ /* 0x0001e20000100800 */
[----:B--2---:R-:W-:-:S05]  /*18a40*/  F2FP.SATFINITE.E4M3.F32.PACK_AB_MERGE_C R3, R10, R11, RZ ;  /* 0x0000000b0a03723e */ /* 0x004fca00048070ff */
[----:B------:R-:W-:Y:S01]  /*18a50*/  STL [R1+0x46c], R3 ;  /* 0x00046c0301007387 */ /* 0x000fe20000100800 */
[----:B-1----:R-:W-:-:S03]  /*18a60*/  F2FP.SATFINITE.E4M3.F32.PACK_AB_MERGE_C R2, R8, R9, RZ ;  /* 0x000000090802723e */ /* 0x002fc600048070ff */
[----:B------:R-:W2:Y:S04]  /*18a70*/  LDL.LU R21, [R1+0x414] ;  /* 0x0004140001157983 */ /* 0x000ea80000300800 */
[----:B------:R-:W-:Y:S01]  /*18a80*/  STL [R1+0x444], R2 ;  /* 0x0004440201007387 */ /* 0x000fe20000100800 */
[----:B0-----:R-:W-:-:S03]  /*18a90*/  F2FP.SATFINITE.E4M3.F32.PACK_AB_MERGE_C R0, R6, R7, RZ ;  /* 0x000000070600723e */ /* 0x001fc600048070ff */
[----:B--2---:R0:W-:Y:S04]  /*18aa0*/  STL [R1+0xca4], R21 ;  /* 0x000ca41501007387 */ /* 0x0041e80000100800 */
[----:B------:R-:W-:Y:S04]  /*18ab0*/  STL [R1+0x440], R0 ;  /* 0x0004400001007387 */ /* 0x000fe80000100800 */
[----:B0-----:R-:W2:Y:S04]  /*18ac0*/  LDL.LU R21, [R1+0x42c] ;  /* 0x00042c0001157983 */ /* 0x001ea80000300800 */
[----:B--2---:R0:W-:Y:S04]  /*18ad0*/  STL [R1+0xcac], R21 ;  /* 0x000cac1501007387 */ /* 0x0041e80000100800 */
        /* <DEDUP_REMOVED lines=29> */
[----:B------:R-:W3:Y:S04]  /*18cb0*/  LDL.LU R4, [R1+0x418] ;  /* 0x0004180001047983 */ /* 0x000ee80000300800 */
[----:B---3--:R0:W-:Y:S04]  /*18cc0*/  STL [R1+0xca0], R4 ;  /* 0x000ca00401007387 */ /* 0x0081e80000100800 */
[----:B0-----:R-:W3:Y:S04]  /*18cd0*/  LDL.LU R4, [R1+0x410] ;  /* 0x0004100001047983 */ /* 0x001ee80000300800 */
        /* <DEDUP_REMOVED lines=31> */
[----:B0-----:R-:W2:Y:S04]  /*18ed0*/  LDL.LU R4, [R1+0x430] ;  /* 0x0004300001047983 */ /* 0x001ea80000300800 */
[----:B------:R-:W3:Y:S04]  /*18ee0*/  LDL.LU R0, [R1+0x41c] ;  /* 0x00041c0001007983 */ /* 0x000ee80000300800 */
[----:B------:R-:W4:Y:S04]  /*18ef0*/  LDL.LU R5, [R1+0x300] ;  /* 0x0003000001057983 */ /* 0x000f280000300800 */
[----:B------:R-:W4:Y:S04]  /*18f00*/  LDL.LU R2, [R1+0x304] ;  /* 0x0003040001027983 */ /* 0x000f280000300800 */
[----:B------:R-:W3:Y:S04]  /*18f10*/  LDL.LU R3, [R1+0x308] ;  /* 0x0003080001037983 */ /* 0x000ee80000300800 */
        /* <DEDUP_REMOVED lines=23> */
[----:B--2---:R-:W-:-:S03]  /*19090*/  F2FP.SATFINITE.E4M3.F32.PACK_AB_MERGE_C R21, R21, R4, RZ ;  /* 0x000000041515723e */ /* 0x004fc600048070ff */
[----:B------:R-:W2:Y:S04]  /*190a0*/  LDL.LU R4, [R1+0xd20] ;  /* 0x000d200001047983 */ /* 0x000ea80000300800 */
[----:B------:R0:W-:Y:S04]  /*190b0*/  STL [R1+0x434], R21 ;  /* 0x0004341501007387 */ /* 0x0001e80000100800 */
[----:B0-----:R-:W2:Y:S02]  /*190c0*/  LDL.LU R21, [R1+0xd1c] ;  /* 0x000d1c0001157983 */ /* 0x001ea40000300800 */
[----:B--2---:R-:W-:-:S02]  /*190d0*/  F2FP.SATFINITE.E4M3.F32.PACK_AB_MERGE_C R21, R21, R4, RZ ;  /* 0x000000041515723e */ /* 0x004fc400048070ff */
        /* <DEDUP_REMOVED lines=60> */
[----:B------:R-:W2:Y:S01]  /*194a0*/  LDL.LU R4, [R1+0xca0] ;  /* 0x000ca00001047983 */ /* 0x000ea20000300800 */
[----:B---3--:R-:W-:-:S03]  /*194b0*/  F2FP.SATFINITE.E4M3.F32.PACK_AB_MERGE_C R3, R22, R3, RZ ;  /* 0x000000031603723e */ /* 0x008fc600048070ff */
[----:B------:R-:W-:Y:S01]  /*194c0*/  STL [R1+0x32c], R21 ;  /* 0x00032c1501007387 */ /* 0x000fe20000100800 */
[----:B--2---:R-:W-:Y:S02]  /*194d0*/  F2FP.SATFINITE.E4M3.F32.PACK_AB_MERGE_C R4, R0, R4, RZ ;  /* 0x000000040004723e */ /* 0x004fe400048070ff */
[----:B----4-:R-:W-:Y:S02]  /*194e0*/  F2FP.SATFINITE.E4M3.F32.PACK_AB_MERGE_C R0, R2, R5, RZ ;  /* 0x000000050200723e */ /* 0x010fe400048070ff */
[----:B------:R-:W-:Y:S01]  /*194f0*/  F2FP.SATFINITE.E4M3.F32.PACK_AB_MERGE_C R2, R28, R29, RZ ;  /* 0x0000001d1c02723e */ /* 0x000fe200048070ff */
[----:B------:R-:W-:Y:S04]  /*19500*/  STL [R1+0x328], R4 ;  /* 0x0003280401007387 */ /* 0x000fe80000100800 */
[----:B------:R0:W-:Y:S04]  /*19510*/  STL [R1+0x304], R0 ;  /* 0x0003040001007387 */ /* 0x0001e80000100800 */
[----:B------:R1:W-:Y:S01]  /*19520*/  STL [R1+0x300], R3 ;  /* 0x0003000301007387 */ /* 0x0003e20000100800 */
[----:B0-----:R-:W-:-:S03]  /*19530*/  F2FP.SATFINITE.E4M3.F32.PACK_AB_MERGE_C R0, R26, R27, RZ ;  /* 0x0000001b1a00723e */ /* 0x001fc600048070ff */
[----:B------:R0:W-:Y:S01]  /*19540*/  STL [R1+0x44], R2 ;  /* 0x0000440201007387 */ /* 0x0001e20000100800 */
[----:B-1----:R-:W-:-:S03]  /*19550*/  F2FP.SATFINITE.E4M3.F32.PACK_AB_MERGE_C R3, R24, R25, RZ ;  /* 0x000000191803723e */ /* 0x002fc600048070ff */
[----:B------:R1:W-:Y:S04]  /*19560*/  STL [R1+0x40], R0 ;  /* 0x0000400001007387 */ /* 0x0003e80000100800 */
[----:B------:R2:W-:Y:S01]  /*19570*/  STL [R1+0xc0], R3 ;  /* 0x0000c00301007387 */ /* 0x0005e20000100800 */
[----:B0-----:R-:W-:Y:S02]  /*19580*/  F2FP.SATFINITE.E4M3.F32.PACK_AB_MERGE_C R2, R20, R23, RZ ;  /* 0x000000171402723e */ /* 0x001fe400048070ff */
[----:B-1----:R-:W-:-:S03]  /*19590*/  F2FP.SATFINITE.E4M3.F32.PACK_AB_MERGE_C R0, R18, R19, RZ ;  /* 0x000000131200723e */ /* 0x002fc600048070ff */
[----:B------:R0:W-:Y:S01]  /*195a0*/  STL [R1+0xac], R2 ;  /* 0x0000ac0201007387 */ /* 0x0001e20000100800 */
[----:B--2---:R-:W-:-:S03]  /*195b0*/  F2FP.SATFINITE.E4M3.F32.PACK_AB_MERGE_C R3, R16, R17, RZ ;  /* 0x000000111003723e */ /* 0x004fc600048070ff */
[----:B------:R1:W-:Y:S04]  /*195c0*/  STL [R1+0x118], R0 ;  /* 0x0001180001007387 */ /* 0x0003e80000100800 */
[----:B------:R2:W-:Y:S01]  /*195d0*/  STL [R1+0x114], R3 ;  /* 0x0001140301007387 */ /* 0x0005e20000100800 */
[----:B0-----:R-:W-:Y:S02]  /*195e0*/  F2FP.SATFINITE.E4M3.F32.PACK_AB_MERGE_C R2, R14, R15, RZ ;  /* 0x0000000f0e02723e */ /* 0x001fe400048070ff */
[----:B-1----:R-:W-:-:S03]  /*195f0*/  F2FP.SATFINITE.E4M3.F32.PACK_AB_MERGE_C R0, R12, R13, RZ ;  /* 0x0000000d0c00723e */ /* 0x002fc600048070ff */
[----:B------:R0:W-:Y:S01]  /*19600*/  STL [R1+0x2c4], R2 ;  /* 0x0002c40201007387 */ /* 0x0001e20000100800 */
[----:B--2---:R-:W-:-:S03]  /*19610*/  F2FP.SATFINITE.E4M3.F32.PACK_AB_MERGE_C R3, R10, R11, RZ ;  /* 0x0000000b0a03723e */ /* 0x004fc600048070ff */
[----:B------:R1:W-:Y:S04]  /*19620*/  STL [R1+0x2c0], R0 ;  /* 0x0002c00001007387 */ /* 0x0003e80000100800 */
[----:B------:R-:W-:Y:S04]  /*19630*/  STL [R1+0x2b4], R3 ;  /* 0x0002b40301007387 */ /* 0x000fe80000100800 */
[----:B------:R-:W2:Y:S01]  /*19640*/  LDL.LU R21, [R1+0x25c] ;  /* 0x00025c0001157983 */ /* 0x000ea20000300800 */
[----:B0-----:R-:W-:Y:S02]  /*19650*/  F2FP.SATFINITE.E4M3.F32.PACK_AB_MERGE_C R2, R8, R9, RZ ;  /* 0x000000090802723e */ /* 0x001fe400048070ff */
[----:B-1----:R-:W-:-:S03]  /*19660*/  F2FP.SATFINITE.E4M3.F32.PACK_AB_MERGE_C R0, R6, R7, RZ ;  /* 0x000000070600723e */ /* 0x002fc600048070ff */
[----:B------:R-:W-:Y:S04]  /*19670*/  STL [R1+0x2b0], R2 ;  /* 0x0002b00201007387 */ /* 0x000fe80000100800 */
        /* <DEDUP_REMOVED lines=86> */
[----:B------:R-:W3:Y:S01]  /*19be0*/  LDL.LU R6, [R1+0x20c] ;  /* 0x00020c0001067983 */ /* 0x000ee20000300800 */
        /* <DEDUP_REMOVED lines=58> */
[----:B----4-:R-:W-:-:S03]  /*19f90*/  F2FP.SATFINITE.E4M3.F32.PACK_AB_MERGE_C R2, R2, R5, RZ ;  /* 0x000000050202723e */ /* 0x010fc600048070ff */
[----:B------:R-:W-:Y:S01]  /*19fa0*/  STL [R1+0x250], R21 ;  /* 0x0002501501007387 */ /* 0x000fe20000100800 */
[----:B---3--:R-:W-:Y:S02]  /*19fb0*/  F2FP.SATFINITE.E4M3.F32.PACK_AB_MERGE_C R20, R20, R23, RZ ;  /* 0x000000171414723e */ /* 0x008fe400048070ff */
[----:B------:R-:W-:Y:S02]  /*19fc0*/  F2FP.SATFINITE.E4M3.F32.PACK_AB_MERGE_C R19, R18, R19, RZ ;  /* 0x000000131213723e */ /* 0x000fe400048070ff */
[----:B--2---:R-:W-:Y:S02]  /*19fd0*/  F2FP.SATFINITE.E4M3.F32.PACK_AB_MERGE_C R4, R0, R4, RZ ;  /* 0x000000040004723e */ /* 0x004fe400048070ff */
[----:B------:R-:W-:Y:S02]  /*19fe0*/  F2FP.SATFINITE.E4M3.F32.PACK_AB_MERGE_C R0, R22, R3, RZ ;  /* 0x000000031600723e */ /* 0x000fe400048070ff */
        /* <DEDUP_REMOVED lines=8> */
[----:B------:R-:W-:Y:S01]  /*1a070*/  STL [R1+0xb40], R20 ;  /* 0x000b401401007387 */ /* 0x000fe20000100800 */
[----:B0-----:R-:W-:-:S03]  /*1a080*/  F2FP.SATFINITE.E4M3.F32.PACK_AB_MERGE_C R3, R16, R17, RZ ;  /* 0x000000111003723e */ /* 0x001fc600048070ff */
[----:B------:R0:W-:Y:S01]  /*1a090*/  STL [R1+0x240], R0 ;  /* 0x0002400001007387 */ /* 0x0001e20000100800 */
[----:B-1----:R-:W-:-:S03]  /*1a0a0*/  F2FP.SATFINITE.E4M3.F32.PACK_AB_MERGE_C R2, R14, R15, RZ ;  /* 0x0000000f0e02723e */ /* 0x002fc600048070ff */
[----:B------:R-:W-:Y:S04]  /*1a0b0*/  STL [R1+0xb44], R19 ;  /* 0x000b441301007387 */ /* 0x000fe80000100800 */
[----:B------:R1:W-:Y:S01]  /*1a0c0*/  STL [R1+0x24], R3 ;  /* 0x0000240301007387 */ /* 0x0003e20000100800 */
[----:B0-----:R-:W-:-:S03]  /*1a0d0*/  F2FP.SATFINITE.E4M3.F32.PACK_AB_MERGE_C R0, R12, R13, RZ ;  /* 0x0000000d0c00723e */ /* 0x001fc600048070ff */
[----:B------:R0:W-:Y:S01]  /*1a0e0*/  STL [R1+0x20], R2 ;  /* 0x0000200201007387 */ /* 0x0001e20000100800 */
[----:B-1----:R-:W-:-:S03]  /*1a0f0*/  F2FP.SATFINITE.E4M3.F32.PACK_AB_MERGE_C R3, R10, R11, RZ ;  /* 0x0000000b0a03723e */ /* 0x002fc600048070ff */
        /* <DEDUP_REMOVED lines=55> */
[----:B---3--:R0:W-:Y:S04]  /*1a470*/  STL [R1+0xbcc], R20 ;  /* 0x000bcc1401007387 */ /* 0x0081e80000100800 */
[----:B0-----:R-:W3:Y:S04]  /*1a480*/  LDL.LU R20, [R1+0x1b0] ;  /* 0x0001b00001147983 */ /* 0x001ee80000300800 */
[----:B---3--:R0:W-:Y:S04]  /*1a490*/  STL [R1+0xbd4], R20 ;  /* 0x000bd41401007387 */ /* 0x0081e80000100800 */
[----:B0-----:R-:W3:Y:S01]  /*1a4a0*/  LDL.LU R20, [R1+0x1c8] ;  /* 0x0001c80001147983 */ /* 0x001ee20000300800 */
[----:B--2---:R-:W-:-:S03]  /*1a4b0*/  F2FP.SATFINITE.E4M3.F32.PACK_AB_MERGE_C R25, R25, R19, RZ ;  /* 0x000000131919723e */ /* 0x004fc600048070ff */
[----:B---3--:R0:W-:Y:S04]  /*1a4c0*/  STL [R1+0xbdc], R20 ;  /* 0x000bdc1401007387 */ /* 0x0081e80000100800 */
[----:B0-----:R-:W2:Y:S04]  /*1a4d0*/  LDL.LU R20, [R1+0x1c0] ;  /* 0x0001c00001147983 */ /* 0x001ea80000300800 */
        /* <DEDUP_REMOVED lines=64> */
[----:B0-----:R-:W3:Y:S01]  /*1a8e0*/  LDL.LU R25, [R1+0x1bc] ;  /* 0x0001bc0001197983 */ /* 0x001ee20000300800 */
        /* <DEDUP_REMOVED lines=11> */
[----:B0-----:R-:W3:Y:S02]  /*1a9a0*/  LDL.LU R19, [R1+0xbc8] ;  /* 0x000bc80001137983 */ /* 0x001ee40000300800 */
[----:B---3--:R-:W-:-:S02]  /*1a9b0*/  F2FP.SATFINITE.E4M3.F32.PACK_AB_MERGE_C R25, R25, R19, RZ ;  /* 0x000000131919723e */ /* 0x008fc400048070ff */
[----:B------:R-:W2:Y:S04]  /*1a9c0*/  LDL.LU R19, [R1+0xbc4] ;  /* 0x000bc40001137983 */ /* 0x000ea80000300800 */
[----:B------:R-:W-:Y:S01]  /*1a9d0*/  STL [R1+0x2c], R25 ;  /* 0x00002c1901007387 */ /* 0x000fe20000100800 */
[----:B--2---:R-:W-:Y:S02]  /*1a9e0*/  F2FP.SATFINITE.E4M3.F32.PACK_AB_MERGE_C R20, R20, R19, RZ ;  /* 0x000000131414723e */ /* 0x004fe400048070ff */
[----:B------:R-:W-:Y:S02]  /*1a9f0*/  F2FP.SATFINITE.E4M3.F32.PACK_AB_MERGE_C R19, R4, R21, RZ ;  /* 0x000000150413723e */ /* 0x000fe400048070ff */
[----:B----4-:R-:W-:Y:S02]  /*1aa00*/  F2FP.SATFINITE.E4M3.F32.PACK_AB_MERGE_C R4, R5, R0, RZ ;  /* 0x000000000504723e */ /* 0x010fe400048070ff */
[----:B------:R-:W-:Y:S01]  /*1aa10*/  F2FP.SATFINITE.E4M3.F32.PACK_AB_MERGE_C R0, R3, R2, RZ ;  /* 0x000000020300723e */ /* 0x000fe200048070ff */
[----:B------:R-:W-:Y:S01]  /*1aa20*/  STL [R1+0x84], R20 ;  /* 0x0000841401007387 */ /* 0x000fe20000100800 */
[----:B------:R-:W-:-:S02]  /*1aa30*/  F2FP.SATFINITE.E4M3.F32.PACK_AB_MERGE_C R3, R29, R22, RZ ;  /* 0x000000161d03723e */ /* 0x000fc400048070ff */
[----:B------:R-:W-:Y:S01]  /*1aa40*/  F2FP.SATFINITE.E4M3.F32.PACK_AB_MERGE_C R2, R27, R28, RZ ;  /* 0x0000001c1b02723e */ /* 0x000fe200048070ff */
[----:B------:R-:W-:Y:S04]  /*1aa50*/  STL [R1+0x28], R19 ;  /* 0x0000281301007387 */ /* 0x000fe80000100800 */
[----:B------:R-:W-:Y:S04]  /*1aa60*/  STL [R1+0x88], R4 ;  /* 0x0000880401007387 */ /* 0x000fe80000100800 */
[----:B------:R0:W-:Y:S01]  /*1aa70*/  STL [R1+0x48], R0 ;  /* 0x0000480001007387 */ /* 0x0001e20000100800 */
[----:B------:R-:W-:-:S03]  /*1aa80*/  F2FP.SATFINITE.E4M3.F32.PACK_AB_MERGE_C R28, R12, R13, RZ ;  /* 0x0000000d0c1c723e */ /* 0x000fc600048070ff */
[----:B------:R1:W-:Y:S01]  /*1aa90*/  STL [R1+0x194], R3 ;  /* 0x0001940301007387 */ /* 0x0003e20000100800 */
[----:B0-----:R-:W-:-:S03]  /*1aaa0*/  F2FP.SATFINITE.E4M3.F32.PACK_AB_MERGE_C R0, R24, R26, RZ ;  /* 0x0000001a1800723e */ /* 0x001fc600048070ff */
[----:B------:R0:W-:Y:S01]  /*1aab0*/  STL [R1+0x190], R2 ;  /* 0x0001900201007387 */ /* 0x0001e20000100800 */
[----:B-1----:R-:W-:-:S03]  /*1aac0*/  F2FP.SATFINITE.E4M3.F32.PACK_AB_MERGE_C R3, R18, R23, RZ ;  /* 0x000000171203723e */ /* 0x002fc600048070ff */
[----:B------:R1:W-:Y:S01]  /*1aad0*/  STL [R1+0x19c], R0 ;  /* 0x00019c0001007387 */ /* 0x0003e20000100800 */
[----:B------:R-:W-:Y:S02]  /*1aae0*/  F2FP.SATFINITE.E4M3.F32.PACK_AB_MERGE_C R27, R10, R11, RZ ;  /* 0x0000000b0a1b723e */ /* 0x000fe400048070ff */
[----:B0-----:R-:W-:Y:S01]  /*1aaf0*/  F2FP.SATFINITE.E4M3.F32.PACK_AB_MERGE_C R2, R16, R17, RZ ;  /* 0x000000111002723e */ /* 0x001fe200048070ff */
[----:B------:R-:W-:Y:S01]  /*1ab00*/  STL [R1+0x198], R3 ;  /* 0x0001980301007387 */ /* 0x000fe20000100800 */
[----:B-1----:R-:W-:-:S03]  /*1ab10*/  F2FP.SATFINITE.E4M3.F32.PACK_AB_MERGE_C R0, R14, R15, RZ ;  /* 0x0000000f0e00723e */ /* 0x002fc600048070ff */
[----:B------:R-:W-:Y:S04]  /*1ab20*/  STL [R1+0x184], R2 ;  /* 0x0001840201007387 */ /* 0x000fe80000100800 */
[----:B------:R-:W-:Y:S04]  /*1ab30*/  STL [R1+0xb4c], R28 ;  /* 0x000b4c1c01007387 */ /* 0x000fe80000100800 */
[----:B------:R0:W-:Y:S04]  /*1ab40*/  STL [R1+0x180], R0 ;  /* 0x0001800001007387 */ /* 0x0001e80000100800 */
[----:B------:R-:W-:Y:S04]  /*1ab50*/  STL [R1+0xb50], R27 ;  /* 0x000b501b01007387 */ /* 0x000fe80000100800 */
[----:B------:R-:W2:Y:S01]  /*1ab60*/  LDL.LU R15, [R1+0x144] ;  /* 0x00014400010f7983 */ /* 0x000ea20000300800 */
[----:B0-----:R-:W-:-:S05]  /*1ab70*/  F2FP.SATFINITE.E4M3.F32.PACK_AB_MERGE_C R0, R8, R9, RZ ;  /* 0x000000090800723e */ /* 0x001fca00048070ff */
[----:B------:R-:W-:Y:S04]  /*1ab80*/  STL [R1], R0 ;  /* 0x0000000001007387 */ /* 0x000fe80000100800 */
        /* <DEDUP_REMOVED lines=14> */
[----:B------:R-:W4:Y:S04]  /*1ac70*/  LDL.LU R10, [R1+0x13c] ;  /* 0x00013c00010a7983 */ /* 0x000f280000300800 */
[----:B----4-:R0:W-:Y:S04]  /*1ac80*/  STL [R1+0xba8], R10 ;  /* 0x000ba80a01007387 */ /* 0x0101e80000100800 */
[----:B0-----:R-:W4:Y:S04]  /*1ac90*/  LDL.LU R10, [R1+0x130] ;  /* 0x00013000010a7983 */ /* 0x001f280000300800 */
[----:B------:R-:W2:Y:S04]  /*1aca0*/  LDL.LU R8, [R1+0x38c] ;  /* 0x00038c0001087983 */ /* 0x000ea80000300800 */
        /* <DEDUP_REMOVED lines=13> */
[----:B------:R-:W4:Y:S04]  /*1ad80*/  LDL.LU R5, [R1+0x104] ;  /* 0x0001040001057983 */ /* 0x000f280000300800 */
[----:B----4-:R0:W-:Y:S04]  /*1ad90*/  STL [R1+0xb7c], R5 ;  /* 0x000b7c0501007387 */ /* 0x0101e80000100800 */
[----:B0-----:R-:W4:Y:S04]  /*1ada0*/  LDL.LU R5, [R1+0x12c] ;  /* 0x00012c0001057983 */ /* 0x001f280000300800 */
[----:B----4-:R0:W-:Y:S04]  /*1adb0*/  STL [R1+0xb84], R5 ;  /* 0x000b840501007387 */ /* 0x0101e80000100800 */
[----:B0-----:R-:W4:Y:S04]  /*1adc0*/  LDL.LU R5, [R1+0x120] ;  /* 0x0001200001057983 */ /* 0x001f280000300800 */
[----:B----4-:R0:W-:Y:S04]  /*1add0*/  STL [R1+0xb8c], R5 ;  /* 0x000b8c0501007387 */ /* 0x0101e80000100800 */
[----:B0-----:R-:W4:Y:S04]  /*1ade0*/  LDL.LU R5, [R1+0x378] ;  /* 0x0003780001057983 */ /* 0x001f280000300800 */
        /* <DEDUP_REMOVED lines=10> */
[----:B------:R-:W4:Y:S04]  /*1ae90*/  LDL.LU R2, [R1+0xfc] ;  /* 0x0000fc0001027983 */ /* 0x000f280000300800 */
[----:B----4-:R0:W-:Y:S04]  /*1aea0*/  STL [R1+0xb70], R2 ;  /* 0x000b700201007387 */ /* 0x0101e80000100800 */
[----:B0-----:R-:W4:Y:S04]  /*1aeb0*/  LDL.LU R2, [R1+0xf0] ;  /* 0x0000f00001027983 */ /* 0x001f280000300800 */
[----:B------:R-:W2:Y:S01]  /*1aec0*/  LDL.LU R4, [R1+0xd4] ;  /* 0x0000d40001047983 */ /* 0x000ea20000300800 */
[----:B------:R-:W-:-:S03]  /*1aed0*/  F2FP.SATFINITE.E4M3.F32.PACK_AB_MERGE_C R29, R6, R7, RZ ;  /* 0x00000007061d723e */ /* 0x000fc600048070ff */
        /* <DEDUP_REMOVED lines=11> */
[----:B------:R-:W3:Y:S04]  /*1af90*/  LDL.LU R11, [R1+0x94] ;  /* 0x00009400010b7983 */ /* 0x000ee80000300800 */
[----:B---3--:R0:W-:Y:S04]  /*1afa0*/  STL [R1+0xb5c], R11 ;  /* 0x000b5c0b01007387 */ /* 0x0081e80000100800 */
[----:B0-----:R-:W3:Y:S04]  /*1afb0*/  LDL.LU R11, [R1+0xb8] ;  /* 0x0000b800010b7983 */ /* 0x001ee80000300800 */
[----:B------:R0:W-:Y:S04]  /*1afc0*/  STL [R1+0xb54], R29 ;  /* 0x000b541d01007387 */ /* 0x0001e80000100800 */
[----:B0-----:R-:W4:Y:S01]  /*1afd0*/  LDL.LU R29, [R1+0x98] ;  /* 0x00009800011d7983 */ /* 0x001f220000300800 */
[----:B------:R-:W-:-:S03]  /*1afe0*/  F2FP.SATFINITE.E4M3.F32.PACK_AB_MERGE_C R15, R15, R12, RZ ;  /* 0x0000000c0f0f723e */ /* 0x000fc600048070ff */
[----:B----4-:R0:W-:Y:S04]  /*1aff0*/  STL [R1+0xb58], R29 ;  /* 0x000b581d01007387 */ /* 0x0101e80000100800 */
        /* <DEDUP_REMOVED lines=22> */
[----:B------:R-:W2:Y:S02]  /*1b160*/  LDL.LU R12, [R1+0xbb0] ;  /* 0x000bb000010c7983 */ /* 0x000ea40000300800 */
[----:B--2---:R-:W-:Y:S02]  /*1b170*/  F2FP.SATFINITE.E4M3.F32.PACK_AB_MERGE_C R12, R12, R26, RZ ;  /* 0x0000001a0c0c723e */ /* 0x004fe400048070ff */
[----:B------:R-:W2:Y:S02]  /*1b180*/  LDL.LU R26, [R1+0xbac] ;  /* 0x000bac00011a7983 */ /* 0x000ea40000300800 */
[----:B--2---:R-:W-:Y:S02]  /*1b190*/  F2FP.SATFINITE.E4M3.F32.PACK_AB_MERGE_C R26, R26, R10, RZ ;  /* 0x0000000a1a1a723e */ /* 0x004fe400048070ff */
[----:B------:R-:W2:Y:S02]  /*1b1a0*/  LDL.LU R10, [R1+0xba8] ;  /* 0x000ba800010a7983 */ /* 0x000ea40000300800 */
[----:B--2---:R-:W-:-:S02]  /*1b1b0*/  F2FP.SATFINITE.E4M3.F32.PACK_AB_MERGE_C R10, R10, R8, RZ ;  /* 0x000000080a0a723e */ /* 0x004fc400048070ff */
[----:B------:R-:W2:Y:S02]  /*1b1c0*/  LDL.LU R8, [R1+0xba4] ;  /* 0x000ba40001087983 */ /* 0x000ea40000300800 */
[----:B--2---:R-:W-:Y:S02]  /*1b1d0*/  F2FP.SATFINITE.E4M3.F32.PACK_AB_MERGE_C R8, R8, R18, RZ ;  /* 0x000000120808723e */ /* 0x004fe400048070ff */
[----:B------:R-:W2:Y:S04]  /*1b1e0*/  LDL.LU R18, [R1+0xba0] ;  /* 0x000ba00001127983 */ /* 0x000ea80000300800 */
[----:B------:R0:W-:Y:S04]  /*1b1f0*/  STL [R1+0x18], R8 ;  /* 0x0000180801007387 */ /* 0x0001e80000100800 */
[----:B0-----:R-:W2:Y:S02]  /*1b200*/  LDL.LU R8, [R1+0xb9c] ;  /* 0x000b9c0001087983 */ /* 0x001ea40000300800 */
[----:B--2---:R-:W-:-:S02]  /*1b210*/  F2FP.SATFINITE.E4M3.F32.PACK_AB_MERGE_C R8, R8, R18, RZ ;  /* 0x000000120808723e */ /* 0x004fc400048070ff */
[----:B------:R-:W2:Y:S02]  /*1b220*/  LDL.LU R18, [R1+0xb98] ;  /* 0x000b980001127983 */ /* 0x000ea40000300800 */
[----:B--2---:R-:W-:Y:S02]  /*1b230*/  F2FP.SATFINITE.E4M3.F32.PACK_AB_MERGE_C R18, R18, R5, RZ ;  /* 0x000000051212723e */ /* 0x004fe400048070ff */
        /* <DEDUP_REMOVED lines=10> */
[----:B0-----:R-:W4:Y:S01]  /*1b2e0*/  LDL R18, [R1+0x464] ;  /* 0x0004640001127983 */ /* 0x001f220000100800 */
[----:B--2---:R-:W-:-:S03]  /*1b2f0*/  F2FP.SATFINITE.E4M3.F32.PACK_AB_MERGE_C R5, R5, R3, RZ ;  /* 0x000000030505723e */ /* 0x004fc600048070ff */
        /* <DEDUP_REMOVED lines=12> */
[----:B------:R-:W2:Y:S02]  /*1b3c0*/  LDL.LU R6, [R1+0xb68] ;  /* 0x000b680001067983 */ /* 0x000ea40000300800 */
[----:B--2---:R-:W-:Y:S02]  /*1b3d0*/  F2FP.SATFINITE.E4M3.F32.PACK_AB_MERGE_C R6, R6, R7, RZ ;  /* 0x000000070606723e */ /* 0x004fe400048070ff */
[----:B------:R-:W2:Y:S02]  /*1b3e0*/  LDL.LU R7, [R1+0xb64] ;  /* 0x000b640001077983 */ /* 0x000ea40000300800 */
[----:B--2---:R-:W-:-:S02]  /*1b3f0*/  F2FP.SATFINITE.E4M3.F32.PACK_AB_MERGE_C R7, R7, R9, RZ ;  /* 0x000000090707723e */ /* 0x004fc400048070ff */
[----:B------:R-:W3:Y:S02]  /*1b400*/  LDL.LU R9, [R1+0xb60] ;  /* 0x000b600001097983 */ /* 0x000ee40000300800 */
[----:B---3--:R-:W-:Y:S02]  /*1b410*/  F2FP.SATFINITE.E4M3.F32.PACK_AB_MERGE_C R9, R9, R11, RZ ;  /* 0x0000000b0909723e */ /* 0x008fe400048070ff */
[----:B------:R-:W4:Y:S02]  /*1b420*/  LDL.LU R11, [R1+0xb5c] ;  /* 0x000b5c00010b7983 */ /* 0x000f240000300800 */
[----:B----4-:R-:W-:Y:S02]  /*1b430*/  F2FP.SATFINITE.E4M3.F32.PACK_AB_MERGE_C R11, R11, R29, RZ ;  /* 0x0000001d0b0b723e */ /* 0x010fe400048070ff */
[----:B------:R-:W2:Y:S01]  /*1b440*/  LDL.LU R29, [R1+0xb58] ;  /* 0x000b5800011d7983 */ /* 0x000ea20000300800 */
[----:B------:R-:W-:Y:S02]  /*1b450*/  F2FP.SATFINITE.E4M3.F32.PACK_AB_MERGE_C R19, R19, R25, RZ ;  /* 0x000000191313723e */ /* 0x000fe400048070ff */
[----:B------:R-:W-:-:S02]  /*1b460*/  F2FP.SATFINITE.E4M3.F32.PACK_AB_MERGE_C R14, R14, R27, RZ ;  /* 0x0000001b0e0e723e */ /* 0x000fc400048070ff */
[----:B------:R-:W-:Y:S02]  /*1b470*/  F2FP.SATFINITE.E4M3.F32.PACK_AB_MERGE_C R16, R16, R28, RZ ;  /* 0x0000001c1010723e */ /* 0x000fe400048070ff */
[----:B------:R-:W-:Y:S02]  /*1b480*/  F2FP.SATFINITE.E4M3.F32.PACK_AB_MERGE_C R17, R17, R20, RZ ;  /* 0x000000141111723e */ /* 0x000fe400048070ff */
[----:B------:R-:W-:Y:S02]  /*1b490*/  F2FP.SATFINITE.E4M3.F32.PACK_AB_MERGE_C R22, R22, R21, RZ ;  /* 0x000000151616723e */ /* 0x000fe400048070ff */
[----:B--2---:R-:W-:Y:S02]  /*1b4a0*/  F2FP.SATFINITE.E4M3.F32.PACK_AB_MERGE_C R13, R13, R29, RZ ;  /* 0x0000001d0d0d723e */ /* 0x004fe400048070ff */
[----:B------:R-:W2:Y:S04]  /*1b4b0*/  LDL.LU R29, [R1+0xb54] ;  /* 0x000b5400011d7983 */ /* 0x000ea80000300800 */
[----:B------:R-:W3:Y:S04]  /*1b4c0*/  LDL.LU R27, [R1+0xb50] ;  /* 0x000b5000011b7983 */ /* 0x000ee80000300800 */
[----:B------:R-:W4:Y:S04]  /*1b4d0*/  LDL.LU R28, [R1+0xb4c] ;  /* 0x000b4c00011c7983 */ /* 0x000f280000300800 */
[----:B------:R-:W2:Y:S04]  /*1b4e0*/  LDL.LU R25, [R1+0xb48] ;  /* 0x000b480001197983 */ /* 0x000ea80000300800 */
[----:B------:R0:W-:Y:S04]  /*1b4f0*/  STL [R1+0x64], R19 ;  /* 0x0000641301007387 */ /* 0x0001e80000100800 */
[----:B0-----:R-:W3:Y:S04]  /*1b500*/  LDL.LU R19, [R1+0xb44] ;  /* 0x000b440001137983 */ /* 0x001ee80000300800 */
[----:B------:R-:W4:Y:S04]  /*1b510*/  LDL.LU R20, [R1+0xb40] ;  /* 0x000b400001147983 */ /* 0x000f280000300800 */
[----:B------:R-:W-:Y:S04]  /*1b520*/  STL [R1+0x60], R17 ;  /* 0x0000601101007387 */ /* 0x000fe80000100800 */
[----:B------:R-:W2:Y:S04]  /*1b530*/  LDL.LU R21, [R1+0xb3c] ;  /* 0x000b3c0001157983 */ /* 0x000ea80000300800 */
[----:B------:R0:W-:Y:S04]  /*1b540*/  STL [R1+0xbc], R22 ;  /* 0x0000bc1601007387 */ /* 0x0001e80000100800 */
[----:B0-----:R-:W2:Y:S01]  /*1b550*/  LDL.LU R22, [R1+0xb38] ;  /* 0x000b380001167983 */ /* 0x001ea20000300800 */
[----:B------:R-:W-:-:S05]  /*1b560*/  VIADD R17, R18, 0x7f ;  /* 0x0000007f12117836 */ /* 0x000fca0000000000 */
[----:B------:R-:W-:Y:S01]  /*1b570*/  ISETP.GE.AND P0, PT, R17, UR27, PT ;  /* 0x0000001b11007c0c */ /* 0x000fe2000bf06270 */
[C---:B------:R-:W-:Y:S02]  /*1b580*/  VIADD R17, R18.reuse, 0x1 ;  /* 0x0000000112117836 */ /* 0x040fe40000000000 */
[----:B------:R-:W-:Y:S01]  /*1b590*/  VIADD R18, R18, 0x2 ;  /* 0x0000000212127836 */ /* 0x000fe20000000000 */
[----:B------:R-:W-:Y:S02]  /*1b5a0*/  F2FP.SATFINITE.E4M3.F32.PACK_AB_MERGE_C R23, R23, R24, RZ ;  /* 0x000000181717723e */ /* 0x000fe400048070ff */
[----:B------:R-:W-:Y:S01]  /*1b5b0*/  ISETP.GE.AND P2, PT, R17, UR4, PT ;  /* 0x0000000411007c0c */ /* 0x000fe2000bf46270 */
[----:B------:R-:W-:Y:S01]  /*1b5c0*/  ULDC UR4, c[0x0][0x244] ;  /* 0x0000910000047ab9 */ /* 0x000fe20000000800 */
[----:B------:R-:W-:Y:S01]  /*1b5d0*/  ISETP.GE.AND P3, PT, R18, UR5, PT ;  /* 0x0000000512007c0c */ /* 0x000fe2000bf66270 */
[----:B------:R0:W-:Y:S01]  /*1b5e0*/  STL [R1+0xb8], R23 ;  /* 0x0000b81701007387 */ /* 0x0001e20000100800 */
[----:B---3--:R-:W-:-:S02]  /*1b5f0*/  LOP3.LUT R19, R19, 0xffff, RZ, 0xc0, !PT ;  /* 0x0000ffff13137812 */ /* 0x008fc400078ec0ff */
[----:B----4-:R-:W-:-:S04]  /*1b600*/  LOP3.LUT R17, R20, 0xffff, RZ, 0xc0, !PT ;  /* 0x0000ffff14117812 */ /* 0x010fc800078ec0ff */
[----:B------:R-:W-:Y:S02]  /*1b610*/  SHF.R.U32.HI R24, RZ, 0x8, R17 ;  /* 0x00000008ff187819 */ /* 0x000fe40000011611 */
[----:B--2---:R-:W-:Y:S02]  /*1b620*/  LOP3.LUT R20, R21, 0xffff, RZ, 0xc0, !PT ;  /* 0x0000ffff15147812 */ /* 0x004fe400078ec0ff */
[----:B------:R-:W-:-:S04]  /*1b630*/  LOP3.LUT R18, R22, 0xffff, RZ, 0xc0, !PT ;  /* 0x0000ffff16127812 */ /* 0x000fc800078ec0ff */
[----:B0-----:R-:W-:Y:S02]  /*1b640*/  SHF.R.U32.HI R23, RZ, 0x8, R18 ;  /* 0x00000008ff177819 */ /* 0x001fe40000011612 */
[----:B------:R-:W-:Y:S02]  /*1b650*/  PRMT R18, R18, 0x3340, R17 ;  /* 0x0000334012127816 */ /* 0x000fe40000000011 */
[--C-:B------:R-:W-:Y:S01]  /*1b660*/  SHF.R.U32.HI R22, RZ, 0x8, R19.reuse ;  /* 0x00000008ff167819 */ /* 0x100fe20000011613 */
[----:B------:R-:W2:Y:S01]  /*1b670*/  LDL.LU R17, [R1+0xa0] ;  /* 0x0000a00001117983 */ /* 0x000ea20000300800 */
[----:B------:R-:W-:Y:S02]  /*1b680*/  PRMT R19, R20, 0x3340, R19 ;  /* 0x0000334014137816 */ /* 0x000fe40000000013 */
[----:B------:R-:W-:Y:S01]  /*1b690*/  SHF.R.U32.HI R21, RZ, 0x8, R20 ;  /* 0x00000008ff157819 */ /* 0x000fe20000011614 */
[----:B------:R0:W-:Y:S01]  /*1b6a0*/  STL [R1+0x220], R18 ;  /* 0x0002201201007387 */ /* 0x0001e20000100800 */
[----:B------:R-:W-:-:S02]  /*1b6b0*/  LOP3.LUT R24, R24, 0xffff, RZ, 0xc0, !PT ;  /* 0x0000ffff18187812 */ /* 0x000fc400078ec0ff */
[----:B------:R-:W-:Y:S01]  /*1b6c0*/  LOP3.LUT R23, R23, 0xffff, RZ, 0xc0, !PT ;  /* 0x0000ffff17177812 */ /* 0x000fe200078ec0ff */
[----:B0-----:R-:W3:Y:S04]  /*1b6d0*/  LDL.LU R18, [R1+0x40] ;  /* 0x0000400001127983 */ /* 0x001ee80000300800 */
[----:B------:R-:W4:Y:S04]  /*1b6e0*/  LDL.LU R20, [R1+0x44] ;  /* 0x0000440001147983 */ /* 0x000f280000300800 */
[----:B------:R0:W-:Y:S01]  /*1b6f0*/  STL [R1+0x21c], R19 ;  /* 0x00021c1301007387 */ /* 0x0001e20000100800 */
[----:B------:R-:W-:-:S03]  /*1b700*/  PRMT R23, R23, 0x3340, R24 ;  /* 0x0000334017177816 */ /* 0x000fc60000000018 */
[----:B0-----:R-:W3:Y:S04]  /*1b710*/  LDL.LU R19, [R1+0x4] ;  /* 0x0000040001137983 */ /* 0x001ee80000300800 */
[----:B------:R-:W3:Y:S01]  /*1b720*/  LDL.LU R24, [R1+0x8c] ;  /* 0x00008c0001187983 */ /* 0x000ee20000300800 */
[----:B------:R-:W-:Y:S02]  /*1b730*/  LOP3.LUT R21, R21, 0xffff, RZ, 0xc0, !PT ;  /* 0x0000ffff15157812 */ /* 0x000fe400078ec0ff */
[----:B------:R-:W-:-:S04]  /*1b740*/  LOP3.LUT R22, R22, 0xffff, RZ, 0xc0, !PT ;  /* 0x0000ffff16167812 */ /* 0x000fc800078ec0ff */
[----:B------:R-:W-:Y:S01]  /*1b750*/  PRMT R21, R21, 0x3340, R22 ;  /* 0x0000334015157816 */ /* 0x000fe20000000016 */
[----:B------:R-:W-:Y:S04]  /*1b760*/  STL [R1+0x1bc], R23 ;  /* 0x0001bc1701007387 */ /* 0x000fe80000100800 */
[----:B------:R0:W-:Y:S01]  /*1b770*/  STL [R1+0x1b4], R21 ;  /* 0x0001b41501007387 */ /* 0x0001e20000100800 */
[----:B------:R-:W-:Y:S02]  /*1b780*/  LOP3.LUT R25, R25, 0xffff, RZ, 0xc0, !PT ;  /* 0x0000ffff19197812 */ /* 0x000fe400078ec0ff */
[----:B--2---:R-:W-:-:S04]  /*1b790*/  LOP3.LUT R17, R17, 0xffff, RZ, 0xc0, !PT ;  /* 0x0000ffff11117812 */ /* 0x004fc800078ec0ff */
[----:B0-----:R-:W-:Y:S02]  /*1b7a0*/  SHF.R.U32.HI R21, RZ, 0x8, R17 ;  /* 0x00000008ff157819 */ /* 0x001fe40000011611 */
[----:B----4-:R-:W-:Y:S02]  /*1b7b0*/  LOP3.LUT R23, R20, 0xffff, RZ, 0xc0, !PT ;  /* 0x0000ffff14177812 */ /* 0x010fe400078ec0ff */
[----:B------:R-:W-:Y:S02]  /*1b7c0*/  LOP3.LUT R20, R28, 0xffff, RZ, 0xc0, !PT ;  /* 0x0000ffff1c147812 */ /* 0x000fe400078ec0ff */
[----:B------:R-:W2:Y:S01]  /*1b7d0*/  LDL.LU R28, [R1+0x20] ;  /* 0x00002000011c7983 */ /* 0x000ea20000300800 */
[----:B---3--:R-:W-:-:S04]  /*1b7e0*/  LOP3.LUT R22, R19, 0xffff, RZ, 0xc0, !PT ;  /* 0x0000ffff13167812 */ /* 0x008fc800078ec0ff */
[----:B------:R-:W-:Y:S02]  /*1b7f0*/  PRMT R17, R17, 0x3340, R22 ;  /* 0x0000334011117816 */ /* 0x000fe40000000016 */
[----:B------:R-:W-:Y:S02]  /*1b800*/  LOP3.LUT R24, R24, 0xffff, RZ, 0xc0, !PT ;  /* 0x0000ffff18187812 */ /* 0x000fe400078ec0ff */
[----:B------:R-:W-:Y:S02]  /*1b810*/  LOP3.LUT R19, R27, 0xffff, RZ, 0xc0, !PT ;  /* 0x0000ffff1b137812 */ /* 0x000fe400078ec0ff */
[----:B------:R-:W3:Y:S04]  /*1b820*/  LDL.LU R27, [R1+0x24] ;  /* 0x00002400011b7983 */ /* 0x000ee80000300800 */
[----:B------:R0:W-:Y:S02]  /*1b830*/  STL [R1+0x218], R17 ;  /* 0x0002181101007387 */ /* 0x0001e40000100800 */
[----:B0-----:R-:W-:-:S02]  /*1b840*/  SHF.R.U32.HI R17, RZ, 0x8, R24 ;  /* 0x00000008ff117819 */ /* 0x001fc40000011618 */
[----:B------:R-:W-:-:S05]  /*1b850*/  PRMT R24, R24, 0x3340, R25 ;  /* 0x0000334018187816 */ /* 0x000fca0000000019 */
[----:B------:R0:W-:Y:S01]  /*1b860*/  STL [R1+0x214], R24 ;  /* 0x0002141801007387 */ /* 0x0001e20000100800 */
[----:B------:R-:W-:Y:S02]  /*1b870*/  LOP3.LUT R18, R18, 0xffff, RZ, 0xc0, !PT ;  /* 0x0000ffff12127812 */ /* 0x000fe400078ec0ff */
[----:B------:R-:W-:Y:S02]  /*1b880*/  SHF.R.U32.HI R22, RZ, 0x8, R22 ;  /* 0x00000008ff167819 */ /* 0x000fe40000011616 */
[----:B0-----:R-:W-:Y:S02]  /*1b890*/  SHF.R.U32.HI R24, RZ, 0x8, R23 ;  /* 0x00000008ff187819 */ /* 0x001fe40000011617 */
[----:B------:R-:W-:Y:S02]  /*1b8a0*/  PRMT R23, R23, 0x3340, R20 ;  /* 0x0000334017177816 */ /* 0x000fe40000000014 */
[----:B------:R-:W-:Y:S02]  /*1b8b0*/  LOP3.LUT R21, R21, 0xffff, RZ, 0xc0, !PT ;  /* 0x0000ffff15157812 */ /* 0x000fe400078ec0ff */
[----:B------:R-:W-:Y:S01]  /*1b8c0*/  LOP3.LUT R22, R22, 0xffff, RZ, 0xc0, !PT ;  /* 0x0000ffff16167812 */ /* 0x000fe200078ec0ff */
[----:B------:R0:W-:Y:S01]  /*1b8d0*/  STL [R1+0x210], R23 ;  /* 0x0002101701007387 */ /* 0x0001e20000100800 */
[----:B------:R-:W-:-:S02]  /*1b8e0*/  SHF.R.U32.HI R25, RZ, 0x8, R25 ;  /* 0x00000008ff197819 */ /* 0x000fc40000011619 */
[----:B------:R-:W-:Y:S02]  /*1b8f0*/  PRMT R22, R21, 0x3340, R22 ;  /* 0x0000334015167816 */ /* 0x000fe40000000016 */
[----:B0-----:R-:W-:Y:S02]  /*1b900*/  SHF.R.U32.HI R23, RZ, 0x8, R18 ;  /* 0x00000008ff177819 */ /* 0x001fe40000011612 */
[----:B------:R-:W-:-:S05]  /*1b910*/  PRMT R18, R18, 0x3340, R19 ;  /* 0x0000334012127816 */ /* 0x000fca0000000013 */
[----:B------:R0:W-:Y:S01]  /*1b920*/  STL [R1+0x20c], R18 ;  /* 0x00020c1201007387 */ /* 0x0001e20000100800 */
[----:B------:R-:W-:Y:S02]  /*1b930*/  LOP3.LUT R25, R25, 0xffff, RZ, 0xc0, !PT ;  /* 0x0000ffff19197812 */ /* 0x000fe400078ec0ff */
[----:B------:R-:W-:Y:S01]  /*1b940*/  LOP3.LUT R17, R17, 0xffff, RZ, 0xc0, !PT ;  /* 0x0000ffff11117812 */ /* 0x000fe200078ec0ff */
[----:B0-----:R-:W4:Y:S04]  /*1b950*/  LDL.LU R18, [R1+0x34] ;  /* 0x0000340001127983 */ /* 0x001f280000300800 */
[----:B------:R-:W2:Y:S04]  /*1b960*/  LDL.LU R21, [R1+0x450] ;  /* 0x0004500001157983 */ /* 0x000ea80000300800 */
[----:B------:R0:W-:Y:S01]  /*1b970*/  STL [R1+0x1a8], R22 ;  /* 0x0001a81601007387 */ /* 0x0001e20000100800 */
[----:B------:R-:W-:-:S03]  /*1b980*/  PRMT R17, R17, 0x3340, R25 ;  /* 0x0000334011117816 */ /* 0x000fc60000000019 */
[----:B0-----:R-:W3:Y:S04]  /*1b990*/  LDL.LU R22, [R1+0x38] ;  /* 0x0000380001167983 */ /* 0x001ee80000300800 */
[----:B------:R-:W3:Y:S01]  /*1b9a0*/  LDL.LU R25, [R1+0x454] ;  /* 0x0004540001197983 */ /* 0x000ee20000300800 */
[----:B------:R-:W-:Y:S02]  /*1b9b0*/  SHF.R.U32.HI R20, RZ, 0x8, R20 ;  /* 0x00000008ff147819 */ /* 0x000fe40000011614 */
[----:B------:R-:W-:Y:S02]  /*1b9c0*/  LOP3.LUT R24, R24, 0xffff, RZ, 0xc0, !PT ;  /* 0x0000ffff18187812 */ /* 0x000fe400078ec0ff */
[----:B------:R-:W-:Y:S02]  /*1b9d0*/  LOP3.LUT R20, R20, 0xffff, RZ, 0xc0, !PT ;  /* 0x0000ffff14147812 */ /* 0x000fe400078ec0ff */
[----:B------:R-:W-:-:S02]  /*1b9e0*/  SHF.R.U32.HI R19, RZ, 0x8, R19 ;  /* 0x00000008ff137819 */ /* 0x000fc40000011613 */
[----:B------:R-:W-:Y:S01]  /*1b9f0*/  PRMT R20, R24, 0x3340, R20 ;  /* 0x0000334018147816 */ /* 0x000fe20000000014 */
[----:B------:R-:W-:Y:S01]  /*1ba00*/  STL [R1+0x1a4], R17 ;  /* 0x0001a41101007387 */ /* 0x000fe20000100800 */
[----:B------:R-:W-:Y:S02]  /*1ba10*/  LOP3.LUT R23, R23, 0xffff, RZ, 0xc0, !PT ;  /* 0x0000ffff17177812 */ /* 0x000fe400078ec0ff */
[----:B------:R-:W-:Y:S01]  /*1ba20*/  LOP3.LUT R19, R19, 0xffff, RZ, 0xc0, !PT ;  /* 0x0000ffff13137812 */ /* 0x000fe200078ec0ff */
[----:B------:R2:W-:Y:S03]  /*1ba30*/  STL [R1+0xd4], R20 ;  /* 0x0000d41401007387 */ /* 0x0005e60000100800 */
[----:B------:R-:W-:Y:S02]  /*1ba40*/  PRMT R19, R23, 0x3340, R19 ;  /* 0x0000334017137816 */ /* 0x000fe40000000013 */
[----:B------:R-:W-:-:S03]  /*1ba50*/  LOP3.LUT R3, R3, 0xffff, RZ, 0xc0, !PT ;  /* 0x0000ffff03037812 */ /* 0x000fc600078ec0ff */
[----:B------:R4:W-:Y:S04]  /*1ba60*/  STL [R1+0xd0], R19 ;  /* 0x0000d01301007387 */ /* 0x0009e80000100800 */
[----:B------:R-:W3:Y:S01]  /*1ba70*/  LDL.LU R24, [R1+0xac] ;  /* 0x0000ac0001187983 */ /* 0x000ee20000300800 */
[----:B--2---:R-:W-:Y:S02]  /*1ba80*/  LOP3.LUT R20, R21, 0xffff, RZ, 0xc0, !PT ;  /* 0x0000ffff15147812 */ /* 0x004fe400078ec0ff */
[----:B----4-:R-:W-:Y:S02]  /*1ba90*/  LOP3.LUT R19, R18, 0xffff, RZ, 0xc0, !PT ;  /* 0x0000ffff12137812 */ /* 0x010fe400078ec0ff */
[----:B---3--:R-:W-:Y:S02]  /*1baa0*/  LOP3.LUT R18, R27, 0xffff, RZ, 0xc0, !PT ;  /* 0x0000ffff1b127812 */ /* 0x008fe400078ec0ff */
[----:B------:R-:W-:-:S02]  /*1bab0*/  LOP3.LUT R21, R22, 0xffff, RZ, 0xc0, !PT ;  /* 0x0000ffff16157812 */ /* 0x000fc400078ec0ff */
[----:B------:R-:W-:Y:S02]  /*1bac0*/  LOP3.LUT R22, R5, 0xffff, RZ, 0xc0, !PT ;  /* 0x0000ffff05167812 */ /* 0x000fe400078ec0ff */
[----:B------:R-:W-:Y:S02]  /*1bad0*/  SHF.R.U32.HI R23, RZ, 0x8, R21 ;  /* 0x00000008ff177819 */ /* 0x000fe40000011615 */
[----:B------:R-:W-:Y:S02]  /*1bae0*/  PRMT R21, R21, 0x3340, R22 ;  /* 0x0000334015157816 */ /* 0x000fe40000000016 */
[----:B------:R-:W-:Y:S02]  /*1baf0*/  LOP3.LUT R17, R25, 0xffff, RZ, 0xc0, !PT ;  /* 0x0000ffff19117812 */ /* 0x000fe400078ec0ff */
[----:B------:R-:W2:Y:S01]  /*1bb00*/  LDL.LU R25, [R1+0x14] ;  /* 0x0000140001197983 */ /* 0x000ea20000300800 */
[----:B------:R-:W-:-:S03]  /*1bb10*/  LOP3.LUT R5, R28, 0xffff, RZ, 0xc0, !PT ;  /* 0x0000ffff1c057812 */ /* 0x000fc600078ec0ff */
[----:B------:R-:W3:Y:S04]  /*1bb20*/  LDL.LU R27, [R1+0x10] ;  /* 0x00001000011b7983 */ /* 0x000ee80000300800 */
[----:B------:R-:W4:Y:S04]  /*1bb30*/  LDL.LU R28, [R1] ;  /* 0x00000000011c7983 */ /* 0x000f280000300800 */
[----:B------:R0:W-:Y:S02]  /*1bb40*/  STL [R1+0x208], R21 ;  /* 0x0002081501007387 */ /* 0x0001e40000100800 */
[----:B0-----:R-:W-:-:S02]  /*1bb50*/  SHF.R.U32.HI R21, RZ, 0x8, R19 ;  /* 0x00000008ff157819 */ /* 0x001fc40000011613 */
[----:B------:R-:W-:-:S05]  /*1bb60*/  PRMT R19, R19, 0x3340, R3 ;  /* 0x0000334013137816 */ /* 0x000fca0000000003 */
[----:B------:R0:W-:Y:S01]  /*1bb70*/  STL [R1+0x200], R19 ;  /* 0x0002001301007387 */ /* 0x0001e20000100800 */
[----:B------:R-:W-:Y:S02]  /*1bb80*/  SHF.R.U32.HI R22, RZ, 0x8, R22 ;  /* 0x00000008ff167819 */ /* 0x000fe40000011616 */
[----:B0-----:R-:W-:Y:S02]  /*1bb90*/  SHF.R.U32.HI R19, RZ, 0x8, R3 ;  /* 0x00000008ff137819 */ /* 0x001fe40000011603 */
[----:B------:R-:W-:Y:S02]  /*1bba0*/  SHF.R.U32.HI R3, RZ, 0x8, R17 ;  /* 0x00000008ff037819 */ /* 0x000fe40000011611 */
[----:B------:R-:W-:Y:S02]  /*1bbb0*/  PRMT R17, R17, 0x3340, R18 ;  /* 0x0000334011117816 */ /* 0x000fe40000000012 */
[----:B------:R-:W-:Y:S02]  /*1bbc0*/  LOP3.LUT R23, R23, 0xffff, RZ, 0xc0, !PT ;  /* 0x0000ffff17177812 */ /* 0x000fe400078ec0ff */
[----:B------:R-:W-:Y:S01]  /*1bbd0*/  LOP3.LUT R22, R22, 0xffff, RZ, 0xc0, !PT ;  /* 0x0000ffff16167812 */ /* 0x000fe200078ec0ff */
[----:B------:R0:W-:Y:S03]  /*1bbe0*/  STL [R1+0x204], R17 ;  /* 0x0002041101007387 */ /* 0x0001e60000100800 */
[----:B------:R-:W-:-:S02]  /*1bbf0*/  PRMT R22, R23, 0x3340, R22 ;  /* 0x0000334017167816 */ /* 0x000fc40000000016 */
[----:B0-----:R-:W-:Y:S02]  /*1bc00*/  SHF.R.U32.HI R17, RZ, 0x8, R20 ;  /* 0x00000008ff117819 */ /* 0x001fe40000011614 */
[----:B------:R-:W-:-:S05]  /*1bc10*/  PRMT R20, R20, 0x3340, R5 ;  /* 0x0000334014147816 */ /* 0x000fca0000000005 */
[----:B------:R0:W-:Y:S04]  /*1bc20*/  STL [R1+0x1ec], R20 ;  /* 0x0001ec1401007387 */ /* 0x0001e80000100800 */
[----:B0-----:R-:W4:Y:S04]  /*1bc30*/  LDL.LU R20, [R1+0xe8] ;  /* 0x0000e80001147983 */ /* 0x001f280000300800 */
[----:B------:R-:W4:Y:S04]  /*1bc40*/  LDL.LU R23, [R1+0xe4] ;  /* 0x0000e40001177983 */ /* 0x000f280000300800 */
[----:B------:R0:W-:Y:S04]  /*1bc50*/  STL [R1+0x178], R22 ;  /* 0x0001781601007387 */ /* 0x0001e80000100800 */
[----:B0-----:R-:W4:Y:S01]  /*1bc60*/  LDL.LU R22, [R1+0xc0] ;  /* 0x0000c00001167983 */ /* 0x001f220000300800 */
[----:B------:R-:W-:-:S02]  /*1bc70*/  SHF.R.U32.HI R18, RZ, 0x8, R18 ;  /* 0x00000008ff127819 */ /* 0x000fc40000011612 */
[----:B------:R-:W-:Y:S02]  /*1bc80*/  SHF.R.U32.HI R5, RZ, 0x8, R5 ;  /* 0x00000008ff057819 */ /* 0x000fe40000011605 */
[----:B------:R-:W-:Y:S02]  /*1bc90*/  LOP3.LUT R21, R21, 0xffff, RZ, 0xc0, !PT ;  /* 0x0000ffff15157812 */ /* 0x000fe400078ec0ff */
[----:B------:R-:W-:Y:S02]  /*1bca0*/  LOP3.LUT R19, R19, 0xffff, RZ, 0xc0, !PT ;  /* 0x0000ffff13137812 */ /* 0x000fe400078ec0ff */
[----:B------:R-:W-:Y:S02]  /*1bcb0*/  LOP3.LUT R3, R3, 0xffff, RZ, 0xc0, !PT ;  /* 0x0000ffff03037812 */ /* 0x000fe400078ec0ff */
[----:B------:R-:W-:Y:S02]  /*1bcc0*/  LOP3.LUT R18, R18, 0xffff, RZ, 0xc0, !PT ;  /* 0x0000ffff12127812 */ /* 0x000fe400078ec0ff */
[----:B------:R-:W-:-:S02]  /*1bcd0*/  LOP3.LUT R17, R17, 0xffff, RZ, 0xc0, !PT ;  /* 0x0000ffff11117812 */ /* 0x000fc400078ec0ff */
[----:B------:R-:W-:Y:S02]  /*1bce0*/  LOP3.LUT R5, R5, 0xffff, RZ, 0xc0, !PT ;  /* 0x0000ffff05057812 */ /* 0x000fe400078ec0ff */
[----:B------:R-:W-:Y:S02]  /*1bcf0*/  PRMT R19, R21, 0x3340, R19 ;  /* 0x0000334015137816 */ /* 0x000fe40000000013 */
[----:B------:R-:W-:Y:S02]  /*1bd00*/  PRMT R18, R3, 0x3340, R18 ;  /* 0x0000334003127816 */ /* 0x000fe40000000012 */
[----:B------:R-:W-:Y:S01]  /*1bd10*/  PRMT R3, R17, 0x3340, R5 ;  /* 0x0000334011037816 */ /* 0x000fe20000000005 */
[----:B------:R-:W-:Y:S04]  /*1bd20*/  STL [R1+0x170], R19 ;  /* 0x0001701301007387 */ /* 0x000fe80000100800 */
[----:B------:R-:W-:Y:S04]  /*1bd30*/  STL [R1+0x174], R18 ;  /* 0x0001741201007387 */ /* 0x000fe80000100800 */
[----:B------:R0:W-:Y:S02]  /*1bd40*/  STL [R1+0x16c], R3 ;  /* 0x00016c0301007387 */ /* 0x0001e40000100800 */
[----:B0-----:R-:W-:-:S02]  /*1bd50*/  LOP3.LUT R3, R24, 0xffff, RZ, 0xc0, !PT ;  /* 0x0000ffff18037812 */ /* 0x001fc400078ec0ff */
[----:B------:R-:W-:Y:S02]  /*1bd60*/  LOP3.LUT R29, R29, 0xffff, RZ, 0xc0, !PT ;  /* 0x0000ffff1d1d7812 */ /* 0x000fe400078ec0ff */
[----:B--2---:R-:W-:Y:S02]  /*1bd70*/  LOP3.LUT R19, R25, 0xffff, RZ, 0xc0, !PT ;  /* 0x0000ffff19137812 */ /* 0x004fe400078ec0ff */
[----:B---3--:R-:W-:Y:S02]  /*1bd80*/  LOP3.LUT R18, R27, 0xffff, RZ, 0xc0, !PT ;  /* 0x0000ffff1b127812 */ /* 0x008fe400078ec0ff */
[----:B----4-:R-:W-:Y:S02]  /*1bd90*/  LOP3.LUT R21, R28, 0xffff, RZ, 0xc0, !PT ;  /* 0x0000ffff1c157812 */ /* 0x010fe400078ec0ff */
[----:B------:R-:W-:Y:S02]  /*1bda0*/  LOP3.LUT R20, R20, 0xffff, RZ, 0xc0, !PT ;  /* 0x0000ffff14147812 */ /* 0x000fe400078ec0ff */
[----:B------:R-:W-:-:S02]  /*1bdb0*/  LOP3.LUT R17, R23, 0xffff, RZ, 0xc0, !PT ;  /* 0x0000ffff17117812 */ /* 0x000fc400078ec0ff */
[----:B------:R-:W2:Y:S04]  /*1bdc0*/  LDL.LU R23, [R1+0x458] ;  /* 0x0004580001177983 */ /* 0x000ea80000300800 */
[----:B------:R-:W3:Y:S04]  /*1bdd0*/  LDL.LU R24, [R1+0xa8] ;  /* 0x0000a80001187983 */ /* 0x000ee80000300800 */
[----:B------:R-:W4:Y:S01]  /*1bde0*/  LDL.LU R25, [R1+0xa4] ;  /* 0x0000a40001197983 */ /* 0x000f220000300800 */
[----:B------:R-:W-:-:S03]  /*1bdf0*/  LOP3.LUT R5, R22, 0xffff, RZ, 0xc0, !PT ;  /* 0x0000ffff16057812 */ /* 0x000fc600078ec0ff */
[----:B------:R-:W4:Y:S01]  /*1be00*/  LDL.LU R27, [R1+0x80] ;  /* 0x00008000011b7983 */ /* 0x000f220000300800 */
[----:B------:R-:W-:Y:S02]  /*1be10*/  SHF.R.U32.HI R22, RZ, 0x8, R20 ;  /* 0x00000008ff167819 */ /* 0x000fe40000011614 */
[--C-:B------:R-:W-:Y:S01]  /*1be20*/  PRMT R20, R20, 0x3340, R19.reuse ;  /* 0x0000334014147816 */ /* 0x100fe20000000013 */
[----:B------:R-:W4:Y:S04]  /*1be30*/  LDL.LU R28, [R1+0x4c] ;  /* 0x00004c00011c7983 */ /* 0x000f280000300800 */
[----:B------:R0:W-:Y:S02]  /*1be40*/  STL [R1+0x1e8], R20 ;  /* 0x0001e81401007387 */ /* 0x0001e40000100800 */
[----:B0-----:R-:W-:-:S02]  /*1be50*/  SHF.R.U32.HI R20, RZ, 0x8, R19 ;  /* 0x00000008ff147819 */ /* 0x001fc40000011613 */
[----:B------:R-:W-:Y:S02]  /*1be60*/  SHF.R.U32.HI R19, RZ, 0x8, R17 ;  /* 0x00000008ff137819 */ /* 0x000fe40000011611 */
[----:B------:R-:W-:-:S05]  /*1be70*/  PRMT R17, R17, 0x3340, R18 ;  /* 0x0000334011117816 */ /* 0x000fca0000000012 */
[----:B------:R0:W-:Y:S02]  /*1be80*/  STL [R1+0x1dc], R17 ;  /* 0x0001dc1101007387 */ /* 0x0001e40000100800 */
[----:B0-----:R-:W-:Y:S02]  /*1be90*/  SHF.R.U32.HI R17, RZ, 0x8, R5 ;  /* 0x00000008ff117819 */ /* 0x001fe40000011605 */
[----:B------:R-:W-:-:S05]  /*1bea0*/  PRMT R5, R5, 0x3340, R21 ;  /* 0x0000334005057816 */ /* 0x000fca0000000015 */
[----:B------:R0:W-:Y:S02]  /*1beb0*/  STL [R1+0x1d8], R5 ;  /* 0x0001d80501007387 */ /* 0x0001e40000100800 */
[----:B0-----:R-:W-:Y:S02]  /*1bec0*/  SHF.R.U32.HI R5, RZ, 0x8, R3 ;  /* 0x00000008ff057819 */ /* 0x001fe40000011603 */
[----:B------:R-:W-:-:S05]  /*1bed0*/  PRMT R3, R3, 0x3340, R29 ;  /* 0x0000334003037816 */ /* 0x000fca000000001d */
[----:B------:R0:W-:Y:S04]  /*1bee0*/  STL [R1+0x1d4], R3 ;  /* 0x0001d40301007387 */ /* 0x0001e80000100800 */
[----:B0-----:R-:W4:Y:S01]  /*1bef0*/  LDL.LU R3, [R1+0x45c] ;  /* 0x00045c0001037983 */ /* 0x001f220000300800 */
[----:B------:R-:W-:Y:S02]  /*1bf00*/  SHF.R.U32.HI R18, RZ, 0x8, R18 ;  /* 0x00000008ff127819 */ /* 0x000fe40000011612 */
[----:B------:R-:W-:Y:S02]  /*1bf10*/  SHF.R.U32.HI R21, RZ, 0x8, R21 ;  /* 0x00000008ff157819 */ /* 0x000fe40000011615 */
[----:B------:R-:W-:Y:S02]  /*1bf20*/  SHF.R.U32.HI R29, RZ, 0x8, R29 ;  /* 0x00000008ff1d7819 */ /* 0x000fe4000001161d */
[----:B------:R-:W-:-:S02]  /*1bf30*/  LOP3.LUT R22, R22, 0xffff, RZ, 0xc0, !PT ;  /* 0x0000ffff16167812 */ /* 0x000fc400078ec0ff */
[----:B------:R-:W-:Y:S02]  /*1bf40*/  LOP3.LUT R20, R20, 0xffff, RZ, 0xc0, !PT ;  /* 0x0000ffff14147812 */ /* 0x000fe400078ec0ff */
        /* <DEDUP_REMOVED lines=9> */
[----:B------:R0:W-:Y:S01]  /*1bfe0*/  STL [R1+0x15c], R20 ;  /* 0x00015c1401007387 */ /* 0x0001e20000100800 */
[----:B------:R-:W-:-:S03]  /*1bff0*/  PRMT R17, R5, 0x3340, R29 ;  /* 0x0000334005117816 */ /* 0x000fc6000000001d */
[----:B------:R3:W-:Y:S04]  /*1c000*/  STL [R1+0x154], R19 ;  /* 0x0001541301007387 */ /* 0x0007e80000100800 */
[----:B------:R-:W-:Y:S01]  /*1c010*/  STL [R1+0x150], R18 ;  /* 0x0001501201007387 */ /* 0x000fe20000100800 */
[----:B0-----:R-:W-:-:S03]  /*1c020*/  LOP3.LUT R20, R0, 0xffff, RZ, 0xc0, !PT ;  /* 0x0000ffff00147812 */ /* 0x001fc600078ec0ff */
[----:B------:R4:W-:Y:S04]  /*1c030*/  STL [R1+0x14c], R17 ;  /* 0x00014c1101007387 */ /* 0x0009e80000100800 */
[----:B------:R-:W4:Y:S04]  /*1c040*/  LDL.LU R29, [R1+0x11c] ;  /* 0x00011c00011d7983 */ /* 0x000f280000300800 */
[----:B------:R-:W4:Y:S01]  /*1c050*/  LDL.LU R22, [R1+0x118] ;  /* 0x0001180001167983 */ /* 0x000f220000300800 */
[----:B------:R-:W-:Y:S02]  /*1c060*/  LOP3.LUT R2, R2, 0xffff, RZ, 0xc0, !PT ;  /* 0x0000ffff02027812 */ /* 0x000fe400078ec0ff */
[----:B--2---:R-:W-:-:S02]  /*1c070*/  LOP3.LUT R5, R23, 0xffff, RZ, 0xc0, !PT ;  /* 0x0000ffff17057812 */ /* 0x004fc400078ec0ff */
[----:B------:R-:W2:Y:S01]  /*1c080*/  LDL.LU R23, [R1+0x114] ;  /* 0x0001140001177983 */ /* 0x000ea20000300800 */
[----:B---3--:R-:W-:-:S03]  /*1c090*/  LOP3.LUT R19, R24, 0xffff, RZ, 0xc0, !PT ;  /* 0x0000ffff18137812 */ /* 0x008fc600078ec0ff */
[----:B------:R-:W3:Y:S01]  /*1c0a0*/  LDL.LU R24, [R1+0x30] ;  /* 0x0000300001187983 */ /* 0x000ee20000300800 */
[----:B------:R-:W-:Y:S02]  /*1c0b0*/  SHF.R.U32.HI R21, RZ, 0x8, R19 ;  /* 0x00000008ff157819 */ /* 0x000fe40000011613 */
[----:B------:R-:W-:Y:S02]  /*1c0c0*/  PRMT R19, R19, 0x3340, R20 ;  /* 0x0000334013137816 */ /* 0x000fe40000000014 */
[----:B----4-:R-:W-:Y:S02]  /*1c0d0*/  LOP3.LUT R17, R25, 0xffff, RZ, 0xc0, !PT ;  /* 0x0000ffff19117812 */ /* 0x010fe400078ec0ff */
[----:B------:R-:W-:Y:S01]  /*1c0e0*/  LOP3.LUT R18, R27, 0xffff, RZ, 0xc0, !PT ;  /* 0x0000ffff1b127812 */ /* 0x000fe200078ec0ff */
[----:B------:R-:W4:Y:S01]  /*1c0f0*/  LDL.LU R25, [R1+0x2c] ;  /* 0x00002c0001197983 */ /* 0x000f220000300800 */
[----:B------:R-:W-:-:S03]  /*1c100*/  LOP3.LUT R0, R28, 0xffff, RZ, 0xc0, !PT ;  /* 0x0000ffff1c007812 */ /* 0x000fc600078ec0ff */
[----:B------:R-:W2:Y:S04]  /*1c110*/  LDL.LU R27, [R1+0xc] ;  /* 0x00000c00011b7983 */ /* 0x000ea80000300800 */
[----:B------:R-:W2:Y:S04]  /*1c120*/  LDL.LU R28, [R1+0x8] ;  /* 0x00000800011c7983 */ /* 0x000ea80000300800 */
[----:B------:R0:W-:Y:S02]  /*1c130*/  STL [R1+0x1c8], R19 ;  /* 0x0001c81301007387 */ /* 0x0001e40000100800 */
[----:B0-----:R-:W-:-:S02]  /*1c140*/  SHF.R.U32.HI R19, RZ, 0x8, R17 ;  /* 0x00000008ff137819 */ /* 0x001fc40000011611 */
[----:B------:R-:W-:-:S05]  /*1c150*/  PRMT R17, R17, 0x3340, R2 ;  /* 0x0000334011117816 */ /* 0x000fca0000000002 */
[----:B------:R0:W-:Y:S02]  /*1c160*/  STL [R1+0x1c4], R17 ;  /* 0x0001c41101007387 */ /* 0x0001e40000100800 */
[----:B0-----:R-:W-:Y:S02]  /*1c170*/  SHF.R.U32.HI R17, RZ, 0x8, R2 ;  /* 0x00000008ff117819 */ /* 0x001fe40000011602 */
[----:B------:R-:W-:-:S04]  /*1c180*/  LOP3.LUT R3, R3, 0xffff, RZ, 0xc0, !PT ;  /* 0x0000ffff03037812 */ /* 0x000fc800078ec0ff */
[----:B------:R-:W-:Y:S02]  /*1c190*/  SHF.R.U32.HI R2, RZ, 0x8, R3 ;  /* 0x00000008ff027819 */ /* 0x000fe40000011603 */
[----:B------:R-:W-:-:S05]  /*1c1a0*/  PRMT R3, R3, 0x3340, R18 ;  /* 0x0000334003037816 */ /* 0x000fca0000000012 */
[----:B------:R0:W-:Y:S02]  /*1c1b0*/  STL [R1+0x1d0], R3 ;  /* 0x0001d00301007387 */ /* 0x0001e40000100800 */
[----:B0-----:R-:W-:Y:S02]  /*1c1c0*/  SHF.R.U32.HI R3, RZ, 0x8, R5 ;  /* 0x00000008ff037819 */ /* 0x001fe40000011605 */
[----:B------:R-:W-:-:S05]  /*1c1d0*/  PRMT R5, R5, 0x3340, R0 ;  /* 0x0000334005057816 */ /* 0x000fca0000000000 */
[----:B------:R0:W-:Y:S04]  /*1c1e0*/  STL [R1+0x1cc], R5 ;  /* 0x0001cc0501007387 */ /* 0x0001e80000100800 */
[----:B0-----:R-:W2:Y:S01]  /*1c1f0*/  LDL.LU R5, [R1+0x330] ;  /* 0x0003300001057983 */ /* 0x001ea20000300800 */
[----:B------:R-:W-:Y:S02]  /*1c200*/  SHF.R.U32.HI R20, RZ, 0x8, R20 ;  /* 0x00000008ff147819 */ /* 0x000fe40000011614 */
[----:B------:R-:W-:Y:S02]  /*1c210*/  SHF.R.U32.HI R18, RZ, 0x8, R18 ;  /* 0x00000008ff127819 */ /* 0x000fe40000011612 */
[----:B------:R-:W-:Y:S02]  /*1c220*/  LOP3.LUT R21, R21, 0xffff, RZ, 0xc0, !PT ;  /* 0x0000ffff15157812 */ /* 0x000fe400078ec0ff */
[----:B------:R-:W-:-:S02]  /*1c230*/  LOP3.LUT R20, R20, 0xffff, RZ, 0xc0, !PT ;  /* 0x0000ffff14147812 */ /* 0x000fc400078ec0ff */
[----:B------:R-:W-:Y:S02]  /*1c240*/  LOP3.LUT R19, R19, 0xffff, RZ, 0xc0, !PT ;  /* 0x0000ffff13137812 */ /* 0x000fe400078ec0ff */
[----:B------:R-:W-:Y:S02]  /*1c250*/  LOP3.LUT R17, R17, 0xffff, RZ, 0xc0, !PT ;  /* 0x0000ffff11117812 */ /* 0x000fe400078ec0ff */
[----:B------:R-:W-:Y:S02]  /*1c260*/  SHF.R.U32.HI R0, RZ, 0x8, R0 ;  /* 0x00000008ff007819 */ /* 0x000fe40000011600 */
[----:B------:R-:W-:Y:S02]  /*1c270*/  LOP3.LUT R2, R2, 0xffff, RZ, 0xc0, !PT ;  /* 0x0000ffff02027812 */ /* 0x000fe400078ec0ff */
[----:B------:R-:W-:Y:S02]  /*1c280*/  LOP3.LUT R18, R18, 0xffff, RZ, 0xc0, !PT ;  /* 0x0000ffff12127812 */ /* 0x000fe400078ec0ff */
[----:B------:R-:W-:-:S02]  /*1c290*/  PRMT R20, R21, 0x3340, R20 ;  /* 0x0000334015147816 */ /* 0x000fc40000000014 */
[----:B------:R-:W-:Y:S02]  /*1c2a0*/  PRMT R17, R19, 0x3340, R17 ;  /* 0x0000334013117816 */ /* 0x000fe40000000011 */
[----:B------:R-:W-:Y:S02]  /*1c2b0*/  LOP3.LUT R3, R3, 0xffff, RZ, 0xc0, !PT ;  /* 0x0000ffff03037812 */ /* 0x000fe400078ec0ff */
[----:B------:R-:W-:Y:S01]  /*1c2c0*/  LOP3.LUT R0, R0, 0xffff, RZ, 0xc0, !PT ;  /* 0x0000ffff00007812 */ /* 0x000fe200078ec0ff */
[----:B------:R-:W-:Y:S01]  /*1c2d0*/  STL [R1+0x12c], R20 ;  /* 0x00012c1401007387 */ /* 0x000fe20000100800 */
[----:B------:R-:W-:Y:S02]  /*1c2e0*/  PRMT R2, R2, 0x3340, R18 ;  /* 0x0000334002027816 */ /* 0x000fe40000000012 */
[----:B------:R-:W-:Y:S01]  /*1c2f0*/  PRMT R0, R3, 0x3340, R0 ;  /* 0x0000334003007816 */ /* 0x000fe20000000000 */
[----:B------:R-:W-:Y:S01]  /*1c300*/  STL [R1+0x4c], R17 ;  /* 0x00004c1101007387 */ /* 0x000fe20000100800 */
[----:B------:R-:W-:-:S03]  /*1c310*/  LOP3.LUT R3, R29, 0xffff, RZ, 0xc0, !PT ;  /* 0x0000ffff1d037812 */ /* 0x000fc600078ec0ff */
[----:B------:R0:W-:Y:S04]  /*1c320*/  STL [R1+0x144], R2 ;  /* 0x0001440201007387 */ /* 0x0001e80000100800 */
[----:B------:R1:W-:Y:S04]  /*1c330*/  STL [R1+0x13c], R0 ;  /* 0x00013c0001007387 */ /* 0x0003e80000100800 */
[----:B------:R-:W2:Y:S01]  /*1c340*/  LDL.LU R29, [R1+0xec] ;  /* 0x0000ec00011d7983 */ /* 0x000ea20000300800 */
[----:B0-----:R-:W-:Y:S02]  /*1c350*/  LOP3.LUT R2, R22, 0xffff, RZ, 0xc0, !PT ;  /* 0x0000ffff16027812 */ /* 0x001fe400078ec0ff */
[----:B---3--:R-:W-:-:S02]  /*1c360*/  LOP3.LUT R17, R24, 0xffff, RZ, 0xc0, !PT ;  /* 0x0000ffff18117812 */ /* 0x008fc400078ec0ff */
[----:B----4-:R-:W-:Y:S02]  /*1c370*/  LOP3.LUT R18, R25, 0xffff, RZ, 0xc0, !PT ;  /* 0x0000ffff19127812 */ /* 0x010fe400078ec0ff */
[----:B--2---:R-:W-:Y:S02]  /*1c380*/  LOP3.LUT R19, R27, 0xffff, RZ, 0xc0, !PT ;  /* 0x0000ffff1b137812 */ /* 0x004fe400078ec0ff */
[----:B------:R-:W2:Y:S01]  /*1c390*/  LDL.LU R27, [R1+0xc8] ;  /* 0x0000c800011b7983 */ /* 0x000ea20000300800 */
[----:B------:R-:W-:-:S03]  /*1c3a0*/  LOP3.LUT R20, R28, 0xffff, RZ, 0xc0, !PT ;  /* 0x0000ffff1c147812 */ /* 0x000fc600078ec0ff */
[----:B------:R-:W3:Y:S01]  /*1c3b0*/  LDL.LU R28, [R1+0xc4] ;  /* 0x0000c400011c7983 */ /* 0x000ee20000300800 */
[----:B-1----:R-:W-:Y:S02]  /*1c3c0*/  LOP3.LUT R0, R23, 0xffff, RZ, 0xc0, !PT ;  /* 0x0000ffff17007812 */ /* 0x002fe400078ec0ff */
[----:B------:R-:W-:-:S04]  /*1c3d0*/  LOP3.LUT R5, R5, 0xffff, RZ, 0xc0, !PT ;  /* 0x0000ffff05057812 */ /* 0x000fc800078ec0ff */
[----:B------:R-:W-:-:S05]  /*1c3e0*/  PRMT R22, R5, 0x3340, R17 ;  /* 0x0000334005167816 */ /* 0x000fca0000000011 */
[----:B------:R0:W-:Y:S01]  /*1c3f0*/  STL [R1+0x1c0], R22 ;  /* 0x0001c01601007387 */ /* 0x0001e20000100800 */
[----:B------:R-:W-:Y:S02]  /*1c400*/  SHF.R.U32.HI R21, RZ, 0x8, R5 ;  /* 0x00000008ff157819 */ /* 0x000fe40000011605 */
[----:B0-----:R-:W-:-:S05]  /*1c410*/  PRMT R22, R3, 0x3340, R18 ;  /* 0x0000334003167816 */ /* 0x001fca0000000012 */
[----:B------:R0:W-:Y:S01]  /*1c420*/  STL [R1+0x1b8], R22 ;  /* 0x0001b81601007387 */ /* 0x0001e20000100800 */
[----:B------:R-:W-:Y:S02]  /*1c430*/  SHF.R.U32.HI R17, RZ, 0x8, R17 ;  /* 0x00000008ff117819 */ /* 0x000fe40000011611 */
[----:B------:R-:W-:Y:S02]  /*1c440*/  SHF.R.U32.HI R5, RZ, 0x8, R3 ;  /* 0x00000008ff057819 */ /* 0x000fe40000011603 */
[----:B0-----:R-:W-:Y:S02]  /*1c450*/  PRMT R22, R2, 0x3340, R19 ;  /* 0x0000334002167816 */ /* 0x001fe40000000013 */
[----:B------:R-:W-:-:S03]  /*1c460*/  LOP3.LUT R21, R21, 0xffff, RZ, 0xc0, !PT ;  /* 0x0000ffff15157812 */ /* 0x000fc600078ec0ff */
[----:B------:R0:W-:Y:S01]  /*1c470*/  STL [R1+0x1b0], R22 ;  /* 0x0001b01601007387 */ /* 0x0001e20000100800 */
[----:B------:R-:W-:Y:S02]  /*1c480*/  SHF.R.U32.HI R3, RZ, 0x8, R2 ;  /* 0x00000008ff037819 */ /* 0x000fe40000011602 */
[----:B------:R-:W-:Y:S02]  /*1c490*/  LOP3.LUT R17, R17, 0xffff, RZ, 0xc0, !PT ;  /* 0x0000ffff11117812 */ /* 0x000fe400078ec0ff */
[----:B------:R-:W-:Y:S02]  /*1c4a0*/  SHF.R.U32.HI R2, RZ, 0x8, R0 ;  /* 0x00000008ff027819 */ /* 0x000fe40000011600 */
[----:B0-----:R-:W-:Y:S02]  /*1c4b0*/  PRMT R22, R0, 0x3340, R20 ;  /* 0x0000334000167816 */ /* 0x001fe40000000014 */
[----:B------:R-:W4:Y:S04]  /*1c4c0*/  LDL.LU R0, [R1+0x460] ;  /* 0x0004600001007983 */ /* 0x000f280000300800 */
[----:B------:R0:W-:Y:S02]  /*1c4d0*/  STL [R1+0x1ac], R22 ;  /* 0x0001ac1601007387 */ /* 0x0001e40000100800 */
[----:B0-----:R-:W-:-:S02]  /*1c4e0*/  PRMT R22, R21, 0x3340, R17 ;  /* 0x0000334015167816 */ /* 0x001fc40000000011 */
[----:B------:R-:W4:Y:S04]  /*1c4f0*/  LDL.LU R21, [R1+0x468] ;  /* 0x0004680001157983 */ /* 0x000f280000300800 */
[----:B------:R-:W4:Y:S01]  /*1c500*/  LDL.LU R17, [R1+0x110] ;  /* 0x0001100001117983 */ /* 0x000f220000300800 */
[----:B------:R-:W-:Y:S02]  /*1c510*/  SHF.R.U32.HI R18, RZ, 0x8, R18 ;  /* 0x00000008ff127819 */ /* 0x000fe40000011612 */
[----:B------:R-:W-:Y:S02]  /*1c520*/  SHF.R.U32.HI R20, RZ, 0x8, R20 ;  /* 0x00000008ff147819 */ /* 0x000fe40000011614 */
[----:B------:R-:W-:Y:S02]  /*1c530*/  LOP3.LUT R5, R5, 0xffff, RZ, 0xc0, !PT ;  /* 0x0000ffff05057812 */ /* 0x000fe400078ec0ff */
[----:B------:R-:W-:-:S02]  /*1c540*/  LOP3.LUT R18, R18, 0xffff, RZ, 0xc0, !PT ;  /* 0x0000ffff12127812 */ /* 0x000fc400078ec0ff */
[----:B------:R-:W-:Y:S02]  /*1c550*/  SHF.R.U32.HI R19, RZ, 0x8, R19 ;  /* 0x00000008ff137819 */ /* 0x000fe40000011613 */
[----:B------:R-:W-:Y:S02]  /*1c560*/  LOP3.LUT R20, R20, 0xffff, RZ, 0xc0, !PT ;  /* 0x0000ffff14147812 */ /* 0x000fe400078ec0ff */
[----:B------:R-:W-:Y:S02]  /*1c570*/  LOP3.LUT R2, R2, 0xffff, RZ, 0xc0, !PT ;  /* 0x0000ffff02027812 */ /* 0x000fe400078ec0ff */
[----:B------:R-:W-:Y:S02]  /*1c580*/  PRMT R23, R5, 0x3340, R18 ;  /* 0x0000334005177816 */ /* 0x000fe40000000012 */
[----:B------:R-:W-:Y:S02]  /*1c590*/  LOP3.LUT R18, R4, 0xffff, RZ, 0xc0, !PT ;  /* 0x0000ffff04127812 */ /* 0x000fe400078ec0ff */
[----:B------:R-:W-:-:S02]  /*1c5a0*/  LOP3.LUT R3, R3, 0xffff, RZ, 0xc0, !PT ;  /* 0x0000ffff03037812 */ /* 0x000fc400078ec0ff */
[----:B------:R-:W-:Y:S01]  /*1c5b0*/  LOP3.LUT R19, R19, 0xffff, RZ, 0xc0, !PT ;  /* 0x0000ffff13137812 */ /* 0x000fe200078ec0ff */
[----:B------:R0:W-:Y:S01]  /*1c5c0*/  STL [R1+0xb34], R22 ;  /* 0x000b341601007387 */ /* 0x0001e20000100800 */
[----:B------:R-:W-:Y:S02]  /*1c5d0*/  PRMT R25, R2, 0x3340, R20 ;  /* 0x0000334002197816 */ /* 0x000fe40000000014 */
[----:B------:R-:W-:Y:S01]  /*1c5e0*/  PRMT R24, R3, 0x3340, R19 ;  /* 0x0000334003187816 */ /* 0x000fe20000000013 */
[----:B------:R-:W4:Y:S01]  /*1c5f0*/  LDL.LU R20, [R1+0x320] ;  /* 0x0003200001147983 */ /* 0x000f220000300800 */
[----:B------:R-:W-:Y:S02]  /*1c600*/  LOP3.LUT R3, R29, 0xffff, RZ, 0xc0, !PT ;  /* 0x0000ffff1d037812 */ /* 0x000fe400078ec0ff */
[----:B------:R-:W-:Y:S01]  /*1c610*/  LOP3.LUT R6, R6, 0xffff, RZ, 0xc0, !PT ;  /* 0x0000ffff06067812 */ /* 0x000fe200078ec0ff */
[----:B0-----:R-:W4:Y:S01]  /*1c620*/  LDL.LU R22, [R1+0x2c4] ;  /* 0x0002c40001167983 */ /* 0x001f220000300800 */
[----:B--2---:R-:W-:-:S02]  /*1c630*/  LOP3.LUT R5, R27, 0xffff, RZ, 0xc0, !PT ;  /* 0x0000ffff1b057812 */ /* 0x004fc400078ec0ff */
[----:B---3--:R-:W-:Y:S02]  /*1c640*/  LOP3.LUT R4, R28, 0xffff, RZ, 0xc0, !PT ;  /* 0x0000ffff1c047812 */ /* 0x008fe400078ec0ff */
[----:B----4-:R-:W-:Y:S02]  /*1c650*/  LOP3.LUT R0, R0, 0xffff, RZ, 0xc0, !PT ;  /* 0x0000ffff00007812 */ /* 0x010fe400078ec0ff */
[----:B------:R-:W-:Y:S02]  /*1c660*/  LOP3.LUT R17, R17, 0xffff, RZ, 0xc0, !PT ;  /* 0x0000ffff11117812 */ /* 0x000fe400078ec0ff */
[----:B------:R-:W-:Y:S02]  /*1c670*/  LOP3.LUT R2, R21, 0xffff, RZ, 0xc0, !PT ;  /* 0x0000ffff15027812 */ /* 0x000fe400078ec0ff */
[----:B------:R-:W-:Y:S01]  /*1c680*/  PRMT R27, R17, 0x3340, R18 ;  /* 0x00003340111b7816 */ /* 0x000fe20000000012 */
[----:B------:R-:W2:Y:S04]  /*1c690*/  LDL.LU R21, [R1+0x2c0] ;  /* 0x0002c00001157983 */ /* 0x000ea80000300800 */
[----:B------:R-:W3:Y:S04]  /*1c6a0*/  LDL.LU R29, [R1+0x84] ;  /* 0x00008400011d7983 */ /* 0x000ee80000300800 */
[----:B------:R-:W4:Y:S04]  /*1c6b0*/  LDL.LU R28, [R1+0x28] ;  /* 0x00002800011c7983 */ /* 0x000f280000300800 */
[----:B------:R0:W-:Y:S01]  /*1c6c0*/  STL [R1+0x188], R27 ;  /* 0x0001881b01007387 */ /* 0x0001e20000100800 */
[----:B------:R-:W-:-:S02]  /*1c6d0*/  SHF.R.U32.HI R19, RZ, 0x8, R17 ;  /* 0x00000008ff137819 */ /* 0x000fc40000011611 */
[----:B0-----:R-:W-:-:S05]  /*1c6e0*/  PRMT R27, R3, 0x3340, R6 ;  /* 0x00003340031b7816 */ /* 0x001fca0000000006 */
[----:B------:R0:W-:Y:S01]  /*1c6f0*/  STL [R1+0x17c], R27 ;  /* 0x00017c1b01007387 */ /* 0x0001e20000100800 */
[----:B------:R-:W-:Y:S02]  /*1c700*/  SHF.R.U32.HI R17, RZ, 0x8, R3 ;  /* 0x00000008ff117819 */ /* 0x000fe40000011603 */
[----:B------:R-:W-:Y:S02]  /*1c710*/  SHF.R.U32.HI R3, RZ, 0x8, R2 ;  /* 0x00000008ff037819 */ /* 0x000fe40000011602 */
[----:B0-----:R-:W-:Y:S02]  /*1c720*/  PRMT R27, R2, 0x3340, R5 ;  /* 0x00003340021b7816 */ /* 0x001fe40000000005 */
[----:B------:R-:W-:-:S03]  /*1c730*/  SHF.R.U32.HI R2, RZ, 0x8, R0 ;  /* 0x00000008ff027819 */ /* 0x000fc60000011600 */
[----:B------:R0:W-:Y:S02]  /*1c740*/  STL [R1+0x1a0], R27 ;  /* 0x0001a01b01007387 */ /* 0x0001e40000100800 */
[----:B0-----:R-:W-:Y:S02]  /*1c750*/  PRMT R27, R0, 0x3340, R4 ;  /* 0x00003340001b7816 */ /* 0x001fe40000000004 */
[----:B------:R-:W2:Y:S01]  /*1c760*/  LDL.LU R0, [R1+0x324] ;  /* 0x0003240001007983 */ /* 0x000ea20000300800 */
        /* <DEDUP_REMOVED lines=9> */
[----:B------:R-:W-:-:S02]  /*1c800*/  PRMT R18, R19, 0x3340, R18 ;  /* 0x0000334013127816 */ /* 0x000fc40000000012 */
[----:B------:R-:W-:Y:S02]  /*1c810*/  PRMT R3, R3, 0x3340, R5 ;  /* 0x0000334003037816 */ /* 0x000fe40000000005 */
[----:B------:R-:W-:Y:S01]  /*1c820*/  PRMT R2, R2, 0x3340, R4 ;  /* 0x0000334002027816 */ /* 0x000fe20000000004 */
[----:B------:R-:W-:Y:S04]  /*1c830*/  STL [R1+0x18c], R27 ;  /* 0x00018c1b01007387 */ /* 0x000fe80000100800 */
[----:B------:R0:W-:Y:S04]  /*1c840*/  STL [R1+0x24], R18 ;  /* 0x0000241201007387 */ /* 0x0001e80000100800 */
[----:B------:R1:W-:Y:S04]  /*1c850*/  STL [R1+0x40], R3 ;  /* 0x0000400301007387 */ /* 0x0003e80000100800 */
[----:B------:R1:W-:Y:S04]  /*1c860*/  STL [R1+0x2c], R2 ;  /* 0x00002c0201007387 */ /* 0x0003e80000100800 */
[----:B------:R-:W4:Y:S04]  /*1c870*/  LDL.LU R19, [R1+0x470] ;  /* 0x0004700001137983 */ /* 0x000f280000300800 */
[----:B0-----:R-:W4:Y:S01]  /*1c880*/  LDL.LU R18, [R1+0x46c] ;  /* 0x00046c0001127983 */ /* 0x001f220000300800 */
[----:B-1----:R-:W-:-:S03]  /*1c890*/  LOP3.LUT R3, R20, 0xffff, RZ, 0xc0, !PT ;  /* 0x0000ffff14037812 */ /* 0x002fc600078ec0ff */
[----:B------:R-:W4:Y:S01]  /*1c8a0*/  LDL.LU R20, [R1+0x264] ;  /* 0x0002640001147983 */ /* 0x000f220000300800 */
[----:B------:R-:W-:-:S03]  /*1c8b0*/  LOP3.LUT R2, R22, 0xffff, RZ, 0xc0, !PT ;  /* 0x0000ffff16027812 */ /* 0x000fc600078ec0ff */
[----:B------:R-:W4:Y:S01]  /*1c8c0*/  LDL.LU R22, [R1+0x260] ;  /* 0x0002600001167983 */ /* 0x000f220000300800 */
[----:B------:R-:W-:Y:S02]  /*1c8d0*/  SHF.R.U32.HI R6, RZ, 0x8, R6 ;  /* 0x00000008ff067819 */ /* 0x000fe40000011606 */
[----:B--2---:R-:W-:Y:S02]  /*1c8e0*/  LOP3.LUT R4, R0, 0xffff, RZ, 0xc0, !PT ;  /* 0x0000ffff00047812 */ /* 0x004fe400078ec0ff */
[----:B------:R-:W-:Y:S02]  /*1c8f0*/  LOP3.LUT R0, R21, 0xffff, RZ, 0xc0, !PT ;  /* 0x0000ffff15007812 */ /* 0x000fe400078ec0ff */
[----:B------:R-:W2:Y:S01]  /*1c900*/  LDL.LU R21, [R1+0xe0] ;  /* 0x0000e00001157983 */ /* 0x000ea20000300800 */
[----:B------:R-:W-:Y:S02]  /*1c910*/  LOP3.LUT R17, R17, 0xffff, RZ, 0xc0, !PT ;  /* 0x0000ffff11117812 */ /* 0x000fe400078ec0ff */
[----:B------:R-:W-:-:S02]  /*1c920*/  LOP3.LUT R6, R6, 0xffff, RZ, 0xc0, !PT ;  /* 0x0000ffff06067812 */ /* 0x000fc400078ec0ff */
[----:B---3--:R-:W-:Y:S02]  /*1c930*/  LOP3.LUT R5, R29, 0xffff, RZ, 0xc0, !PT ;  /* 0x0000ffff1d057812 */ /* 0x008fe400078ec0ff */
[----:B------:R-:W-:Y:S02]  /*1c940*/  PRMT R27, R17, 0x3340, R6 ;  /* 0x00003340111b7816 */ /* 0x000fe40000000006 */
[----:B----4-:R-:W-:Y:S02]  /*1c950*/  LOP3.LUT R6, R28, 0xffff, RZ, 0xc0, !PT ;  /* 0x0000ffff1c067812 */ /* 0x010fe400078ec0ff */
[----:B------:R-:W3:Y:S01]  /*1c960*/  LDL.LU R28, [R1+0xcc] ;  /* 0x0000cc00011c7983 */ /* 0x000ee20000300800 */
[----:B------:R-:W-:Y:S02]  /*1c970*/  PRMT R29, R4, 0x3340, R5 ;  /* 0x00003340041d7816 */ /* 0x000fe40000000005 */
[----:B------:R-:W-:-:S03]  /*1c980*/  LOP3.LUT R15, R15, 0xffff, RZ, 0xc0, !PT ;  /* 0x0000ffff0f0f7812 */ /* 0x000fc600078ec0ff */
[----:B------:R0:W-:Y:S01]  /*1c990*/  STL [R1+0x168], R29 ;  /* 0x0001681d01007387 */ /* 0x0001e20000100800 */
[----:B------:R-:W-:Y:S02]  /*1c9a0*/  LOP3.LUT R12, R12, 0xffff, RZ, 0xc0, !PT ;  /* 0x0000ffff0c0c7812 */ /* 0x000fe400078ec0ff */
[----:B------:R-:W-:Y:S02]  /*1c9b0*/  SHF.R.U32.HI R17, RZ, 0x8, R4 ;  /* 0x00000008ff117819 */ /* 0x000fe40000011604 */
[----:B------:R-:W-:Y:S02]  /*1c9c0*/  SHF.R.U32.HI R4, RZ, 0x8, R3 ;  /* 0x00000008ff047819 */ /* 0x000fe40000011603 */
[----:B0-----:R-:W-:Y:S02]  /*1c9d0*/  PRMT R29, R3, 0x3340, R6 ;  /* 0x00003340031d7816 */ /* 0x001fe40000000006 */
[----:B------:R-:W-:-:S03]  /*1c9e0*/  SHF.R.U32.HI R3, RZ, 0x8, R2 ;  /* 0x00000008ff037819 */ /* 0x000fc60000011602 */
[----:B------:R0:W-:Y:S01]  /*1c9f0*/  STL [R1+0x164], R29 ;  /* 0x0001641d01007387 */ /* 0x0001e20000100800 */
[----:B------:R-:W-:Y:S02]  /*1ca00*/  SHF.R.U32.HI R6, RZ, 0x8, R6 ;  /* 0x00000008ff067819 */ /* 0x000fe40000011606 */
[----:B------:R-:W-:Y:S02]  /*1ca10*/  SHF.R.U32.HI R5, RZ, 0x8, R5 ;  /* 0x00000008ff057819 */ /* 0x000fe40000011605 */
[----:B0-----:R-:W-:Y:S02]  /*1ca20*/  PRMT R29, R2, 0x3340, R15 ;  /* 0x00003340021d7816 */ /* 0x001fe4000000000f */
[----:B------:R-:W-:Y:S02]  /*1ca30*/  SHF.R.U32.HI R2, RZ, 0x8, R0 ;  /* 0x00000008ff027819 */ /* 0x000fe40000011600 */
[----:B------:R-:W-:Y:S01]  /*1ca40*/  PRMT R0, R0, 0x3340, R12 ;  /* 0x0000334000007816 */ /* 0x000fe2000000000c */
[----:B------:R-:W-:Y:S01]  /*1ca50*/  STL [R1+0x160], R29 ;  /* 0x0001601d01007387 */ /* 0x000fe20000100800 */
[----:B------:R-:W-:-:S03]  /*1ca60*/  LOP3.LUT R6, R6, 0xffff, RZ, 0xc0, !PT ;  /* 0x0000ffff06067812 */ /* 0x000fc600078ec0ff */
[----:B------:R0:W-:Y:S01]  /*1ca70*/  STL [R1+0x158], R0 ;  /* 0x0001580001007387 */ /* 0x0001e20000100800 */
[----:B------:R-:W-:Y:S02]  /*1ca80*/  LOP3.LUT R17, R17, 0xffff, RZ, 0xc0, !PT ;  /* 0x0000ffff11117812 */ /* 0x000fe400078ec0ff */
[----:B------:R-:W-:Y:S02]  /*1ca90*/  LOP3.LUT R5, R5, 0xffff, RZ, 0xc0, !PT ;  /* 0x0000ffff05057812 */ /* 0x000fe400078ec0ff */
[----:B------:R-:W-:Y:S02]  /*1caa0*/  SHF.R.U32.HI R12, RZ, 0x8, R12 ;  /* 0x00000008ff0c7819 */ /* 0x000fe4000001160c */
[----:B0-----:R-:W-:Y:S02]  /*1cab0*/  LOP3.LUT R0, R4, 0xffff, RZ, 0xc0, !PT ;  /* 0x0000ffff04007812 */ /* 0x001fe400078ec0ff */
[----:B------:R-:W-:Y:S02]  /*1cac0*/  PRMT R4, R17, 0x3340, R5 ;  /* 0x0000334011047816 */ /* 0x000fe40000000005 */
[----:B------:R-:W-:-:S02]  /*1cad0*/  PRMT R0, R0, 0x3340, R6 ;  /* 0x0000334000007816 */ /* 0x000fc40000000006 */
[----:B------:R-:W-:Y:S02]  /*1cae0*/  LOP3.LUT R2, R2, 0xffff, RZ, 0xc0, !PT ;  /* 0x0000ffff02027812 */ /* 0x000fe400078ec0ff */
[----:B------:R-:W-:Y:S01]  /*1caf0*/  LOP3.LUT R12, R12, 0xffff, RZ, 0xc0, !PT ;  /* 0x0000ffff0c0c7812 */ /* 0x000fe200078ec0ff */
[----:B------:R0:W-:Y:S03]  /*1cb00*/  STL [R1+0xb30], R0 ;  /* 0x000b300001007387 */ /* 0x0001e60000100800 */
[----:B------:R-:W-:Y:S01]  /*1cb10*/  PRMT R29, R2, 0x3340, R12 ;  /* 0x00003340021d7816 */ /* 0x000fe2000000000c */
[----:B------:R1:W-:Y:S01]  /*1cb20*/  STL [R1+0x20], R4 ;  /* 0x0000200401007387 */ /* 0x0003e20000100800 */
[----:B------:R-:W-:-:S03]  /*1cb30*/  LOP3.LUT R2, R18, 0xffff, RZ, 0xc0, !PT ;  /* 0x0000ffff12027812 */ /* 0x000fc600078ec0ff */
[----:B0-----:R-:W4:Y:S01]  /*1cb40*/  LDL.LU R0, [R1+0x314] ;  /* 0x0003140001007983 */ /* 0x001f220000300800 */
[----:B-1----:R-:W-:-:S03]  /*1cb50*/  LOP3.LUT R4, R19, 0xffff, RZ, 0xc0, !PT ;  /* 0x0000ffff13047812 */ /* 0x002fc600078ec0ff */
[----:B------:R-:W4:Y:S04]  /*1cb60*/  LDL.LU R19, [R1+0x310] ;  /* 0x0003100001137983 */ /* 0x000f280000300800 */
[----:B------:R-:W4:Y:S01]  /*1cb70*/  LDL.LU R18, [R1+0x2b4] ;  /* 0x0002b40001127983 */ /* 0x000f220000300800 */
[----:B------:R-:W-:-:S03]  /*1cb80*/  LOP3.LUT R5, R20, 0xffff, RZ, 0xc0, !PT ;  /* 0x0000ffff14057812 */ /* 0x000fc600078ec0ff */
[----:B------:R-:W4:Y:S01]  /*1cb90*/  LDL.LU R20, [R1+0x2b0] ;  /* 0x0002b00001147983 */ /* 0x000f220000300800 */
[----:B------:R-:W-:-:S03]  /*1cba0*/  LOP3.LUT R6, R22, 0xffff, RZ, 0xc0, !PT ;  /* 0x0000ffff16067812 */ /* 0x000fc600078ec0ff */
[----:B------:R-:W4:Y:S01]  /*1cbb0*/  LDL.LU R22, [R1+0x88] ;  /* 0x0000880001167983 */ /* 0x000f220000300800 */
[----:B--2---:R-:W-:-:S03]  /*1cbc0*/  LOP3.LUT R12, R21, 0xffff, RZ, 0xc0, !PT ;  /* 0x0000ffff150c7812 */ /* 0x004fc600078ec0ff */
[----:B------:R-:W2:Y:S01]  /*1cbd0*/  LDL.LU R21, [R1+0x48] ;  /* 0x0000480001157983 */ /* 0x000ea20000300800 */
[----:B------:R-:W-:Y:S02]  /*1cbe0*/  SHF.R.U32.HI R15, RZ, 0x8, R15 ;  /* 0x00000008ff0f7819 */ /* 0x000fe4000001160f */
[----:B------:R-:W-:Y:S02]  /*1cbf0*/  LOP3.LUT R3, R3, 0xffff, RZ, 0xc0, !PT ;  /* 0x0000ffff03037812 */ /* 0x000fe400078ec0ff */
[----:B------:R-:W-:-:S04]  /*1cc00*/  LOP3.LUT R15, R15, 0xffff, RZ, 0xc0, !PT ;  /* 0x0000ffff0f0f7812 */ /* 0x000fc800078ec0ff */
[----:B------:R-:W-:Y:S02]  /*1cc10*/  PRMT R3, R3, 0x3340, R15 ;  /* 0x0000334003037816 */ /* 0x000fe4000000000f */
[----:B------:R-:W-:Y:S02]  /*1cc20*/  LOP3.LUT R15, R7, 0xffff, RZ, 0xc0, !PT ;  /* 0x0000ffff070f7812 */ /* 0x000fe400078ec0ff */
[----:B---3--:R-:W-:Y:S02]  /*1cc30*/  LOP3.LUT R7, R28, 0xffff, RZ, 0xc0, !PT ;  /* 0x0000ffff1c077812 */ /* 0x008fe400078ec0ff */
[----:B------:R-:W-:Y:S02]  /*1cc40*/  PRMT R28, R5, 0x3340, R15 ;  /* 0x00003340051c7816 */ /* 0x000fe4000000000f */
[----:B------:R-:W-:-:S03]  /*1cc50*/  LOP3.LUT R17, R9, 0xffff, RZ, 0xc0, !PT ;  /* 0x0000ffff09117812 */ /* 0x000fc600078ec0ff */
[----:B------:R0:W-:Y:S02]  /*1cc60*/  STL [R1+0x44], R28 ;  /* 0x0000441c01007387 */ /* 0x0001e40000100800 */
[----:B0-----:R-:W-:-:S05]  /*1cc70*/  PRMT R28, R6, 0x3340, R17 ;  /* 0x00003340061c7816 */ /* 0x001fca0000000011 */
[----:B------:R0:W-:Y:S01]  /*1cc80*/  STL [R1+0x28], R28 ;  /* 0x0000281c01007387 */ /* 0x0001e20000100800 */
[----:B------:R-:W-:Y:S02]  /*1cc90*/  SHF.R.U32.HI R9, RZ, 0x8, R5 ;  /* 0x00000008ff097819 */ /* 0x000fe40000011605 */
[----:B------:R-:W-:Y:S02]  /*1cca0*/  SHF.R.U32.HI R5, RZ, 0x8, R6 ;  /* 0x00000008ff057819 */ /* 0x000fe40000011606 */
[----:B------:R-:W-:Y:S02]  /*1ccb0*/  SHF.R.U32.HI R17, RZ, 0x8, R17 ;  /* 0x00000008ff117819 */ /* 0x000fe40000011611 */
[----:B0-----:R-:W-:Y:S02]  /*1ccc0*/  PRMT R28, R4, 0x3340, R12 ;  /* 0x00003340041c7816 */ /* 0x001fe4000000000c */
[----:B------:R-:W-:Y:S02]  /*1ccd0*/  SHF.R.U32.HI R6, RZ, 0x8, R4 ;  /* 0x00000008ff067819 */ /* 0x000fe40000011604 */
[----:B------:R-:W-:Y:S01]  /*1cce0*/  SHF.R.U32.HI R12, RZ, 0x8, R12 ;  /* 0x00000008ff0c7819 */ /* 0x000fe2000001160c */
[----:B------:R0:W-:Y:S01]  /*1ccf0*/  STL [R1+0x138], R28 ;  /* 0x0001381c01007387 */ /* 0x0001e20000100800 */
[----:B------:R-:W-:-:S02]  /*1cd00*/  SHF.R.U32.HI R4, RZ, 0x8, R2 ;  /* 0x00000008ff047819 */ /* 0x000fc40000011602 */
[----:B------:R-:W-:Y:S02]  /*1cd10*/  LOP3.LUT R5, R5, 0xffff, RZ, 0xc0, !PT ;  /* 0x0000ffff05057812 */ /* 0x000fe400078ec0ff */
[----:B------:R-:W-:Y:S02]  /*1cd20*/  LOP3.LUT R17, R17, 0xffff, RZ, 0xc0, !PT ;  /* 0x0000ffff11117812 */ /* 0x000fe400078ec0ff */
[--C-:B0-----:R-:W-:Y:S02]  /*1cd30*/  PRMT R28, R2, 0x3340, R7.reuse ;  /* 0x00003340021c7816 */ /* 0x101fe40000000007 */
[----:B------:R-:W-:Y:S02]  /*1cd40*/  SHF.R.U32.HI R7, RZ, 0x8, R7 ;  /* 0x00000008ff077819 */ /* 0x000fe40000011607 */
[----:B------:R-:W-:Y:S02]  /*1cd50*/  LOP3.LUT R6, R6, 0xffff, RZ, 0xc0, !PT ;  /* 0x0000ffff06067812 */ /* 0x000fe400078ec0ff */
[----:B------:R-:W-:Y:S01]  /*1cd60*/  LOP3.LUT R12, R12, 0xffff, RZ, 0xc0, !PT ;  /* 0x0000ffff0c0c7812 */ /* 0x000fe200078ec0ff */
[----:B------:R0:W-:Y:S01]  /*1cd70*/  STL [R1+0x128], R28 ;  /* 0x0001281c01007387 */ /* 0x0001e20000100800 */
[----:B------:R-:W-:-:S02]  /*1cd80*/  LOP3.LUT R4, R4, 0xffff, RZ, 0xc0, !PT ;  /* 0x0000ffff04047812 */ /* 0x000fc400078ec0ff */
[----:B------:R-:W-:-:S04]  /*1cd90*/  LOP3.LUT R7, R7, 0xffff, RZ, 0xc0, !PT ;  /* 0x0000ffff07077812 */ /* 0x000fc800078ec0ff */
[----:B------:R-:W-:Y:S02]  /*1cda0*/  PRMT R4, R4, 0x3340, R7 ;  /* 0x0000334004047816 */ /* 0x000fe40000000007 */
[----:B0-----:R-:W-:Y:S02]  /*1cdb0*/  PRMT R28, R5, 0x3340, R17 ;  /* 0x00003340051c7816 */ /* 0x001fe40000000011 */
[----:B------:R-:W-:Y:S02]  /*1cdc0*/  PRMT R5, R6, 0x3340, R12 ;  /* 0x0000334006057816 */ /* 0x000fe4000000000c */
[----:B----4-:R-:W-:-:S03]  /*1cdd0*/  LOP3.LUT R7, R0, 0xffff, RZ, 0xc0, !PT ;  /* 0x0000ffff00077812 */ /* 0x010fc600078ec0ff */
[----:B------:R0:W-:Y:S01]  /*1cde0*/  STL [R1+0x4], R5 ;  /* 0x0000040501007387 */ /* 0x0001e20000100800 */
[----:B------:R-:W-:-:S03]  /*1cdf0*/  LOP3.LUT R6, R19, 0xffff, RZ, 0xc0, !PT ;  /* 0x0000ffff13067812 */ /* 0x000fc600078ec0ff */
[----:B------:R1:W-:Y:S04]  /*1ce00*/  STL [R1+0x54], R4 ;  /* 0x0000540401007387 */ /* 0x0003e80000100800 */
[----:B------:R-:W3:Y:S01]  /*1ce10*/  LDL.LU R0, [R1+0x444] ;  /* 0x0004440001007983 */ /* 0x000ee20000300800 */
[----:B0-----:R-:W-:-:S03]  /*1ce20*/  LOP3.LUT R5, R18, 0xffff, RZ, 0xc0, !PT ;  /* 0x0000ffff12057812 */ /* 0x001fc600078ec0ff */
[----:B------:R-:W4:Y:S04]  /*1ce30*/  LDL.LU R19, [R1+0x440] ;  /* 0x0004400001137983 */ /* 0x000f280000300800 */
[----:B------:R-:W4:Y:S01]  /*1ce40*/  LDL.LU R18, [R1+0x254] ;  /* 0x0002540001127983 */ /* 0x000f220000300800 */
[----:B-1----:R-:W-:-:S03]  /*1ce50*/  LOP3.LUT R4, R20, 0xffff, RZ, 0xc0, !PT ;  /* 0x0000ffff14047812 */ /* 0x002fc600078ec0ff */
[----:B------:R-:W4:Y:S01]  /*1ce60*/  LDL.LU R20, [R1+0x250] ;  /* 0x0002500001147983 */ /* 0x000f220000300800 */
[----:B------:R-:W-:Y:S02]  /*1ce70*/  LOP3.LUT R2, R9, 0xffff, RZ, 0xc0, !PT ;  /* 0x0000ffff09027812 */ /* 0x000fe400078ec0ff */
[----:B------:R-:W-:Y:S02]  /*1ce80*/  LOP3.LUT R9, R22, 0xffff, RZ, 0xc0, !PT ;  /* 0x0000ffff16097812 */ /* 0x000fe400078ec0ff */
[----:B------:R-:W4:Y:S01]  /*1ce90*/  LDL.LU R22, [R1+0x1f4] ;  /* 0x0001f40001167983 */ /* 0x000f220000300800 */
[----:B--2---:R-:W-:-:S03]  /*1cea0*/  LOP3.LUT R12, R21, 0xffff, RZ, 0xc0, !PT ;  /* 0x0000ffff150c7812 */ /* 0x004fc600078ec0ff */
[----:B------:R-:W2:Y:S01]  /*1ceb0*/  LDL.LU R21, [R1+0x1f0] ;  /* 0x0001f00001157983 */ /* 0x000ea20000300800 */
[----:B------:R-:W-:Y:S02]  /*1cec0*/  PRMT R17, R7, 0x3340, R9 ;  /* 0x0000334007117816 */ /* 0x000fe40000000009 */
[----:B------:R-:W-:-:S03]  /*1ced0*/  SHF.R.U32.HI R15, RZ, 0x8, R15 ;  /* 0x00000008ff0f7819 */ /* 0x000fc6000001160f */
[----:B------:R0:W-:Y:S01]  /*1cee0*/  STL [R1+0x124], R17 ;  /* 0x0001241101007387 */ /* 0x0001e20000100800 */
[----:B------:R-:W-:Y:S02]  /*1cef0*/  LOP3.LUT R15, R15, 0xffff, RZ, 0xc0, !PT ;  /* 0x0000ffff0f0f7812 */ /* 0x000fe400078ec0ff */
[----:B------:R-:W-:Y:S02]  /*1cf00*/  LOP3.LUT R26, R26, 0xffff, RZ, 0xc0, !PT ;  /* 0x0000ffff1a1a7812 */ /* 0x000fe400078ec0ff */
[----:B------:R-:W-:Y:S02]  /*1cf10*/  PRMT R2, R2, 0x3340, R15 ;  /* 0x0000334002027816 */ /* 0x000fe4000000000f */
[----:B0-----:R-:W-:Y:S02]  /*1cf20*/  PRMT R17, R6, 0x3340, R12 ;  /* 0x0000334006117816 */ /* 0x001fe4000000000c */
[----:B------:R-:W-:Y:S02]  /*1cf30*/  LOP3.LUT R10, R10, 0xffff, RZ, 0xc0, !PT ;  /* 0x0000ffff0a0a7812 */ /* 0x000fe400078ec0ff */
[----:B------:R-:W-:Y:S01]  /*1cf40*/  SHF.R.U32.HI R15, RZ, 0x8, R7 ;  /* 0x00000008ff0f7819 */ /* 0x000fe20000011607 */
[----:B------:R0:W-:Y:S01]  /*1cf50*/  STL [R1+0x120], R17 ;  /* 0x0001201101007387 */ /* 0x0001e20000100800 */
[----:B------:R-:W-:-:S02]  /*1cf60*/  SHF.R.U32.HI R7, RZ, 0x8, R6 ;  /* 0x00000008ff077819 */ /* 0x000fc40000011606 */
[----:B------:R-:W-:Y:S02]  /*1cf70*/  SHF.R.U32.HI R9, RZ, 0x8, R9 ;  /* 0x00000008ff097819 */ /* 0x000fe40000011609 */
[----:B------:R-:W-:Y:S02]  /*1cf80*/  SHF.R.U32.HI R6, RZ, 0x8, R5 ;  /* 0x00000008ff067819 */ /* 0x000fe40000011605 */
[----:B------:R-:W-:Y:S02]  /*1cf90*/  SHF.R.U32.HI R12, RZ, 0x8, R12 ;  /* 0x00000008ff0c7819 */ /* 0x000fe4000001160c */
[----:B0-----:R-:W-:Y:S02]  /*1cfa0*/  PRMT R17, R5, 0x3340, R26 ;  /* 0x0000334005117816 */ /* 0x001fe4000000001a */
[----:B------:R-:W-:Y:S02]  /*1cfb0*/  SHF.R.U32.HI R5, RZ, 0x8, R4 ;  /* 0x00000008ff057819 */ /* 0x000fe40000011604 */
[----:B------:R-:W-:-:S02]  /*1cfc0*/  SHF.R.U32.HI R26, RZ, 0x8, R26 ;  /* 0x00000008ff1a7819 */ /* 0x000fc4000001161a */
[--C-:B------:R-:W-:Y:S02]  /*1cfd0*/  PRMT R4, R4, 0x3340, R10.reuse ;  /* 0x0000334004047816 */ /* 0x100fe4000000000a */
[----:B------:R-:W-:Y:S02]  /*1cfe0*/  SHF.R.U32.HI R10, RZ, 0x8, R10 ;  /* 0x00000008ff0a7819 */ /* 0x000fe4000001160a */
[----:B------:R-:W-:Y:S02]  /*1cff0*/  LOP3.LUT R15, R15, 0xffff, RZ, 0xc0, !PT ;  /* 0x0000ffff0f0f7812 */ /* 0x000fe400078ec0ff */
[----:B------:R-:W-:Y:S02]  /*1d000*/  LOP3.LUT R9, R9, 0xffff, RZ, 0xc0, !PT ;  /* 0x0000ffff09097812 */ /* 0x000fe400078ec0ff */
[----:B------:R-:W-:Y:S02]  /*1d010*/  LOP3.LUT R7, R7, 0xffff, RZ, 0xc0, !PT ;  /* 0x0000ffff07077812 */ /* 0x000fe400078ec0ff */
[----:B------:R-:W-:Y:S01]  /*1d020*/  LOP3.LUT R12, R12, 0xffff, RZ, 0xc0, !PT ;  /* 0x0000ffff0c0c7812 */ /* 0x000fe200078ec0ff */
[----:B------:R-:W-:Y:S01]  /*1d030*/  STL [R1+0x6c], R17 ;  /* 0x00006c1101007387 */ /* 0x000fe20000100800 */
[----:B------:R-:W-:-:S02]  /*1d040*/  LOP3.LUT R6, R6, 0xffff, RZ, 0xc0, !PT ;  /* 0x0000ffff06067812 */ /* 0x000fc400078ec0ff */
[----:B------:R-:W-:Y:S01]  /*1d050*/  LOP3.LUT R26, R26, 0xffff, RZ, 0xc0, !PT ;  /* 0x0000ffff1a1a7812 */ /* 0x000fe200078ec0ff */
[----:B------:R0:W-:Y:S01]  /*1d060*/  STL [R1+0x68], R4 ;  /* 0x0000680401007387 */ /* 0x0001e20000100800 */
[----:B------:R-:W-:Y:S02]  /*1d070*/  LOP3.LUT R5, R5, 0xffff, RZ, 0xc0, !PT ;  /* 0x0000ffff05057812 */ /* 0x000fe400078ec0ff */
[----:B------:R-:W-:Y:S02]  /*1d080*/  LOP3.LUT R10, R10, 0xffff, RZ, 0xc0, !PT ;  /* 0x0000ffff0a0a7812 */ /* 0x000fe400078ec0ff */
[----:B------:R-:W-:Y:S02]  /*1d090*/  PRMT R9, R15, 0x3340, R9 ;  /* 0x000033400f097816 */ /* 0x000fe40000000009 */
[----:B------:R-:W-:Y:S02]  /*1d0a0*/  PRMT R6, R6, 0x3340, R26 ;  /* 0x0000334006067816 */ /* 0x000fe4000000001a */
[----:B0-----:R-:W-:-:S02]  /*1d0b0*/  PRMT R4, R7, 0x3340, R12 ;  /* 0x0000334007047816 */ /* 0x001fc4000000000c */
[----:B------:R-:W-:Y:S01]  /*1d0c0*/  PRMT R5, R5, 0x3340, R10 ;  /* 0x0000334005057816 */ /* 0x000fe2000000000a */
[----:B------:R-:W-:Y:S04]  /*1d0d0*/  STL [R1], R9 ;  /* 0x0000000901007387 */ /* 0x000fe80000100800 */
[----:B------:R3:W-:Y:S04]  /*1d0e0*/  STL [R1+0x8], R4 ;  /* 0x0000080401007387 */ /* 0x0007e80000100800 */
[----:B------:R-:W-:Y:S04]  /*1d0f0*/  STL [R1+0x10], R6 ;  /* 0x0000100601007387 */ /* 0x000fe80000100800 */
[----:B------:R0:W-:Y:S04]  /*1d100*/  STL [R1+0x50], R5 ;  /* 0x0000500501007387 */ /* 0x0001e80000100800 */
[----:B------:R-:W2:Y:S01]  /*1d110*/  LDL.LU R17, [R1+0x31c] ;  /* 0x00031c0001117983 */ /* 0x000ea20000300800 */
[----:B---3--:R-:W-:-:S03]  /*1d120*/  LOP3.LUT R4, R0, 0xffff, RZ, 0xc0, !PT ;  /* 0x0000ffff00047812 */ /* 0x008fc600078ec0ff */
[----:B------:R-:W3:Y:S01]  /*1d130*/  LDL.LU R0, [R1+0x318] ;  /* 0x0003180001007983 */ /* 0x000ee20000300800 */
[----:B----4-:R-:W-:-:S03]  /*1d140*/  LOP3.LUT R10, R19, 0xffff, RZ, 0xc0, !PT ;  /* 0x0000ffff130a7812 */ /* 0x010fc600078ec0ff */
[----:B------:R-:W4:Y:S01]  /*1d150*/  LDL.LU R19, [R1+0x2bc] ;  /* 0x0002bc0001137983 */ /* 0x000f220000300800 */
[----:B------:R-:W-:-:S03]  /*1d160*/  LOP3.LUT R7, R18, 0xffff, RZ, 0xc0, !PT ;  /* 0x0000ffff12077812 */ /* 0x000fc600078ec0ff */
[----:B------:R-:W4:Y:S01]  /*1d170*/  LDL.LU R18, [R1+0x2b8] ;  /* 0x0002b80001127983 */ /* 0x000f220000300800 */
[----:B0-----:R-:W-:-:S03]  /*1d180*/  LOP3.LUT R5, R20, 0xffff, RZ, 0xc0, !PT ;  /* 0x0000ffff14057812 */ /* 0x001fc600078ec0ff */
[----:B------:R-:W4:Y:S01]  /*1d190*/  LDL.LU R20, [R1+0x194] ;  /* 0x0001940001147983 */ /* 0x000f220000300800 */
[----:B------:R-:W-:Y:S02]  /*1d1a0*/  LOP3.LUT R12, R11, 0xffff, RZ, 0xc0, !PT ;  /* 0x0000ffff0b0c7812 */ /* 0x000fe400078ec0ff */
[----:B------:R-:W-:Y:S02]  /*1d1b0*/  LOP3.LUT R6, R22, 0xffff, RZ, 0xc0, !PT ;  /* 0x0000ffff16067812 */ /* 0x000fe400078ec0ff */
[----:B------:R-:W4:Y:S01]  /*1d1c0*/  LDL.LU R22, [R1+0x190] ;  /* 0x0001900001167983 */ /* 0x000f220000300800 */
[----:B--2---:R-:W-:-:S03]  /*1d1d0*/  LOP3.LUT R11, R21, 0xffff, RZ, 0xc0, !PT ;  /* 0x0000ffff150b7812 */ /* 0x004fc600078ec0ff */
[----:B------:R-:W2:Y:S01]  /*1d1e0*/  LDL.LU R21, [R1+0x18] ;  /* 0x0000180001157983 */ /* 0x000ea20000300800 */
[----:B------:R-:W-:Y:S02]  /*1d1f0*/  PRMT R15, R7, 0x3340, R12 ;  /* 0x00003340070f7816 */ /* 0x000fe4000000000c */
[----:B------:R-:W-:-:S03]  /*1d200*/  LOP3.LUT R9, R13, 0xffff, RZ, 0xc0, !PT ;  /* 0x0000ffff0d097812 */ /* 0x000fc600078ec0ff */
[----:B------:R0:W-:Y:S01]  /*1d210*/  STL [R1+0x5c], R15 ;  /* 0x00005c0f01007387 */ /* 0x0001e20000100800 */
[----:B------:R-:W-:Y:S02]  /*1d220*/  SHF.R.U32.HI R13, RZ, 0x8, R7 ;  /* 0x00000008ff0d7819 */ /* 0x000fe40000011607 */
        /* <DEDUP_REMOVED lines=12> */
[----:B------:R-:W-:Y:S02]  /*1d2f0*/  LOP3.LUT R9, R9, 0xffff, RZ, 0xc0, !PT ;  /* 0x0000ffff09097812 */ /* 0x000fe400078ec0ff */
[--C-:B0-----:R-:W-:Y:S02]  /*1d300*/  PRMT R15, R10, 0x3340, R11.reuse ;  /* 0x000033400a0f7816 */ /* 0x101fe4000000000b */
[----:B------:R-:W-:Y:S02]  /*1d310*/  SHF.R.U32.HI R10, RZ, 0x8, R11 ;  /* 0x00000008ff0a7819 */ /* 0x000fe4000001160b */
[----:B------:R-:W-:-:S02]  /*1d320*/  LOP3.LUT R11, R13, 0xffff, RZ, 0xc0, !PT ;  /* 0x0000ffff0d0b7812 */ /* 0x000fc400078ec0ff */
[----:B------:R-:W-:Y:S02]  /*1d330*/  LOP3.LUT R5, R5, 0xffff, RZ, 0xc0, !PT ;  /* 0x0000ffff05057812 */ /* 0x000fe400078ec0ff */
[----:B------:R-:W-:Y:S02]  /*1d340*/  LOP3.LUT R6, R6, 0xffff, RZ, 0xc0, !PT ;  /* 0x0000ffff06067812 */ /* 0x000fe400078ec0ff */
[----:B------:R-:W-:Y:S02]  /*1d350*/  LOP3.LUT R4, R4, 0xffff, RZ, 0xc0, !PT ;  /* 0x0000ffff04047812 */ /* 0x000fe400078ec0ff */
[----:B------:R-:W-:Y:S02]  /*1d360*/  LOP3.LUT R10, R10, 0xffff, RZ, 0xc0, !PT ;  /* 0x0000ffff0a0a7812 */ /* 0x000fe400078ec0ff */
[----:B------:R-:W-:Y:S02]  /*1d370*/  PRMT R11, R11, 0x3340, R12 ;  /* 0x000033400b0b7816 */ /* 0x000fe4000000000c */
[----:B------:R-:W-:-:S02]  /*1d380*/  PRMT R7, R7, 0x3340, R9 ;  /* 0x0000334007077816 */ /* 0x000fc40000000009 */
[----:B------:R-:W-:Y:S01]  /*1d390*/  PRMT R5, R5, 0x3340, R6 ;  /* 0x0000334005057816 */ /* 0x000fe20000000006 */
[----:B------:R-:W-:Y:S01]  /*1d3a0*/  STL [R1+0x118], R15 ;  /* 0x0001180f01007387 */ /* 0x000fe20000100800 */
[----:B------:R-:W-:-:S03]  /*1d3b0*/  PRMT R4, R4, 0x3340, R10 ;  /* 0x0000334004047816 */ /* 0x000fc6000000000a */
[----:B------:R-:W-:Y:S04]  /*1d3c0*/  STL [R1+0xc], R11 ;  /* 0x00000c0b01007387 */ /* 0x000fe80000100800 */
[----:B------:R-:W-:Y:S04]  /*1d3d0*/  STL [R1+0x14], R7 ;  /* 0x0000140701007387 */ /* 0x000fe80000100800 */
[----:B------:R4:W-:Y:S04]  /*1d3e0*/  STL [R1+0x78], R5 ;  /* 0x0000780501007387 */ /* 0x0009e80000100800 */
[----:B------:R0:W-:Y:S01]  /*1d3f0*/  STL [R1+0x7c], R4 ;  /* 0x00007c0401007387 */ /* 0x0001e20000100800 */
[----:B---3--:R-:W-:-:S03]  /*1d400*/  LOP3.LUT R6, R0, 0xffff, RZ, 0xc0, !PT ;  /* 0x0000ffff00067812 */ /* 0x008fc600078ec0ff */
[----:B------:R-:W3:Y:S01]  /*1d410*/  LDL.LU R0, [R1+0x434] ;  /* 0x0004340001007983 */ /* 0x000ee20000300800 */
[----:B----4-:R-:W-:-:S03]  /*1d420*/  LOP3.LUT R5, R19, 0xffff, RZ, 0xc0, !PT ;  /* 0x0000ffff13057812 */ /* 0x010fc600078ec0ff */
[----:B------:R-:W4:Y:S01]  /*1d430*/  LDL.LU R19, [R1+0x430] ;  /* 0x0004300001137983 */ /* 0x000f220000300800 */
[----:B0-----:R-:W-:-:S03]  /*1d440*/  LOP3.LUT R4, R18, 0xffff, RZ, 0xc0, !PT ;  /* 0x0000ffff12047812 */ /* 0x001fc600078ec0ff */
[----:B------:R-:W4:Y:S01]  /*1d450*/  LDL.LU R18, [R1+0x25c] ;  /* 0x00025c0001127983 */ /* 0x000f220000300800 */
[----:B------:R-:W-:-:S03]  /*1d460*/  LOP3.LUT R13, R20, 0xffff, RZ, 0xc0, !PT ;  /* 0x0000ffff140d7812 */ /* 0x000fc600078ec0ff */
[----:B------:R-:W4:Y:S01]  /*1d470*/  LDL.LU R20, [R1+0x258] ;  /* 0x0002580001147983 */ /* 0x000f220000300800 */
[----:B------:R-:W-:-:S03]  /*1d480*/  LOP3.LUT R7, R22, 0xffff, RZ, 0xc0, !PT ;  /* 0x0000ffff16077812 */ /* 0x000fc600078ec0ff */
[----:B------:R-:W4:Y:S01]  /*1d490*/  LDL.LU R22, [R1+0x1fc] ;  /* 0x0001fc0001167983 */ /* 0x000f220000300800 */
[----:B--2---:R-:W-:-:S03]  /*1d4a0*/  LOP3.LUT R9, R21, 0xffff, RZ, 0xc0, !PT ;  /* 0x0000ffff15097812 */ /* 0x004fc600078ec0ff */
[----:B------:R-:W2:Y:S01]  /*1d4b0*/  LDL.LU R21, [R1+0x1f8] ;  /* 0x0001f80001157983 */ /* 0x000ea20000300800 */
[----:B------:R-:W-:-:S04]  /*1d4c0*/  LOP3.LUT R12, R17, 0xffff, RZ, 0xc0, !PT ;  /* 0x0000ffff110c7812 */ /* 0x000fc800078ec0ff */
[----:B------:R-:W-:Y:S02]  /*1d4d0*/  SHF.R.U32.HI R11, RZ, 0x8, R12 ;  /* 0x00000008ff0b7819 */ /* 0x000fe4000001160c */
[--C-:B------:R-:W-:Y:S02]  /*1d4e0*/  PRMT R15, R12, 0x3340, R13.reuse ;  /* 0x000033400c0f7816 */ /* 0x100fe4000000000d */
[----:B------:R-:W-:Y:S02]  /*1d4f0*/  SHF.R.U32.HI R12, RZ, 0x8, R13 ;  /* 0x00000008ff0c7819 */ /* 0x000fe4000001160d */
[----:B------:R-:W-:Y:S01]  /*1d500*/  PRMT R13, R6, 0x3340, R7 ;  /* 0x00003340060d7816 */ /* 0x000fe20000000007 */
[----:B------:R-:W-:Y:S01]  /*1d510*/  STL [R1+0x114], R15 ;  /* 0x0001140f01007387 */ /* 0x000fe20000100800 */
[----:B------:R-:W-:Y:S02]  /*1d520*/  LOP3.LUT R10, R8, 0xffff, RZ, 0xc0, !PT ;  /* 0x0000ffff080a7812 */ /* 0x000fe400078ec0ff */
[----:B------:R-:W-:Y:S01]  /*1d530*/  SHF.R.U32.HI R8, RZ, 0x8, R6 ;  /* 0x00000008ff087819 */ /* 0x000fe20000011606 */
[----:B------:R0:W-:Y:S01]  /*1d540*/  STL [R1+0x110], R13 ;  /* 0x0001100d01007387 */ /* 0x0001e20000100800 */
[----:B------:R-:W-:-:S02]  /*1d550*/  SHF.R.U32.HI R6, RZ, 0x8, R5 ;  /* 0x00000008ff067819 */ /* 0x000fc40000011605 */
[----:B------:R-:W-:Y:S02]  /*1d560*/  SHF.R.U32.HI R7, RZ, 0x8, R7 ;  /* 0x00000008ff077819 */ /* 0x000fe40000011607 */
[----:B------:R-:W-:Y:S02]  /*1d570*/  LOP3.LUT R11, R11, 0xffff, RZ, 0xc0, !PT ;  /* 0x0000ffff0b0b7812 */ /* 0x000fe400078ec0ff */
[--C-:B0-----:R-:W-:Y:S02]  /*1d580*/  PRMT R13, R5, 0x3340, R9.reuse ;  /* 0x00003340050d7816 */ /* 0x101fe40000000009 */
[----:B------:R-:W-:Y:S02]  /*1d590*/  SHF.R.U32.HI R5, RZ, 0x8, R4 ;  /* 0x00000008ff057819 */ /* 0x000fe40000011604 */
[----:B------:R-:W-:Y:S02]  /*1d5a0*/  SHF.R.U32.HI R9, RZ, 0x8, R9 ;  /* 0x00000008ff097819 */ /* 0x000fe40000011609 */
[----:B------:R-:W-:-:S02]  /*1d5b0*/  PRMT R4, R4, 0x3340, R10 ;  /* 0x0000334004047816 */ /* 0x000fc4000000000a */
[----:B------:R-:W-:Y:S02]  /*1d5c0*/  SHF.R.U32.HI R10, RZ, 0x8, R10 ;  /* 0x00000008ff0a7819 */ /* 0x000fe4000001160a */
[----:B------:R-:W-:Y:S02]  /*1d5d0*/  LOP3.LUT R12, R12, 0xffff, RZ, 0xc0, !PT ;  /* 0x0000ffff0c0c7812 */ /* 0x000fe400078ec0ff */
[----:B------:R-:W-:Y:S02]  /*1d5e0*/  LOP3.LUT R8, R8, 0xffff, RZ, 0xc0, !PT ;  /* 0x0000ffff08087812 */ /* 0x000fe400078ec0ff */
[----:B------:R-:W-:Y:S01]  /*1d5f0*/  LOP3.LUT R7, R7, 0xffff, RZ, 0xc0, !PT ;  /* 0x0000ffff07077812 */ /* 0x000fe200078ec0ff */
[----:B------:R-:W-:Y:S01]  /*1d600*/  STL [R1+0x8c], R13 ;  /* 0x00008c0d01007387 */ /* 0x000fe20000100800 */
[----:B------:R-:W-:Y:S02]  /*1d610*/  LOP3.LUT R6, R6, 0xffff, RZ, 0xc0, !PT ;  /* 0x0000ffff06067812 */ /* 0x000fe400078ec0ff */
[----:B------:R-:W-:Y:S01]  /*1d620*/  LOP3.LUT R9, R9, 0xffff, RZ, 0xc0, !PT ;  /* 0x0000ffff09097812 */ /* 0x000fe200078ec0ff */
[----:B------:R0:W-:Y:S01]  /*1d630*/  STL [R1+0x88], R4 ;  /* 0x0000880401007387 */ /* 0x0001e20000100800 */
[----:B------:R-:W-:-:S02]  /*1d640*/  LOP3.LUT R5, R5, 0xffff, RZ, 0xc0, !PT ;  /* 0x0000ffff05057812 */ /* 0x000fc400078ec0ff */
[----:B------:R-:W-:Y:S02]  /*1d650*/  LOP3.LUT R10, R10, 0xffff, RZ, 0xc0, !PT ;  /* 0x0000ffff0a0a7812 */ /* 0x000fe400078ec0ff */
[----:B------:R-:W-:Y:S02]  /*1d660*/  PRMT R11, R11, 0x3340, R12 ;  /* 0x000033400b0b7816 */ /* 0x000fe4000000000c */
[----:B------:R-:W-:Y:S02]  /*1d670*/  PRMT R6, R6, 0x3340, R9 ;  /* 0x0000334006067816 */ /* 0x000fe40000000009 */
[----:B0-----:R-:W-:Y:S02]  /*1d680*/  PRMT R4, R8, 0x3340, R7 ;  /* 0x0000334008047816 */ /* 0x001fe40000000007 */
[----:B------:R-:W-:Y:S01]  /*1d690*/  PRMT R5, R5, 0x3340, R10 ;  /* 0x0000334005057816 */ /* 0x000fe2000000000a */
[----:B------:R-:W-:Y:S04]  /*1d6a0*/  STL [R1+0x18], R11 ;  /* 0x0000180b01007387 */ /* 0x000fe80000100800 */
[----:B------:R3:W-:Y:S04]  /*1d6b0*/  STL [R1+0x30], R4 ;  /* 0x0000300401007387 */ /* 0x0007e80000100800 */
[----:B------:R-:W-:Y:S04]  /*1d6c0*/  STL [R1+0x70], R6 ;  /* 0x0000700601007387 */ /* 0x000fe80000100800 */
[----:B------:R0:W-:Y:S04]  /*1d6d0*/  STL [R1+0x74], R5 ;  /* 0x0000740501007387 */ /* 0x0001e80000100800 */
[----:B------:R-:W2:Y:S04]  /*1d6e0*/  LDL.LU R15, [R1+0x32c] ;  /* 0x00032c00010f7983 */ /* 0x000ea80000300800 */
        /* <DEDUP_REMOVED lines=9> */
[----:B------:R-:W-:-:S03]  /*1d780*/  LOP3.LUT R6, R22, 0xffff, RZ, 0xc0, !PT ;  /* 0x0000ffff16067812 */ /* 0x000fc600078ec0ff */
[----:B------:R-:W4:Y:S01]  /*1d790*/  LDL.LU R22, [R1+0x134] ;  /* 0x0001340001167983 */ /* 0x000f220000300800 */
[----:B--2---:R-:W-:-:S03]  /*1d7a0*/  LOP3.LUT R10, R21, 0xffff, RZ, 0xc0, !PT ;  /* 0x0000ffff150a7812 */ /* 0x004fc600078ec0ff */
[----:B------:R-:W2:Y:S01]  /*1d7b0*/  LDL.LU R21, [R1+0x130] ;  /* 0x0001300001157983 */ /* 0x000ea20000300800 */
[----:B------:R-:W-:Y:S02]  /*1d7c0*/  LOP3.LUT R14, R14, 0xffff, RZ, 0xc0, !PT ;  /* 0x0000ffff0e0e7812 */ /* 0x000fe400078ec0ff */
[----:B------:R-:W-:Y:S02]  /*1d7d0*/  LOP3.LUT R16, R16, 0xffff, RZ, 0xc0, !PT ;  /* 0x0000ffff10107812 */ /* 0x000fe400078ec0ff */
[----:B------:R-:W-:Y:S02]  /*1d7e0*/  PRMT R8, R7, 0x3340, R14 ;  /* 0x0000334007087816 */ /* 0x000fe4000000000e */
[----:B------:R-:W-:-:S03]  /*1d7f0*/  PRMT R13, R5, 0x3340, R16 ;  /* 0x00003340050d7816 */ /* 0x000fc60000000010 */
[----:B------:R-:W-:Y:S04]  /*1d800*/  STL [R1+0x84], R8 ;  /* 0x0000840801007387 */ /* 0x000fe80000100800 */
[----:B------:R0:W-:Y:S01]  /*1d810*/  STL [R1+0x80], R13 ;  /* 0x0000800d01007387 */ /* 0x0001e20000100800 */
[----:B------:R-:W-:Y:S02]  /*1d820*/  SHF.R.U32.HI R12, RZ, 0x8, R7 ;  /* 0x00000008ff0c7819 */ /* 0x000fe40000011607 */
[----:B------:R-:W-:Y:S02]  /*1d830*/  SHF.R.U32.HI R11, RZ, 0x8, R14 ;  /* 0x00000008ff0b7819 */ /* 0x000fe4000001160e */
[----:B------:R-:W-:Y:S02]  /*1d840*/  SHF.R.U32.HI R7, RZ, 0x8, R5 ;  /* 0x00000008ff077819 */ /* 0x000fe40000011605 */
[----:B0-----:R-:W-:-:S02]  /*1d850*/  PRMT R13, R4, 0x3340, R6 ;  /* 0x00003340040d7816 */ /* 0x001fc40000000006 */
[----:B------:R-:W-:Y:S02]  /*1d860*/  SHF.R.U32.HI R8, RZ, 0x8, R16 ;  /* 0x00000008ff087819 */ /* 0x000fe40000011610 */
[----:B------:R-:W-:Y:S01]  /*1d870*/  SHF.R.U32.HI R5, RZ, 0x8, R4 ;  /* 0x00000008ff057819 */ /* 0x000fe20000011604 */
[----:B------:R0:W-:Y:S01]  /*1d880*/  STL [R1+0x10c], R13 ;  /* 0x00010c0d01007387 */ /* 0x0001e20000100800 */
[----:B------:R-:W-:Y:S02]  /*1d890*/  SHF.R.U32.HI R6, RZ, 0x8, R6 ;  /* 0x00000008ff067819 */ /* 0x000fe40000011606 */
[----:B------:R-:W-:Y:S02]  /*1d8a0*/  SHF.R.U32.HI R4, RZ, 0x8, R9 ;  /* 0x00000008ff047819 */ /* 0x000fe40000011609 */
[----:B------:R-:W-:Y:S02]  /*1d8b0*/  LOP3.LUT R11, R11, 0xffff, RZ, 0xc0, !PT ;  /* 0x0000ffff0b0b7812 */ /* 0x000fe400078ec0ff */
[----:B------:R-:W-:-:S02]  /*1d8c0*/  LOP3.LUT R7, R7, 0xffff, RZ, 0xc0, !PT ;  /* 0x0000ffff07077812 */ /* 0x000fc400078ec0ff */
[--C-:B0-----:R-:W-:Y:S02]  /*1d8d0*/  PRMT R13, R9, 0x3340, R10.reuse ;  /* 0x00003340090d7816 */ /* 0x101fe4000000000a */
[----:B------:R-:W-:Y:S02]  /*1d8e0*/  SHF.R.U32.HI R9, RZ, 0x8, R10 ;  /* 0x00000008ff097819 */ /* 0x000fe4000001160a */
[----:B------:R-:W-:Y:S02]  /*1d8f0*/  LOP3.LUT R10, R12, 0xffff, RZ, 0xc0, !PT ;  /* 0x0000ffff0c0a7812 */ /* 0x000fe400078ec0ff */
[----:B------:R-:W-:Y:S02]  /*1d900*/  LOP3.LUT R8, R8, 0xffff, RZ, 0xc0, !PT ;  /* 0x0000ffff08087812 */ /* 0x000fe400078ec0ff */
[----:B------:R-:W-:Y:S02]  /*1d910*/  LOP3.LUT R5, R5, 0xffff, RZ, 0xc0, !PT ;  /* 0x0000ffff05057812 */ /* 0x000fe400078ec0ff */
[----:B------:R-:W-:-:S02]  /*1d920*/  LOP3.LUT R6, R6, 0xffff, RZ, 0xc0, !PT ;  /* 0x0000ffff06067812 */ /* 0x000fc400078ec0ff */
[----:B------:R-:W-:Y:S02]  /*1d930*/  LOP3.LUT R4, R4, 0xffff, RZ, 0xc0, !PT ;  /* 0x0000ffff04047812 */ /* 0x000fe400078ec0ff */
[----:B------:R-:W-:Y:S02]  /*1d940*/  LOP3.LUT R9, R9, 0xffff, RZ, 0xc0, !PT ;  /* 0x0000ffff09097812 */ /* 0x000fe400078ec0ff */
[----:B------:R-:W-:Y:S02]  /*1d950*/  PRMT R10, R10, 0x3340, R11 ;  /* 0x000033400a0a7816 */ /* 0x000fe4000000000b */
[----:B------:R-:W-:Y:S02]  /*1d960*/  PRMT R7, R7, 0x3340, R8 ;  /* 0x0000334007077816 */ /* 0x000fe40000000008 */
[----:B------:R-:W-:Y:S01]  /*1d970*/  PRMT R5, R5, 0x3340, R6 ;  /* 0x0000334005057816 */ /* 0x000fe20000000006 */
[----:B------:R-:W-:Y:S01]  /*1d980*/  STL [R1+0x108], R13 ;  /* 0x0001080d01007387 */ /* 0x000fe20000100800 */
[----:B------:R-:W-:-:S03]  /*1d990*/  PRMT R4, R4, 0x3340, R9 ;  /* 0x0000334004047816 */ /* 0x000fc60000000009 */
[----:B------:R-:W-:Y:S04]  /*1d9a0*/  STL [R1+0x34], R10 ;  /* 0x0000340a01007387 */ /* 0x000fe80000100800 */
[----:B------:R-:W-:Y:S04]  /*1d9b0*/  STL [R1+0x38], R7 ;  /* 0x0000380701007387 */ /* 0x000fe80000100800 */
[----:B------:R-:W-:Y:S01]  /*1d9c0*/  STL [R1+0xa8], R5 ;  /* 0x0000a80501007387 */ /* 0x000fe20000100800 */
[----:B------:R-:W-:-:S03]  /*1d9d0*/  LOP3.LUT R8, R15, 0xffff, RZ, 0xc0, !PT ;  /* 0x0000ffff0f087812 */ /* 0x000fc600078ec0ff */
[----:B------:R3:W-:Y:S01]  /*1d9e0*/  STL [R1+0xac], R4 ;  /* 0x0000ac0401007387 */ /* 0x0007e20000100800 */
[----:B------:R-:W-:-:S03]  /*1d9f0*/  LOP3.LUT R6, R17, 0xffff, RZ, 0xc0, !PT ;  /* 0x0000ffff11067812 */ /* 0x000fc600078ec0ff */
        /* <DEDUP_REMOVED lines=8> */
[----:B------:R-:W-:-:S03]  /*1da80*/  LOP3.LUT R9, R20, 0xffff, RZ, 0xc0, !PT ;  /* 0x0000ffff14097812 */ /* 0x000fc600078ec0ff */
[----:B------:R-:W4:Y:S01]  /*1da90*/  LDL.LU R20, [R1+0x64] ;  /* 0x0000640001147983 */ /* 0x000f220000300800 */
[----:B------:R-:W-:-:S03]  /*1daa0*/  LOP3.LUT R7, R22, 0xffff, RZ, 0xc0, !PT ;  /* 0x0000ffff16077812 */ /* 0x000fc600078ec0ff */
[----:B------:R-:W4:Y:S01]  /*1dab0*/  LDL.LU R22, [R1+0x1e0] ;  /* 0x0001e00001167983 */ /* 0x000f220000300800 */
[----:B--2---:R-:W-:-:S03]  /*1dac0*/  LOP3.LUT R12, R21, 0xffff, RZ, 0xc0, !PT ;  /* 0x0000ffff150c7812 */ /* 0x004fc600078ec0ff */
[----:B------:R-:W2:Y:S01]  /*1dad0*/  LDL.LU R21, [R1+0x60] ;  /* 0x0000600001157983 */ /* 0x000ea20000300800 */
[----:B------:R-:W-:-:S05]  /*1dae0*/  PRMT R13, R8, 0x3340, R11 ;  /* 0x00003340080d7816 */ /* 0x000fca000000000b */
[----:B------:R0:W-:Y:S01]  /*1daf0*/  STL [R1+0x104], R13 ;  /* 0x0001040d01007387 */ /* 0x0001e20000100800 */
[----:B------:R-:W-:Y:S02]  /*1db00*/  SHF.R.U32.HI R10, RZ, 0x8, R8 ;  /* 0x00000008ff0a7819 */ /* 0x000fe40000011608 */
[----:B0-----:R-:W-:-:S05]  /*1db10*/  PRMT R13, R6, 0x3340, R9 ;  /* 0x00003340060d7816 */ /* 0x001fca0000000009 */
[----:B------:R0:W-:Y:S01]  /*1db20*/  STL [R1+0x100], R13 ;  /* 0x0001000d01007387 */ /* 0x0001e20000100800 */
[----:B------:R-:W-:Y:S02]  /*1db30*/  SHF.R.U32.HI R11, RZ, 0x8, R11 ;  /* 0x00000008ff0b7819 */ /* 0x000fe4000001160b */
[----:B------:R-:W-:Y:S02]  /*1db40*/  SHF.R.U32.HI R8, RZ, 0x8, R6 ;  /* 0x00000008ff087819 */ /* 0x000fe40000011606 */
[----:B------:R-:W-:Y:S02]  /*1db50*/  SHF.R.U32.HI R9, RZ, 0x8, R9 ;  /* 0x00000008ff097819 */ /* 0x000fe40000011609 */
[--C-:B0-----:R-:W-:Y:S02]  /*1db60*/  PRMT R13, R4, 0x3340, R7.reuse ;  /* 0x00003340040d7816 */ /* 0x101fe40000000007 */
        /* <DEDUP_REMOVED lines=20> */
[----:B------:R3:W-:Y:S04]  /*1dcb0*/  STL [R1+0x9c], R8 ;  /* 0x00009c0801007387 */ /* 0x0007e80000100800 */
        /* <DEDUP_REMOVED lines=42> */
[----:B------:R-:W-:Y:S01]  /*1df60*/  PRMT R8, R8, 0x3340, R9 ;  /* 0x0000334008087816 */ /* 0x000fe20000000009 */
[----:B------:R-:W-:Y:S01]  /*1df70*/  STL [R1+0xf0], R13 ;  /* 0x0000f00d01007387 */ /* 0x000fe20000100800 */
[----:B------:R-:W-:-:S02]  /*1df80*/  PRMT R6, R6, 0x3340, R7 ;  /* 0x0000334006067816 */ /* 0x000fc40000000007 */
[----:B------:R-:W-:Y:S01]  /*1df90*/  PRMT R5, R4, 0x3340, R5 ;  /* 0x0000334004057816 */ /* 0x000fe20000000005 */
[----:B------:R-:W-:Y:S04]  /*1dfa0*/  STL [R1+0x90], R10 ;  /* 0x0000900a01007387 */ /* 0x000fe80000100800 */
[----:B------:R0:W-:Y:S04]  /*1dfb0*/  STL [R1+0x94], R8 ;  /* 0x0000940801007387 */ /* 0x0001e80000100800 */
[----:B------:R-:W-:Y:S04]  /*1dfc0*/  STL [R1+0xc8], R6 ;  /* 0x0000c80601007387 */ /* 0x000fe80000100800 */
[----:B------:R3:W-:Y:S01]  /*1dfd0*/  STL [R1+0xcc], R5 ;  /* 0x0000cc0501007387 */ /* 0x0007e20000100800 */
[----:B0-----:R-:W-:-:S02]  /*1dfe0*/  LOP3.LUT R8, R15, 0xffff, RZ, 0xc0, !PT ;  /* 0x0000ffff0f087812 */ /* 0x001fc400078ec0ff */
[----:B------:R-:W-:Y:S02]  /*1dff0*/  LOP3.LUT R4, R17, 0xffff, RZ, 0xc0, !PT ;  /* 0x0000ffff11047812 */ /* 0x000fe400078ec0ff */
[----:B---3--:R-:W-:Y:S02]  /*1e000*/  LOP3.LUT R5, R0, 0xffff, RZ, 0xc0, !PT ;  /* 0x0000ffff00057812 */ /* 0x008fe400078ec0ff */
[----:B----4-:R-:W-:-:S04]  /*1e010*/  LOP3.LUT R11, R18, 0xffff, RZ, 0xc0, !PT ;  /* 0x0000ffff120b7812 */ /* 0x010fc800078ec0ff */
[----:B------:R-:W-:Y:S02]  /*1e020*/  PRMT R0, R8, 0x3340, R11 ;  /* 0x0000334008007816 */ /* 0x000fe4000000000b */
[----:B------:R-:W-:-:S03]  /*1e030*/  LOP3.LUT R9, R20, 0xffff, RZ, 0xc0, !PT ;  /* 0x0000ffff14097812 */ /* 0x000fc600078ec0ff */
[----:B------:R0:W-:Y:S01]  /*1e040*/  STL [R1+0xdc], R0 ;  /* 0x0000dc0001007387 */ /* 0x0001e20000100800 */
[----:B------:R-:W-:Y:S02]  /*1e050*/  LOP3.LUT R6, R22, 0xffff, RZ, 0xc0, !PT ;  /* 0x0000ffff16067812 */ /* 0x000fe400078ec0ff */
[----:B------:R-:W-:Y:S01]  /*1e060*/  LOP3.LUT R7, R19, 0xffff, RZ, 0xc0, !PT ;  /* 0x0000ffff13077812 */ /* 0x000fe200078ec0ff */
[----:B------:R-:W3:Y:S01]  /*1e070*/  LDL.LU R16, [R1+0x214] ;  /* 0x0002140001107983 */ /* 0x000ee20000300800 */
[----:B------:R-:W-:Y:S02]  /*1e080*/  SHF.R.U32.HI R10, RZ, 0x8, R8 ;  /* 0x00000008ff0a7819 */ /* 0x000fe40000011608 */
[----:B0-----:R-:W-:Y:S01]  /*1e090*/  PRMT R0, R4, 0x3340, R9 ;  /* 0x0000334004007816 */ /* 0x001fe20000000009 */
[----:B------:R-:W4:Y:S01]  /*1e0a0*/  LDL.LU R17, [R1+0xd4] ;  /* 0x0000d40001117983 */ /* 0x000f220000300800 */
[----:B------:R-:W-:Y:S02]  /*1e0b0*/  SHF.R.U32.HI R8, RZ, 0x8, R4 ;  /* 0x00000008ff087819 */ /* 0x000fe40000011604 */
[----:B------:R-:W-:Y:S01]  /*1e0c0*/  SHF.R.U32.HI R11, RZ, 0x8, R11 ;  /* 0x00000008ff0b7819 */ /* 0x000fe2000001160b */
[----:B------:R0:W-:Y:S01]  /*1e0d0*/  STL [R1+0xd8], R0 ;  /* 0x0000d80001007387 */ /* 0x0001e20000100800 */
[----:B------:R-:W-:-:S02]  /*1e0e0*/  SHF.R.U32.HI R4, RZ, 0x8, R5 ;  /* 0x00000008ff047819 */ /* 0x000fc40000011605 */
[--C-:B------:R-:W-:Y:S02]  /*1e0f0*/  PRMT R13, R5, 0x3340, R6.reuse ;  /* 0x00003340050d7816 */ /* 0x100fe40000000006 */
[----:B------:R-:W-:Y:S02]  /*1e100*/  SHF.R.U32.HI R5, RZ, 0x8, R6 ;  /* 0x00000008ff057819 */ /* 0x000fe40000011606 */
[----:B------:R-:W-:Y:S01]  /*1e110*/  SHF.R.U32.HI R6, RZ, 0x8, R7 ;  /* 0x00000008ff067819 */ /* 0x000fe20000011607 */
[----:B0-----:R-:W4:Y:S01]  /*1e120*/  LDL.LU R0, [R1+0x210] ;  /* 0x0002100001007983 */ /* 0x001f220000300800 */
[----:B------:R-:W-:-:S03]  /*1e130*/  LOP3.LUT R10, R10, 0xffff, RZ, 0xc0, !PT ;  /* 0x0000ffff0a0a7812 */ /* 0x000fc600078ec0ff */
[----:B------:R-:W4:Y:S01]  /*1e140*/  LDL.LU R19, [R1+0xd0] ;  /* 0x0000d00001137983 */ /* 0x000f220000300800 */
[----:B------:R-:W-:-:S03]  /*1e150*/  LOP3.LUT R11, R11, 0xffff, RZ, 0xc0, !PT ;  /* 0x0000ffff0b0b7812 */ /* 0x000fc600078ec0ff */
[----:B------:R-:W4:Y:S01]  /*1e160*/  LDL.LU R22, [R1+0x20c] ;  /* 0x00020c0001167983 */ /* 0x000f220000300800 */
[----:B------:R-:W-:-:S03]  /*1e170*/  SHF.R.U32.HI R9, RZ, 0x8, R9 ;  /* 0x00000008ff097819 */ /* 0x000fc60000011609 */
[----:B------:R-:W4:Y:S01]  /*1e180*/  LDL.LU R18, [R1+0x244] ;  /* 0x0002440001127983 */ /* 0x000f220000300800 */
[----:B------:R-:W-:-:S03]  /*1e190*/  PRMT R20, R10, 0x3340, R11 ;  /* 0x000033400a147816 */ /* 0x000fc6000000000b */
[----:B------:R0:W-:Y:S01]  /*1e1a0*/  STL [R1+0xe4], R13 ;  /* 0x0000e40d01007387 */ /* 0x0001e20000100800 */
[----:B------:R-:W-:Y:S02]  /*1e1b0*/  LOP3.LUT R8, R8, 0xffff, RZ, 0xc0, !PT ;  /* 0x0000ffff08087812 */ /* 0x000fe400078ec0ff */
[----:B------:R-:W-:Y:S01]  /*1e1c0*/  LOP3.LUT R9, R9, 0xffff, RZ, 0xc0, !PT ;  /* 0x0000ffff09097812 */ /* 0x000fe200078ec0ff */
[----:B0-----:R-:W3:Y:S04]  /*1e1d0*/  LDL.LU R13, [R1+0xbc] ;  /* 0x0000bc00010d7983 */ /* 0x001ee80000300800 */
[----:B------:R-:W4:Y:S01]  /*1e1e0*/  LDL.LU R14, [R1+0x240] ;  /* 0x00024000010e7983 */ /* 0x000f220000300800 */
[----:B------:R-:W-:Y:S02]  /*1e1f0*/  LOP3.LUT R4, R4, 0xffff, RZ, 0xc0, !PT ;  /* 0x0000ffff04047812 */ /* 0x000fe400078ec0ff */
[----:B------:R-:W-:-:S02]  /*1e200*/  LOP3.LUT R5, R5, 0xffff, RZ, 0xc0, !PT ;  /* 0x0000ffff05057812 */ /* 0x000fc400078ec0ff */
[----:B------:R-:W-:Y:S02]  /*1e210*/  PRMT R9, R8, 0x3340, R9 ;  /* 0x0000334008097816 */ /* 0x000fe40000000009 */
[----:B------:R-:W-:Y:S02]  /*1e220*/  PRMT R5, R4, 0x3340, R5 ;  /* 0x0000334004057816 */ /* 0x000fe40000000005 */
[----:B--2---:R-:W-:-:S04]  /*1e230*/  LOP3.LUT R12, R21, 0xffff, RZ, 0xc0, !PT ;  /* 0x0000ffff150c7812 */ /* 0x004fc800078ec0ff */
[----:B------:R-:W-:-:S05]  /*1e240*/  PRMT R7, R7, 0x3340, R12 ;  /* 0x0000334007077816 */ /* 0x000fca000000000c */
[----:B------:R0:W-:Y:S04]  /*1e250*/  STL [R1+0xe0], R7 ;  /* 0x0000e00701007387 */ /* 0x0001e80000100800 */
[----:B------:R-:W2:Y:S01]  /*1e260*/  LDL.LU R15, [R1+0xb8] ;  /* 0x0000b800010f7983 */ /* 0x000ea20000300800 */
[----:B0-----:R-:W-:-:S03]  /*1e270*/  SHF.R.U32.HI R7, RZ, 0x8, R12 ;  /* 0x00000008ff077819 */ /* 0x001fc6000001160c */
[----:B------:R-:W4:Y:S04]  /*1e280*/  LDL.LU R12, [R1+0x1a4] ;  /* 0x0001a400010c7983 */ /* 0x000f280000300800 */
[----:B------:R-:W2:Y:S04]  /*1e290*/  LDL.LU R10, [R1+0x1a8] ;  /* 0x0001a800010a7983 */ /* 0x000ea80000300800 */
[----:B------:R-:W2:Y:S04]  /*1e2a0*/  LDL.LU R11, [R1+0x218] ;  /* 0x00021800010b7983 */ /* 0x000ea80000300800 */
[----:B------:R0:W-:Y:S04]  /*1e2b0*/  STL [R1+0xb0], R20 ;  /* 0x0000b01401007387 */ /* 0x0001e80000100800 */
[----:B------:R-:W2:Y:S04]  /*1e2c0*/  LDL.LU R26, [R1+0x208] ;  /* 0x00020800011a7983 */ /* 0x000ea80000300800 */
[----:B0-----:R-:W2:Y:S04]  /*1e2d0*/  LDL.LU R20, [R1+0x170] ;  /* 0x0001700001147983 */ /* 0x001ea80000300800 */
[----:B------:R-:W2:Y:S04]  /*1e2e0*/  LDL.LU R21, [R1+0x200] ;  /* 0x0002000001157983 */ /* 0x000ea80000300800 */
[----:B------:R-:W2:Y:S04]  /*1e2f0*/  LDL.LU R8, [R1+0x1b4] ;  /* 0x0001b40001087983 */ /* 0x000ea80000300800 */
[----:B------:R0:W-:Y:S04]  /*1e300*/  STL [R1+0xb4], R9 ;  /* 0x0000b40901007387 */ /* 0x0001e80000100800 */
[----:B0-----:R-:W2:Y:S04]  /*1e310*/  LDL.LU R9, [R1+0x21c] ;  /* 0x00021c0001097983 */ /* 0x001ea80000300800 */
[----:B------:R-:W2:Y:S04]  /*1e320*/  LDL.LU R4, [R1+0x1bc] ;  /* 0x0001bc0001047983 */ /* 0x000ea80000300800 */
[----:B------:R0:W-:Y:S04]  /*1e330*/  STL [R1+0xc4], R5 ;  /* 0x0000c40501007387 */ /* 0x0001e80000100800 */
[----:B0-----:R-:W2:Y:S01]  /*1e340*/  LDL.LU R5, [R1+0x220] ;  /* 0x0002200001057983 */ /* 0x001ea20000300800 */
[----:B------:R-:W-:-:S02]  /*1e350*/  LOP3.LUT R6, R6, 0xffff, RZ, 0xc0, !PT ;  /* 0x0000ffff06067812 */ /* 0x000fc400078ec0ff */
[----:B------:R-:W-:-:S04]  /*1e360*/  LOP3.LUT R7, R7, 0xffff, RZ, 0xc0, !PT ;  /* 0x0000ffff07077812 */ /* 0x000fc800078ec0ff */
[----:B------:R-:W-:-:S05]  /*1e370*/  PRMT R6, R6, 0x3340, R7 ;  /* 0x0000334006067816 */ /* 0x000fca0000000007 */
[----:B------:R2:W-:Y:S01]  /*1e380*/  STL [R1+0xc0], R6 ;  /* 0x0000c00601007387 */ /* 0x0005e20000100800 */
[----:B---3--:R-:W-:Y:S02]  /*1e390*/  LOP3.LUT R13, R13, 0xffff, RZ, 0xc0, !PT ;  /* 0x0000ffff0d0d7812 */ /* 0x008fe400078ec0ff */
[----:B----4-:R-:W-:Y:S02]  /*1e3a0*/  PRMT R7, R16, 0x5410, R12 ;  /* 0x0000541010077816 */ /* 0x010fe4000000000c */
[----:B--2---:R-:W-:Y:S02]  /*1e3b0*/  PRMT R6, R11, 0x5410, R10 ;  /* 0x000054100b067816 */ /* 0x004fe4000000000a */
[----:B------:R-:W-:Y:S02]  /*1e3c0*/  LOP3.LUT R11, R18, 0xffff, RZ, 0xc0, !PT ;  /* 0x0000ffff120b7812 */ /* 0x000fe400078ec0ff */
[----:B------:R-:W-:Y:S02]  /*1e3d0*/  LOP3.LUT R10, R14, 0xffff, RZ, 0xc0, !PT ;  /* 0x0000ffff0e0a7812 */ /* 0x000fe400078ec0ff */
[----:B------:R-:W-:-:S02]  /*1e3e0*/  SHF.R.U32.HI R12, RZ, 0x8, R11 ;  /* 0x00000008ff0c7819 */ /* 0x000fc4000001160b */
[----:B------:R-:W-:Y:S02]  /*1e3f0*/  PRMT R14, R11, 0x3340, R13 ;  /* 0x000033400b0e7816 */ /* 0x000fe4000000000d */
[----:B------:R-:W-:Y:S02]  /*1e400*/  PRMT R4, R5, 0x5410, R4 ;  /* 0x0000541005047816 */ /* 0x000fe40000000004 */
[----:B------:R-:W-:Y:S02]  /*1e410*/  PRMT R5, R9, 0x5410, R8 ;  /* 0x0000541009057816 */ /* 0x000fe40000000008 */
[----:B------:R-:W-:Y:S02]  /*1e420*/  PRMT R8, R0, 0x5410, R17 ;  /* 0x0000541000087816 */ /* 0x000fe40000000011 */
[----:B------:R-:W-:Y:S01]  /*1e430*/  PRMT R9, R22, 0x5410, R19 ;  /* 0x0000541016097816 */ /* 0x000fe20000000013 */
[----:B------:R-:W2:Y:S04]  /*1e440*/  LDL R0, [R1+0x3c] ;  /* 0x00003c0001007983 */ /* 0x000ea80000100800 */
[----:B------:R-:W3:Y:S04]  /*1e450*/  LDL R22, [R1+0x1c] ;  /* 0x00001c0001167983 */ /* 0x000ee80000100800 */
[----:B------:R-:W4:Y:S04]  /*1e460*/  LDL.LU R16, [R1+0x12c] ;  /* 0x00012c0001107983 */ /* 0x000f280000300800 */
[----:B------:R-:W4:Y:S04]  /*1e470*/  LDL.LU R17, [R1+0x1c8] ;  /* 0x0001c80001117983 */ /* 0x000f280000300800 */
[----:B------:R-:W2:Y:S04]  /*1e480*/  LDL.LU R19, [R1+0x4c] ;  /* 0x00004c0001137983 */ /* 0x000ea80000300800 */
[----:B------:R-:W2:Y:S04]  /*1e490*/  LDL.LU R18, [R1+0x1c4] ;  /* 0x0001c40001127983 */ /* 0x000ea80000300800 */
[----:B------:R-:W4:Y:S01]  /*1e4a0*/  LDL.LU R11, [R1+0x178] ;  /* 0x00017800010b7983 */ /* 0x000f220000300800 */
[----:B------:R-:W-:-:S03]  /*1e4b0*/  LOP3.LUT R15, R15, 0xffff, RZ, 0xc0, !PT ;  /* 0x0000ffff0f0f7812 */ /* 0x000fc600078ec0ff */
[----:B------:R0:W-:Y:S01]  /*1e4c0*/  STL [R1+0xd4], R14 ;  /* 0x0000d40e01007387 */ /* 0x0001e20000100800 */
[----:B------:R-:W-:Y:S02]  /*1e4d0*/  SHF.R.U32.HI R13, RZ, 0x8, R13 ;  /* 0x00000008ff0d7819 */ /* 0x000fe4000001160d */
[----:B------:R-:W-:Y:S02]  /*1e4e0*/  LOP3.LUT R12, R12, 0xffff, RZ, 0xc0, !PT ;  /* 0x0000ffff0c0c7812 */ /* 0x000fe400078ec0ff */
[----:B------:R-:W-:Y:S02]  /*1e4f0*/  LOP3.LUT R13, R13, 0xffff, RZ, 0xc0, !PT ;  /* 0x0000ffff0d0d7812 */ /* 0x000fe400078ec0ff */
[----:B0-----:R-:W-:Y:S02]  /*1e500*/  SHF.R.U32.HI R14, RZ, 0x8, R10 ;  /* 0x00000008ff0e7819 */ /* 0x001fe4000001160a */
[--C-:B------:R-:W-:Y:S02]  /*1e510*/  PRMT R10, R10, 0x3340, R15.reuse ;  /* 0x000033400a0a7816 */ /* 0x100fe4000000000f */
[----:B------:R-:W-:-:S03]  /*1e520*/  SHF.R.U32.HI R15, RZ, 0x8, R15 ;  /* 0x00000008ff0f7819 */ /* 0x000fc6000001160f */
[----:B------:R4:W-:Y:S01]  /*1e530*/  STL [R1+0xd0], R10 ;  /* 0x0000d00a01007387 */ /* 0x0009e20000100800 */
[----:B------:R-:W-:Y:S02]  /*1e540*/  LOP3.LUT R14, R14, 0xffff, RZ, 0xc0, !PT ;  /* 0x0000ffff0e0e7812 */ /* 0x000fe400078ec0ff */
[----:B------:R-:W-:Y:S01]  /*1e550*/  LOP3.LUT R15, R15, 0xffff, RZ, 0xc0, !PT ;  /* 0x0000ffff0f0f7812 */ /* 0x000fe200078ec0ff */
[----:B---3--:R-:W-:Y:S01]  /*1e560*/  STSM.16.M88.4 [R22], R4 ;  /* 0x0000000416007844 */ /* 0x008fe20000000200 */
[----:B----4-:R-:W-:Y:S02]  /*1e570*/  PRMT R10, R26, 0x5410, R11 ;  /* 0x000054101a0a7816 */ /* 0x010fe4000000000b */
[----:B------:R-:W-:Y:S02]  /*1e580*/  PRMT R11, R21, 0x5410, R20 ;  /* 0x00005410150b7816 */ /* 0x000fe40000000014 */
[----:B------:R-:W-:Y:S02]  /*1e590*/  PRMT R20, R12, 0x3340, R13 ;  /* 0x000033400c147816 */ /* 0x000fe4000000000d */
[----:B------:R-:W3:Y:S04]  /*1e5a0*/  LDL.LU R12, [R1+0x14c] ;  /* 0x00014c00010c7983 */ /* 0x000ee80000300800 */
[----:B------:R-:W3:Y:S04]  /*1e5b0*/  LDL.LU R13, [R1+0x1d4] ;  /* 0x0001d400010d7983 */ /* 0x000ee80000300800 */
[----:B------:R0:W-:Y:S02]  /*1e5c0*/  STL [R1+0xbc], R20 ;  /* 0x0000bc1401007387 */ /* 0x0001e40000100800 */
[----:B0-----:R-:W-:-:S02]  /*1e5d0*/  PRMT R20, R14, 0x3340, R15 ;  /* 0x000033400e147816 */ /* 0x001fc4000000000f */
[----:B------:R-:W4:Y:S04]  /*1e5e0*/  LDL.LU R14, [R1+0x150] ;  /* 0x00015000010e7983 */ /* 0x000f280000300800 */
[----:B------:R-:W4:Y:S04]  /*1e5f0*/  LDL.LU R15, [R1+0x1d8] ;  /* 0x0001d800010f7983 */ /* 0x000f280000300800 */
[----:B------:R0:W-:Y:S04]  /*1e600*/  STL [R1+0xb8], R20 ;  /* 0x0000b81401007387 */ /* 0x0001e80000100800 */
[----:B------:R1:W-:Y:S04]  /*1e610*/  STSM.16.M88.4 [R22+0x200], R8 ;  /* 0x0002000816007844 */ /* 0x0003e80000000200 */
[----:B0-----:R-:W3:Y:S04]  /*1e620*/  LDL.LU R20, [R1+0x1d0] ;  /* 0x0001d00001147983 */ /* 0x001ee80000300800 */
[----:B------:R-:W3:Y:S04]  /*1e630*/  LDL.LU R21, [R1+0x1cc] ;  /* 0x0001cc0001157983 */ /* 0x000ee80000300800 */
[----:B------:R-:W3:Y:S04]  /*1e640*/  LDL.LU R26, [R1+0x188] ;  /* 0x00018800011a7983 */ /* 0x000ee80000300800 */
[----:B------:R-:W4:Y:S04]  /*1e650*/  LDL.LU R4, [R1+0x204] ;  /* 0x0002040001047983 */ /* 0x000f280000300800 */
[----:B------:R-:W3:Y:S04]  /*1e660*/  LDL.LU R5, [R1+0x1ec] ;  /* 0x0001ec0001057983 */ /* 0x000ee80000300800 */
[----:B------:R-:W2:Y:S04]  /*1e670*/  LDL.LU R6, [R1+0x1e8] ;  /* 0x0001e80001067983 */ /* 0x000ea80000300800 */
[----:B------:R-:W4:Y:S04]  /*1e680*/  LDL.LU R7, [R1+0x1dc] ;  /* 0x0001dc0001077983 */ /* 0x000f280000300800 */
[----:B-1----:R-:W3:Y:S04]  /*1e690*/  LDL.LU R22, [R1+0xb34] ;  /* 0x000b340001167983 */ /* 0x002ee80000300800 */
[----:B------:R-:W3:Y:S04]  /*1e6a0*/  LDL.LU R8, [R1+0x174] ;  /* 0x0001740001087983 */ /* 0x000ee80000300800 */
[----:B------:R-:W3:Y:S04]  /*1e6b0*/  LDL.LU R9, [R1+0x16c] ;  /* 0x00016c0001097983 */ /* 0x000ee80000300800 */
[----:B------:R-:W2:Y:S04]  /*1e6c0*/  LDL.LU R10, [R1+0x15c] ;  /* 0x00015c00010a7983 */ /* 0x000ea80000300800 */
[----:B------:R-:W4:Y:S01]  /*1e6d0*/  LDL.LU R11, [R1+0x154] ;  /* 0x00015400010b7983 */ /* 0x000f220000300800 */
[----:B------:R-:W-:Y:S01]  /*1e6e0*/  BAR.SYNC.DEFER_BLOCKING 0x0 ;  /* 0x0000000000007b1d */ /* 0x000fe20000010000 */
[----:B--2---:R-:W-:-:S02]  /*1e6f0*/  PRMT R6, R6, 0x5410, R10 ;  /* 0x0000541006067816 */ /* 0x004fc4000000000a */
[----:B------:R-:W-:Y:S02]  /*1e700*/  PRMT R10, R17, 0x5410, R16 ;  /* 0x00005410110a7816 */ /* 0x000fe40000000010 */
[----:B----4-:R-:W-:Y:S02]  /*1e710*/  PRMT R7, R7, 0x5410, R11 ;  /* 0x0000541007077816 */ /* 0x010fe4000000000b */
[----:B------:R-:W-:Y:S02]  /*1e720*/  PRMT R11, R18, 0x5410, R19 ;  /* 0x00005410120b7816 */ /* 0x000fe40000000013 */
[----:B------:R-:W0:Y:S01]  /*1e730*/  LDS.128 R16, [R0] ;  /* 0x0000000000107984 */ /* 0x000e220000000c00 */
[----:B---3--:R-:W-:Y:S02]  /*1e740*/  PRMT R4, R4, 0x5410, R8 ;  /* 0x0000541004047816 */ /* 0x008fe40000000008 */
[----:B------:R-:W-:Y:S02]  /*1e750*/  PRMT R5, R5, 0x5410, R9 ;  /* 0x0000541005057816 */ /* 0x000fe40000000009 */
[----:B------:R-:W-:-:S02]  /*1e760*/  PRMT R8, R15, 0x5410, R14 ;  /* 0x000054100f087816 */ /* 0x000fc4000000000e */
[----:B------:R-:W-:Y:S02]  /*1e770*/  PRMT R9, R13, 0x5410, R12 ;  /* 0x000054100d097816 */ /* 0x000fe4000000000c */
[----:B------:R-:W1:Y:S04]  /*1e780*/  LDS.128 R12, [R0+0x400] ;  /* 0x00040000000c7984 */ /* 0x000e680000000c00 */
[----:B0-----:R0:W-:Y:S04]  /*1e790*/  STL [R1+0xaf8], R19 ;  /* 0x000af81301007387 */ /* 0x0011e80000100800 */
[----:B0-----:R-:W2:Y:S04]  /*1e7a0*/  LDL.LU R19, [R1+0x1c] ;  /* 0x00001c0001137983 */ /* 0x001ea80000300800 */
[----:B------:R0:W-:Y:S01]  /*1e7b0*/  STL [R1+0xafc], R18 ;  /* 0x000afc1201007387 */ /* 0x0001e20000100800 */
[----:B------:R-:W-:Y:S06]  /*1e7c0*/  BAR.SYNC.DEFER_BLOCKING 0x0 ;  /* 0x0000000000007b1d */ /* 0x000fec0000010000 */
[----:B0-----:R-:W3:Y:S04]  /*1e7d0*/  LDL.LU R18, [R1+0x17c] ;  /* 0x00017c0001127983 */ /* 0x001ee80000300800 */
[----:B-1----:R0:W-:Y:S04]  /*1e7e0*/  STL.64 [R1+0xaf0], R12 ;  /* 0x000af00c01007387 */ /* 0x0021e80000100a00 */
[----:B0-----:R-:W4:Y:S04]  /*1e7f0*/  LDL.LU R12, [R1+0x1ac] ;  /* 0x0001ac00010c7983 */ /* 0x001f280000300800 */
[----:B------:R-:W3:Y:S04]  /*1e800*/  LDL.LU R13, [R1+0x24] ;  /* 0x00002400010d7983 */ /* 0x000ee80000300800 */
[----:B------:R0:W-:Y:S04]  /*1e810*/  STL [R1+0xae4], R14 ;  /* 0x000ae40e01007387 */ /* 0x0001e80000100800 */
[----:B0-----:R-:W3:Y:S04]  /*1e820*/  LDL.LU R14, [R1+0x1b0] ;  /* 0x0001b000010e7983 */ /* 0x001ee80000300800 */
[----:B------:R0:W-:Y:S04]  /*1e830*/  STL [R1+0xadc], R15 ;  /* 0x000adc0f01007387 */ /* 0x0001e80000100800 */
[----:B0-----:R-:W3:Y:S04]  /*1e840*/  LDL.LU R15, [R1+0x1b8] ;  /* 0x0001b800010f7983 */ /* 0x001ee80000300800 */
[----:B--2---:R0:W-:Y:S04]  /*1e850*/  STSM.16.M88.4 [R19], R4 ;  /* 0x0000000413007844 */ /* 0x0041e80000000200 */
[----:B------:R-:W-:Y:S01]  /*1e860*/  STSM.16.M88.4 [R19+0x200], R8 ;  /* 0x0002000813007844 */ /* 0x000fe20000000200 */
[----:B------:R-:W-:Y:S06]  /*1e870*/  BAR.SYNC.DEFER_BLOCKING 0x0 ;  /* 0x0000000000007b1d */ /* 0x000fec0000010000 */
[----:B0-----:R-:W2:Y:S04]  /*1e880*/  LDL.LU R5, [R1+0x144] ;  /* 0x0001440001057983 */ /* 0x001ea80000300800 */
[----:B------:R-:W2:Y:S04]  /*1e890*/  LDL.LU R6, [R1+0x13c] ;  /* 0x00013c0001067983 */ /* 0x000ea80000300800 */
[----:B------:R-:W2:Y:S04]  /*1e8a0*/  LDL.LU R7, [R1+0x1c0] ;  /* 0x0001c00001077983 */ /* 0x000ea80000300800 */
[----:B------:R0:W1:Y:S01]  /*1e8b0*/  LDS.128 R8, [R0] ;  /* 0x0000000000087984 */ /* 0x0000620000000c00 */
[----:B----4-:R-:W-:-:S02]  /*1e8c0*/  PRMT R25, R12, 0x5410, R25 ;  /* 0x000054100c197816 */ /* 0x010fc40000000019 */
[----:B---3--:R-:W-:Y:S01]  /*1e8d0*/  PRMT R26, R26, 0x5410, R13 ;  /* 0x000054101a1a7816 */ /* 0x008fe2000000000d */
[----:B0-----:R-:W3:Y:S01]  /*1e8e0*/  LDL.LU R0, [R1+0xb30] ;  /* 0x000b300001007983 */ /* 0x001ee20000300800 */
[----:B------:R-:W-:Y:S02]  /*1e8f0*/  PRMT R24, R14, 0x5410, R24 ;  /* 0x000054100e187816 */ /* 0x000fe40000000018 */
[----:B------:R-:W-:Y:S02]  /*1e900*/  PRMT R23, R15, 0x5410, R23 ;  /* 0x000054100f177816 */ /* 0x000fe40000000017 */
[----:B------:R-:W4:Y:S04]  /*1e910*/  LDL.LU R15, [R1+0x68] ;  /* 0x00006800010f7983 */ /* 0x000f280000300800 */
[----:B------:R-:W4:Y:S04]  /*1e920*/  LDL.LU R14, [R1+0xc] ;  /* 0x00000c00010e7983 */ /* 0x000f280000300800 */
[----:B------:R-:W2:Y:S04]  /*1e930*/  LDL.LU R12, [R1+0x5c] ;  /* 0x00005c00010c7983 */ /* 0x000ea80000300800 */
[----:B------:R-:W2:Y:S01]  /*1e940*/  LDL.LU R13, [R1+0x14] ;  /* 0x00001400010d7983 */ /* 0x000ea20000300800 */
[----:B------:R-:W-:-:S03]  /*1e950*/  PRMT R27, R18, 0x5410, R27 ;  /* 0x00005410121b7816 */ /* 0x000fc6000000001b */
[----:B----4-:R0:W-:Y:S04]  /*1e960*/  STL.64 [R1+0xb28], R14 ;  /* 0x000b280e01007387 */ /* 0x0101e80000100a00 */
[----:B0-----:R-:W4:Y:S04]  /*1e970*/  LDL.LU R14, [R1+0x44] ;  /* 0x00004400010e7983 */ /* 0x001f280000300800 */
[----:B------:R-:W3:Y:S04]  /*1e980*/  LDL.LU R15, [R1+0x28] ;  /* 0x00002800010f7983 */ /* 0x000ee80000300800 */
[----:B--2---:R0:W-:Y:S04]  /*1e990*/  STL.64 [R1+0xb20], R12 ;  /* 0x000b200c01007387 */ /* 0x0041e80000100a00 */
[----:B0-----:R-:W2:Y:S04]  /*1e9a0*/  LDL.LU R12, [R1+0x160] ;  /* 0x00016000010c7983 */ /* 0x001ea80000300800 */
[----:B------:R-:W4:Y:S04]  /*1e9b0*/  LDL.LU R13, [R1+0x158] ;  /* 0x00015800010d7983 */ /* 0x000f280000300800 */
[----:B------:R-:W3:Y:S04]  /*1e9c0*/  LDL.LU R18, [R1+0x58] ;  /* 0x0000580001127983 */ /* 0x000ee80000300800 */
[----:B-1----:R0:W-:Y:S04]  /*1e9d0*/  STL [R1+0xae8], R9 ;  /* 0x000ae80901007387 */ /* 0x0021e80000100800 */
[----:B0-----:R-:W2:Y:S01]  /*1e9e0*/  LDL R9, [R1+0x3c] ;  /* 0x00003c0001097983 */ /* 0x001ea20000100800 */
[----:B------:R-:W-:-:S02]  /*1e9f0*/  PRMT R20, R20, 0x5410, R5 ;  /* 0x0000541014147816 */ /* 0x000fc40000000005 */
[----:B------:R-:W-:Y:S02]  /*1ea00*/  PRMT R21, R21, 0x5410, R6 ;  /* 0x0000541015157816 */ /* 0x000fe40000000006 */
[----:B------:R-:W-:Y:S01]  /*1ea10*/  PRMT R22, R7, 0x5410, R22 ;  /* 0x0000541007167816 */ /* 0x000fe20000000016 */
[----:B------:R0:W-:Y:S04]  /*1ea20*/  STL [R1+0xae0], R10 ;  /* 0x000ae00a01007387 */ /* 0x0001e80000100800 */
[----:B0-----:R-:W3:Y:S04]  /*1ea30*/  LDL.LU R10, [R1+0x50] ;  /* 0x00005000010a7983 */ /* 0x001ee80000300800 */
[----:B------:R0:W-:Y:S04]  /*1ea40*/  STL [R1+0xad8], R11 ;  /* 0x000ad80b01007387 */ /* 0x0001e80000100800 */
[----:B0-----:R-:W3:Y:S04]  /*1ea50*/  LDL.LU R11, [R1+0x6c] ;  /* 0x00006c00010b7983 */ /* 0x001ee80000300800 */
[----:B--2---:R-:W0:Y:S01]  /*1ea60*/  LDS.128 R4, [R9+0x400] ;  /* 0x0004000009047984 */ /* 0x004e220000000c00 */
[----:B------:R-:W-:Y:S06]  /*1ea70*/  BAR.SYNC.DEFER_BLOCKING 0x0 ;  /* 0x0000000000007b1d */ /* 0x000fec0000010000 */
[----:B------:R-:W-:Y:S04]  /*1ea80*/  STSM.16.M88.4 [R19], R20 ;  /* 0x0000001413007844 */ /* 0x000fe80000000200 */
[----:B0-----:R0:W-:Y:S04]  /*1ea90*/  STL.64 [R1+0xb08], R6 ;  /* 0x000b080601007387 */ /* 0x0011e80000100a00 */
[----:B------:R-:W-:Y:S04]  /*1eaa0*/  STSM.16.M88.4 [R19+0x200], R24 ;  /* 0x0002001813007844 */ /* 0x000fe80000000200 */
[----:B0-----:R-:W2:Y:S04]  /*1eab0*/  LDL.LU R6, [R1+0x120] ;  /* 0x0001200001067983 */ /* 0x001ea80000300800 */
[----:B------:R-:W2:Y:S04]  /*1eac0*/  LDL.LU R7, [R1+0x10] ;  /* 0x0000100001077983 */ /* 0x000ea80000300800 */
[----:B------:R0:W-:Y:S04]  /*1ead0*/  STL.64 [R1+0xb00], R4 ;  /* 0x000b000401007387 */ /* 0x0001e80000100a00 */
[----:B0-----:R-:W2:Y:S04]  /*1eae0*/  LDL.LU R4, [R1+0x4] ;  /* 0x0000040001047983 */ /* 0x001ea80000300800 */
[----:B------:R-:W2:Y:S04]  /*1eaf0*/  LDL.LU R5, [R1+0x138] ;  /* 0x0001380001057983 */ /* 0x000ea80000300800 */
[----:B------:R-:W4:Y:S04]  /*1eb00*/  LDL.LU R20, [R1+0x1a0] ;  /* 0x0001a00001147983 */ /* 0x000f280000300800 */
[----:B------:R-:W3:Y:S04]  /*1eb10*/  LDL.LU R21, [R1+0x18c] ;  /* 0x00018c0001157983 */ /* 0x000ee80000300800 */
[----:B------:R-:W2:Y:S04]  /*1eb20*/  LDL.LU R22, [R1+0x168] ;  /* 0x0001680001167983 */ /* 0x000ea80000300800 */
[----:B------:R-:W2:Y:S04]  /*1eb30*/  LDL.LU R23, [R1+0x164] ;  /* 0x0001640001177983 */ /* 0x000ea80000300800 */
[----:B------:R-:W4:Y:S04]  /*1eb40*/  LDL.LU R25, [R1+0x40] ;  /* 0x0000400001197983 */ /* 0x000f280000300800 */
[----:B------:R-:W3:Y:S04]  /*1eb50*/  LDL.LU R26, [R1+0x2c] ;  /* 0x00002c00011a7983 */ /* 0x000ee80000300800 */
[----:B------:R-:W2:Y:S01]  /*1eb60*/  LDL.LU R27, [R1+0x20] ;  /* 0x00002000011b7983 */ /* 0x000ea20000300800 */
[----:B------:R-:W-:Y:S01]  /*1eb70*/  PRMT R24, R12, 0x5410, R3 ;  /* 0x000054100c187816 */ /* 0x000fe20000000003 */
[----:B------:R-:W-:Y:S01]  /*1eb80*/  BAR.SYNC.DEFER_BLOCKING 0x0 ;  /* 0x0000000000007b1d */ /* 0x000fe20000010000 */
[----:B----4-:R-:W-:-:S02]  /*1eb90*/  PRMT R20, R20, 0x5410, R25 ;  /* 0x0000541014147816 */ /* 0x010fc40000000019 */
[----:B------:R-:W-:Y:S02]  /*1eba0*/  PRMT R25, R13, 0x5410, R29 ;  /* 0x000054100d197816 */ /* 0x000fe4000000001d */
[----:B---3--:R-:W-:Y:S02]  /*1ebb0*/  PRMT R21, R21, 0x5410, R26 ;  /* 0x0000541015157816 */ /* 0x008fe4000000001a */
[----:B------:R-:W-:Y:S02]  /*1ebc0*/  PRMT R26, R14, 0x5410, R2 ;  /* 0x000054100e1a7816 */ /* 0x000fe40000000002 */
[----:B--2---:R-:W-:Y:S02]  /*1ebd0*/  PRMT R22, R22, 0x5410, R27 ;  /* 0x0000541016167816 */ /* 0x004fe4000000001b */
[----:B------:R-:W-:Y:S02]  /*1ebe0*/  PRMT R27, R15, 0x5410, R28 ;  /* 0x000054100f1b7816 */ /* 0x000fe4000000001c */
[----:B------:R-:W0:Y:S04]  /*1ebf0*/  LDS.128 R12, [R9] ;  /* 0x00000000090c7984 */ /* 0x000e280000000c00 */
[----:B0-----:R-:W-:Y:S04]  /*1ec00*/  STL.64 [R1+0x20], R12 ;  /* 0x0000200c01007387 */ /* 0x001fe80000100a00 */
[----:B------:R-:W-:Y:S04]  /*1ec10*/  STL.64 [R1+0x28], R14 ;  /* 0x0000280e01007387 */ /* 0x000fe80000100a00 */
[----:B------:R-:W0:Y:S01]  /*1ec20*/  LDS.128 R12, [R9+0x400] ;  /* 0x00040000090c7984 */ /* 0x000e220000000c00 */
[----:B------:R-:W-:Y:S01]  /*1ec30*/  PRMT R23, R23, 0x5410, R0 ;  /* 0x0000541017177816 */ /* 0x000fe20000000000 */
[----:B------:R-:W-:Y:S06]  /*1ec40*/  BAR.SYNC.DEFER_BLOCKING 0x0 ;  /* 0x0000000000007b1d */ /* 0x000fec0000010000 */
[----:B------:R-:W-:Y:S04]  /*1ec50*/  STSM.16.M88.4 [R19], R20 ;  /* 0x0000001413007844 */ /* 0x000fe80000000200 */
[----:B------:R-:W-:Y:S04]  /*1ec60*/  STSM.16.M88.4 [R19+0x200], R24 ;  /* 0x0002001813007844 */ /* 0x000fe80000000200 */
[----:B0-----:R-:W-:Y:S04]  /*1ec70*/  STL.64 [R1+0x40], R12 ;  /* 0x0000400c01007387 */ /* 0x001fe80000100a00 */
[----:B------:R0:W-:Y:S04]  /*1ec80*/  STL.64 [R1+0x48], R14 ;  /* 0x0000480e01007387 */ /* 0x0001e80000100a00 */
[----:B0-----:R-:W2:Y:S04]  /*1ec90*/  LDL.LU.64 R14, [R1+0xb28] ;  /* 0x000b2800010e7983 */ /* 0x001ea80000300a00 */
[----:B------:R-:W3:Y:S04]  /*1eca0*/  LDL.LU.64 R12, [R1+0xb20] ;  /* 0x000b2000010c7983 */ /* 0x000ee80000300a00 */
[----:B------:R-:W4:Y:S04]  /*1ecb0*/  LDL.LU R21, [R1+0x128] ;  /* 0x0001280001157983 */ /* 0x000f280000300800 */
[----:B------:R-:W3:Y:S04]  /*1ecc0*/  LDL.LU R22, [R1+0x124] ;  /* 0x0001240001167983 */ /* 0x000ee80000300800 */
[----:B------:R-:W3:Y:S04]  /*1ecd0*/  LDL.LU R23, [R1+0x8] ;  /* 0x0000080001177983 */ /* 0x000ee80000300800 */
[----:B------:R-:W4:Y:S04]  /*1ece0*/  LDL.LU R26, [R1+0x54] ;  /* 0x00005400011a7983 */ /* 0x000f280000300800 */
[----:B------:R-:W3:Y:S04]  /*1ecf0*/  LDL.LU R27, [R1] ;  /* 0x00000000011b7983 */ /* 0x000ee80000300800 */
[----:B------:R-:W3:Y:S01]  /*1ed00*/  LDL.LU R28, [R1+0x8c] ;  /* 0x00008c00011c7983 */ /* 0x000ee20000300800 */
[----:B------:R-:W-:-:S03]  /*1ed10*/  PRMT R20, R5, 0x5410, R4 ;  /* 0x0000541005147816 */ /* 0x000fc60000000004 */
[----:B------:R-:W3:Y:S04]  /*1ed20*/  LDL.LU R2, [R1+0x74] ;  /* 0x0000740001027983 */ /* 0x000ee80000300800 */
[----:B------:R-:W3:Y:S04]  /*1ed30*/  LDL.LU R29, [R1+0x88] ;  /* 0x00008800011d7983 */ /* 0x000ee80000300800 */
[----:B------:R-:W3:Y:S04]  /*1ed40*/  LDL.LU R3, [R1+0x34] ;  /* 0x0000340001037983 */ /* 0x000ee80000300800 */
[----:B------:R-:W3:Y:S04]  /*1ed50*/  LDL.LU R0, [R1+0x84] ;  /* 0x0000840001007983 */ /* 0x000ee80000300800 */
[----:B------:R-:W3:Y:S01]  /*1ed60*/  LDL.LU R4, [R1+0x38] ;  /* 0x0000380001047983 */ /* 0x000ee20000300800 */
[----:B------:R-:W-:-:S03]  /*1ed70*/  PRMT R24, R11, 0x5410, R7 ;  /* 0x000054100b187816 */ /* 0x000fc60000000007 */
[----:B------:R-:W3:Y:S01]  /*1ed80*/  LDL.LU R5, [R1+0x80] ;  /* 0x0000800001057983 */ /* 0x000ee20000300800 */
[----:B------:R-:W-:Y:S01]  /*1ed90*/  BAR.SYNC.DEFER_BLOCKING 0x0 ;  /* 0x0000000000007b1d */ /* 0x000fe20000010000 */
[----:B--2---:R-:W-:Y:S02]  /*1eda0*/  PRMT R25, R15, 0x5410, R10 ;  /* 0x000054100f197816 */ /* 0x004fe4000000000a */
[----:B----4-:R-:W-:Y:S02]  /*1edb0*/  PRMT R21, R21, 0x5410, R26 ;  /* 0x0000541015157816 */ /* 0x010fe4000000001a */
[----:B---3--:R-:W-:Y:S02]  /*1edc0*/  PRMT R26, R12, 0x5410, R14 ;  /* 0x000054100c1a7816 */ /* 0x008fe4000000000e */
[----:B------:R-:W-:Y:S02]  /*1edd0*/  PRMT R22, R22, 0x5410, R27 ;  /* 0x0000541016167816 */ /* 0x000fe4000000001b */
[----:B------:R-:W-:-:S02]  /*1ede0*/  PRMT R27, R18, 0x5410, R13 ;  /* 0x00005410121b7816 */ /* 0x000fc4000000000d */
[----:B------:R-:W0:Y:S01]  /*1edf0*/  LDS.128 R12, [R9] ;  /* 0x00000000090c7984 */ /* 0x000e220000000c00 */
[----:B------:R-:W-:-:S03]  /*1ee00*/  PRMT R23, R6, 0x5410, R23 ;  /* 0x0000541006177816 */ /* 0x000fc60000000017 */
[----:B0-----:R-:W-:Y:S04]  /*1ee10*/  STL.64 [R1+0x50], R12 ;  /* 0x0000500c01007387 */ /* 0x001fe80000100a00 */
[----:B------:R-:W-:Y:S04]  /*1ee20*/  STL.64 [R1+0x58], R14 ;  /* 0x0000580e01007387 */ /* 0x000fe80000100a00 */
[----:B------:R-:W2:Y:S04]  /*1ee30*/  LDL.LU R6, [R1+0x100] ;  /* 0x0001000001067983 */ /* 0x000ea80000300800 */
[----:B------:R-:W2:Y:S04]  /*1ee40*/  LDL.LU R7, [R1+0xa0] ;  /* 0x0000a00001077983 */ /* 0x000ea80000300800 */
[----:B------:R-:W0:Y:S01]  /*1ee50*/  LDS.128 R12, [R9+0x400] ;  /* 0x00040000090c7984 */ /* 0x000e220000000c00 */
[----:B------:R-:W-:Y:S06]  /*1ee60*/  BAR.SYNC.DEFER_BLOCKING 0x0 ;  /* 0x0000000000007b1d */ /* 0x000fec0000010000 */
[----:B------:R-:W-:Y:S04]  /*1ee70*/  STSM.16.M88.4 [R19], R20 ;  /* 0x0000001413007844 */ /* 0x000fe80000000200 */
[----:B0-----:R-:W-:Y:S04]  /*1ee80*/  STL.64 [R1+0x60], R12 ;  /* 0x0000600c01007387 */ /* 0x001fe80000100a00 */
[----:B------:R-:W-:Y:S04]  /*1ee90*/  STL.64 [R1+0x68], R14 ;  /* 0x0000680e01007387 */ /* 0x000fe80000100a00 */
[----:B------:R-:W-:Y:S01]  /*1eea0*/  STSM.16.M88.4 [R19+0x200], R24 ;  /* 0x0002001813007844 */ /* 0x000fe20000000200 */
[----:B------:R-:W-:Y:S06]  /*1eeb0*/  BAR.SYNC.DEFER_BLOCKING 0x0 ;  /* 0x0000000000007b1d */ /* 0x000fec0000010000 */
[----:B--2---:R0:W-:Y:S04]  /*1eec0*/  STL.64 [R1+0xb18], R6 ;  /* 0x000b180601007387 */ /* 0x0041e80000100a00 */
        /* <DEDUP_REMOVED lines=14> */
[----:B------:R-:W4:Y:S04]  /*1efb0*/  LDL.LU R26, [R1+0x7c] ;  /* 0x00007c00011a7983 */ /* 0x000f280000300800 */
[----:B------:R-:W4:Y:S01]  /*1efc0*/  LDL.LU R27, [R1+0x18] ;  /* 0x00001800011b7983 */ /* 0x000f220000300800 */
[----:B---3--:R-:W-:-:S02]  /*1efd0*/  PRMT R24, R28, 0x5410, R7 ;  /* 0x000054101c187816 */ /* 0x008fc40000000007 */
[----:B--2---:R-:W-:Y:S02]  /*1efe0*/  PRMT R23, R6, 0x5410, R23 ;  /* 0x0000541006177816 */ /* 0x004fe40000000017 */
[----:B----4-:R-:W-:Y:S02]  /*1eff0*/  PRMT R22, R22, 0x5410, R27 ;  /* 0x0000541016167816 */ /* 0x010fe4000000001b */
[----:B------:R-:W-:Y:S02]  /*1f000*/  PRMT R27, R5, 0x5410, R4 ;  /* 0x00005410051b7816 */ /* 0x000fe40000000004 */
[----:B------:R-:W0:Y:S04]  /*1f010*/  LDS.128 R4, [R9] ;  /* 0x0000000009047984 */ /* 0x000e280000000c00 */
[----:B0-----:R-:W-:Y:S04]  /*1f020*/  STL.64 [R1+0x70], R4 ;  /* 0x0000700401007387 */ /* 0x001fe80000100a00 */
[----:B------:R-:W-:Y:S04]  /*1f030*/  STL.64 [R1+0x78], R6 ;  /* 0x0000780601007387 */ /* 0x000fe80000100a00 */
[----:B------:R-:W0:Y:S01]  /*1f040*/  LDS.128 R4, [R9+0x400] ;  /* 0x0004000009047984 */ /* 0x000e220000000c00 */
[----:B------:R-:W-:-:S02]  /*1f050*/  PRMT R20, R20, 0x5410, R25 ;  /* 0x0000541014147816 */ /* 0x000fc40000000019 */
[----:B------:R-:W-:Y:S01]  /*1f060*/  PRMT R21, R21, 0x5410, R26 ;  /* 0x0000541015157816 */ /* 0x000fe2000000001a */
[----:B------:R-:W-:Y:S01]  /*1f070*/  BAR.SYNC.DEFER_BLOCKING 0x0 ;  /* 0x0000000000007b1d */ /* 0x000fe20000010000 */
[----:B------:R-:W-:Y:S02]  /*1f080*/  PRMT R25, R29, 0x5410, R2 ;  /* 0x000054101d197816 */ /* 0x000fe40000000002 */
[----:B------:R-:W-:-:S03]  /*1f090*/  PRMT R26, R0, 0x5410, R3 ;  /* 0x00005410001a7816 */ /* 0x000fc60000000003 */
[----:B------:R-:W-:Y:S04]  /*1f0a0*/  STSM.16.M88.4 [R19], R20 ;  /* 0x0000001413007844 */ /* 0x000fe80000000200 */
[----:B0-----:R-:W-:Y:S04]  /*1f0b0*/  STL.64 [R1+0x80], R4 ;  /* 0x0000800401007387 */ /* 0x001fe80000100a00 */
[----:B------:R0:W-:Y:S04]  /*1f0c0*/  STL.64 [R1+0x88], R6 ;  /* 0x0000880601007387 */ /* 0x0001e80000100a00 */
[----:B0-----:R-:W2:Y:S04]  /*1f0d0*/  LDL.LU.64 R6, [R1+0xb18] ;  /* 0x000b180001067983 */ /* 0x001ea80000300a00 */
[----:B------:R-:W3:Y:S04]  /*1f0e0*/  LDL.LU R4, [R1+0xf4] ;  /* 0x0000f40001047983 */ /* 0x000ee80000300800 */
[----:B------:R-:W4:Y:S04]  /*1f0f0*/  LDL.LU R28, [R1+0xcc] ;  /* 0x0000cc00011c7983 */ /* 0x000f280000300800 */
[----:B------:R-:W4:Y:S04]  /*1f100*/  LDL.LU R5, [R1+0xf0] ;  /* 0x0000f00001057983 */ /* 0x000f280000300800 */
[----:B------:R-:W3:Y:S04]  /*1f110*/  LDL.LU R2, [R1+0xb0] ;  /* 0x0000b00001027983 */ /* 0x000ee80000300800 */
[----:B------:R-:W3:Y:S04]  /*1f120*/  LDL.LU R29, [R1+0xdc] ;  /* 0x0000dc00011d7983 */ /* 0x000ee80000300800 */
[----:B------:R-:W3:Y:S04]  /*1f130*/  LDL.LU R3, [R1+0xb4] ;  /* 0x0000b40001037983 */ /* 0x000ee80000300800 */
[----:B------:R-:W3:Y:S04]  /*1f140*/  LDL.LU R0, [R1+0xd8] ;  /* 0x0000d80001007983 */ /* 0x000ee80000300800 */
[----:B------:R-:W2:Y:S04]  /*1f150*/  LDL.LU R20, [R1+0x108] ;  /* 0x0001080001147983 */ /* 0x000ea80000300800 */
[----:B------:R-:W4:Y:S04]  /*1f160*/  LDL.LU R21, [R1+0x98] ;  /* 0x0000980001157983 */ /* 0x000f280000300800 */
[----:B------:R-:W4:Y:S04]  /*1f170*/  LDL.LU R22, [R1+0x104] ;  /* 0x0001040001167983 */ /* 0x000f280000300800 */
[----:B------:R-:W3:Y:S04]  /*1f180*/  LDL.LU R23, [R1+0x9c] ;  /* 0x00009c0001177983 */ /* 0x000ee80000300800 */
[----:B------:R0:W-:Y:S04]  /*1f190*/  STSM.16.M88.4 [R19+0x200], R24 ;  /* 0x0002001813007844 */ /* 0x0001e80000000200 */
[----:B0-----:R-:W2:Y:S04]  /*1f1a0*/  LDL.LU R25, [R1+0xa8] ;  /* 0x0000a80001197983 */ /* 0x001ea80000300800 */
[----:B------:R-:W2:Y:S04]  /*1f1b0*/  LDL.LU R26, [R1+0x10c] ;  /* 0x00010c00011a7983 */ /* 0x000ea80000300800 */
[----:B------:R-:W3:Y:S01]  /*1f1c0*/  LDL.LU R27, [R1+0xac] ;  /* 0x0000ac00011b7983 */ /* 0x000ee20000300800 */
[----:B------:R-:W-:Y:S01]  /*1f1d0*/  BAR.SYNC.DEFER_BLOCKING 0x0 ;  /* 0x0000000000007b1d */ /* 0x000fe20000010000 */
[----:B--2---:R-:W-:-:S02]  /*1f1e0*/  PRMT R24, R26, 0x5410, R25 ;  /* 0x000054101a187816 */ /* 0x004fc40000000019 */
[----:B----4-:R-:W-:Y:S02]  /*1f1f0*/  PRMT R26, R22, 0x5410, R21 ;  /* 0x00005410161a7816 */ /* 0x010fe40000000015 */
[----:B---3--:R-:W-:Y:S02]  /*1f200*/  PRMT R25, R20, 0x5410, R27 ;  /* 0x0000541014197816 */ /* 0x008fe4000000001b */
[----:B------:R-:W-:Y:S02]  /*1f210*/  PRMT R27, R6, 0x5410, R23 ;  /* 0x00005410061b7816 */ /* 0x000fe40000000017 */
[----:B------:R-:W-:Y:S02]  /*1f220*/  PRMT R21, R15, 0x5410, R10 ;  /* 0x000054100f157816 */ /* 0x000fe4000000000a */
[----:B------:R-:W-:Y:S02]  /*1f230*/  PRMT R22, R12, 0x5410, R14 ;  /* 0x000054100c167816 */ /* 0x000fe4000000000e */
[----:B------:R-:W-:-:S02]  /*1f240*/  PRMT R23, R18, 0x5410, R13 ;  /* 0x0000541012177816 */ /* 0x000fc4000000000d */
[----:B------:R-:W0:Y:S01]  /*1f250*/  LDS.128 R12, [R9] ;  /* 0x00000000090c7984 */ /* 0x000e220000000c00 */
[----:B------:R-:W-:-:S03]  /*1f260*/  PRMT R20, R11, 0x5410, R7 ;  /* 0x000054100b147816 */ /* 0x000fc60000000007 */
[----:B------:R-:W2:Y:S04]  /*1f270*/  LDL R11, [R1+0x498] ;  /* 0x00049800010b7983 */ /* 0x000ea80000100800 */
[----:B0-----:R-:W-:Y:S04]  /*1f280*/  STL.64 [R1+0x90], R12 ;  /* 0x0000900c01007387 */ /* 0x001fe80000100a00 */
[----:B------:R-:W-:Y:S04]  /*1f290*/  STL.64 [R1+0x98], R14 ;  /* 0x0000980e01007387 */ /* 0x000fe80000100a00 */
[----:B------:R-:W3:Y:S04]  /*1f2a0*/  LDL.LU R6, [R1+0xc4] ;  /* 0x0000c40001067983 */ /* 0x000ee80000300800 */
[----:B------:R-:W3:Y:S04]  /*1f2b0*/  LDL.LU R7, [R1+0xe4] ;  /* 0x0000e40001077983 */ /* 0x000ee80000300800 */
[----:B------:R-:W0:Y:S01]  /*1f2c0*/  LDS.128 R12, [R9+0x400] ;  /* 0x00040000090c7984 */ /* 0x000e220000000c00 */
[----:B------:R-:W-:Y:S06]  /*1f2d0*/  BAR.SYNC.DEFER_BLOCKING 0x0 ;  /* 0x0000000000007b1d */ /* 0x000fec0000010000 */
[----:B0-----:R-:W-:Y:S04]  /*1f2e0*/  STL.64 [R1+0xa0], R12 ;  /* 0x0000a00c01007387 */ /* 0x001fe80000100a00 */
[----:B------:R-:W-:Y:S04]  /*1f2f0*/  STL.64 [R1+0xa8], R14 ;  /* 0x0000a80e01007387 */ /* 0x000fe80000100a00 */
[----:B------:R-:W-:Y:S04]  /*1f300*/  STSM.16.M88.4 [R19], R24 ;  /* 0x0000001813007844 */ /* 0x000fe80000000200 */
[----:B------:R-:W-:Y:S01]  /*1f310*/  STSM.16.M88.4 [R19+0x200], R20 ;  /* 0x0002001413007844 */ /* 0x000fe20000000200 */
[----:B------:R-:W-:Y:S06]  /*1f320*/  BAR.SYNC.DEFER_BLOCKING 0x0 ;  /* 0x0000000000007b1d */ /* 0x000fec0000010000 */
[----:B------:R-:W0:Y:S04]  /*1f330*/  LDS.128 R20, [R9] ;  /* 0x0000000009147984 */ /* 0x000e280000000c00 */
[----:B------:R-:W1:Y:S01]  /*1f340*/  LDS.128 R24, [R9+0x400] ;  /* 0x0004000009187984 */ /* 0x000e620000000c00 */
[----:B------:R-:W-:Y:S01]  /*1f350*/  PRMT R5, R5, 0x5410, R28 ;  /* 0x0000541005057816 */ /* 0x000fe2000000001c */
[----:B------:R-:W-:Y:S06]  /*1f360*/  BAR.SYNC.DEFER_BLOCKING 0x0 ;  /* 0x0000000000007b1d */ /* 0x000fec0000010000 */
[----:B---3--:R3:W-:Y:S04]  /*1f370*/  STL.64 [R1+0xb10], R6 ;  /* 0x000b100601007387 */ /* 0x0087e80000100a00 */
[----:B---3--:R-:W3:Y:S01]  /*1f380*/  LDL.LU R7, [R1+0xc8] ;  /* 0x0000c80001077983 */ /* 0x008ee20000300800 */
[----:B------:R-:W-:-:S02]  /*1f390*/  PRMT R6, R29, 0x5410, R2 ;  /* 0x000054101d067816 */ /* 0x000fc40000000002 */
[----:B------:R-:W4:Y:S01]  /*1f3a0*/  LDC R29, c[0x0][0x244] ;  /* 0x00009100ff1d7b82 */ /* 0x000f220000000800 */
[----:B------:R-:W2:Y:S04]  /*1f3b0*/  LDL.LU R10, [R1+0xc0] ;  /* 0x0000c000010a7983 */ /* 0x000ea80000300800 */
[----:B------:R-:W2:Y:S04]  /*1f3c0*/  LDL.LU R12, [R1+0xe0] ;  /* 0x0000e000010c7983 */ /* 0x000ea80000300800 */
[----:B------:R-:W4:Y:S04]  /*1f3d0*/  LDL.LU R15, [R1+0xbc] ;  /* 0x0000bc00010f7983 */ /* 0x000f280000300800 */
[----:B------:R-:W4:Y:S04]  /*1f3e0*/  LDL.LU R14, [R1+0xd4] ;  /* 0x0000d400010e7983 */ /* 0x000f280000300800 */
[----:B------:R-:W4:Y:S04]  /*1f3f0*/  LDL.LU R13, [R1+0xb8] ;  /* 0x0000b800010d7983 */ /* 0x000f280000300800 */
[----:B------:R-:W4:Y:S04]  /*1f400*/  LDL.LU R18, [R1+0xd0] ;  /* 0x0000d00001127983 */ /* 0x000f280000300800 */
[----:B0-----:R-:W-:Y:S04]  /*1f410*/  STL [R1+0xad4], R22 ;  /* 0x000ad41601007387 */ /* 0x001fe80000100800 */
[----:B------:R0:W-:Y:S04]  /*1f420*/  STL [R1+0xad0], R23 ;  /* 0x000ad01701007387 */ /* 0x0001e80000100800 */
[----:B0-----:R-:W4:Y:S01]  /*1f430*/  LDL R23, [R1+0x464] ;  /* 0x0004640001177983 */ /* 0x001f220000100800 */
[----:B---3--:R-:W-:-:S02]  /*1f440*/  PRMT R4, R4, 0x5410, R7 ;  /* 0x0000541004047816 */ /* 0x008fc40000000007 */
[----:B------:R-:W-:-:S05]  /*1f450*/  PRMT R7, R0, 0x5410, R3 ;  /* 0x0000541000077816 */ /* 0x000fca0000000003 */
[----:B------:R0:W-:Y:S04]  /*1f460*/  STSM.16.M88.4 [R19], R4 ;  /* 0x0000000413007844 */ /* 0x0001e80000000200 */
[----:B0-----:R-:W3:Y:S04]  /*1f470*/  LDL.LU.64 R6, [R1+0xb10] ;  /* 0x000b100001067983 */ /* 0x001ee80000300a00 */
[----:B------:R-:W3:Y:S01]  /*1f480*/  LDL R22, [R1+0x4c4] ;  /* 0x0004c40001167983 */ /* 0x000ee20000100800 */
[----:B--2---:R-:W-:Y:S01]  /*1f490*/  PRMT R5, R12, 0x5410, R10 ;  /* 0x000054100c057816 */ /* 0x004fe2000000000a */
[C---:B------:R-:W-:Y:S01]  /*1f4a0*/  IMAD R3, R11.reuse, UR4, RZ ;  /* 0x000000040b037c24 */ /* 0x040fe2000f8e02ff */
[----:B------:R-:W-:Y:S01]  /*1f4b0*/  ULDC.64 UR4, c[0x0][0x220] ;  /* 0x0000880000047ab9 */ /* 0x000fe20000000a00 */
[----:B------:R-:W-:Y:S01]  /*1f4c0*/  ISETP.GE.AND P1, PT, R11, UR10, PT ;  /* 0x0000000a0b007c0c */ /* 0x000fe2000bf26270 */
[----:B------:R-:W-:-:S02]  /*1f4d0*/  ULDC UR10, c[0x0][0x248] ;  /* 0x00009200000a7ab9 */ /* 0x000fc40000000800 */
[----:B------:R-:W-:-:S04]  /*1f4e0*/  IADD3 R2, P4, R3, UR4, RZ ;  /* 0x0000000403027c10 */ /* 0x000fc8000ff9e0ff */
[----:B------:R-:W-:Y:S01]  /*1f4f0*/  LEA.HI.X.SX32 R0, R3, UR5, 0x1, P4 ;  /* 0x0000000503007c11 */ /* 0x000fe2000a0f0eff */
[C---:B----4-:R-:W-:Y:S01]  /*1f500*/  IMAD R9, R23.reuse, UR6, RZ ;  /* 0x0000000617097c24 */ /* 0x050fe2000f8e02ff */
[----:B------:R-:W-:Y:S01]  /*1f510*/  ISETP.LT.AND P1, PT, R23, UR29, !P1 ;  /* 0x0000001d17007c0c */ /* 0x000fe2000cf21270 */
[----:B------:R-:W-:Y:S01]  /*1f520*/  IMAD R10, R29, 0x40, R3 ;  /* 0x000000401d0a7824 */ /* 0x000fe200078e0203 */
[----:B------:R-:W-:Y:S01]  /*1f530*/  ULDC.64 UR4, c[0x0][0x220] ;  /* 0x0000880000047ab9 */ /* 0x000fe20000000a00 */
[----:B------:R-:W-:Y:S01]  /*1f540*/  ULDC.64 UR6, c[0x0][0x228] ;  /* 0x00008a0000067ab9 */ /* 0x000fe20000000a00 */
[----:B------:R-:W-:Y:S02]  /*1f550*/  SHF.R.S32.HI R12, RZ, 0x1f, R9 ;  /* 0x0000001fff0c7819 */ /* 0x000fe40000011409 */
[----:B------:R-:W-:-:S05]  /*1f560*/  IADD3 R28, P4, R9, R2, RZ ;  /* 0x00000002091c7210 */ /* 0x000fca0007f9e0ff */
[----:B------:R-:W-:Y:S01]  /*1f570*/  IMAD.X R29, R12, 0x1, R0, P4 ;  /* 0x000000010c1d7824 */ /* 0x000fe200020e0600 */
[----:B------:R-:W-:Y:S02]  /*1f580*/  ISETP.GE.AND P4, PT, R23, UR11, PT ;  /* 0x0000000b17007c0c */ /* 0x000fe4000bf86270 */
[----:B------:R-:W-:Y:S02]  /*1f590*/  IADD3 R3, P5, R10, UR4, RZ ;  /* 0x000000040a037c10 */ /* 0x000fe4000ffbe0ff */
[----:B---3--:R-:W-:Y:S02]  /*1f5a0*/  PRMT R4, R7, 0x5410, R6 ;  /* 0x0000541007047816 */ /* 0x008fe40000000006 */
[----:B------:R-:W-:Y:S02]  /*1f5b0*/  PRMT R6, R14, 0x5410, R15 ;  /* 0x000054100e067816 */ /* 0x000fe4000000000f */
[----:B------:R-:W-:-:S05]  /*1f5c0*/  PRMT R7, R18, 0x5410, R13 ;  /* 0x0000541012077816 */ /* 0x000fca000000000d */
[----:B------:R0:W-:Y:S01]  /*1f5d0*/  STSM.16.M88.4 [R19+0x200], R4 ;  /* 0x0002000413007844 */ /* 0x0001e20000000200 */
[----:B------:R-:W-:Y:S01]  /*1f5e0*/  PRMT R13, R16, 0x7770, RZ ;  /* 0x00007770100d7816 */ /* 0x000fe200000000ff */
[----:B------:R-:W-:Y:S01]  /*1f5f0*/  BAR.SYNC.DEFER_BLOCKING 0x0 ;  /* 0x0000000000007b1d */ /* 0x000fe20000010000 */
[----:B------:R-:W-:-:S05]  /*1f600*/  ISETP.LT.AND P4, PT, R22, UR6, !P4 ;  /* 0x0000000616007c0c */ /* 0x000fca000e781270 */
[----:B------:R-:W-:Y:S01]  /*1f610*/  ULDC UR6, c[0x0][0x22c] ;  /* 0x00008b0000067ab9 */ /* 0x000fe20000000800 */
[----:B0-----:R-:W2:Y:S04]  /*1f620*/  LDL.LU.64 R6, [R1+0xb08] ;  /* 0x000b080001067983 */ /* 0x001ea80000300a00 */
[----:B------:R-:W3:Y:S04]  /*1f630*/  LDL.LU.64 R4, [R1+0xb00] ;  /* 0x000b000001047983 */ /* 0x000ee80000300a00 */
[----:B------:R0:W-:Y:S01]  /*1f640*/  @P1 STG.E.U8 desc[UR8][R28.64], R13 ;  /* 0x0000000d1c001986 */ /* 0x0001e2000c101108 */
[----:B------:R-:W-:-:S02]  /*1f650*/  IADD3 R18, P1, R9, R3, RZ ;  /* 0x0000000309127210 */ /* 0x000fc40007f3e0ff */
[----:B0-----:R-:W-:Y:S01]  /*1f660*/  LEA.HI.X.SX32 R28, R10, UR5, 0x1, P5 ;  /* 0x000000050a1c7c11 */ /* 0x001fe2000a8f0eff */
[----:B------:R-:W-:Y:S01]  /*1f670*/  ULDC.64 UR4, c[0x0][0x228] ;  /* 0x00008a0000047ab9 */ /* 0x000fe20000000a00 */
[----:B------:R-:W-:-:S03]  /*1f680*/  PRMT R29, R16, 0x7771, RZ ;  /* 0x00007771101d7816 */ /* 0x000fc600000000ff */
[----:B------:R-:W-:Y:S02]  /*1f690*/  IMAD.X R19, R12, 0x1, R28, P1 ;  /* 0x000000010c137824 */ /* 0x000fe400008e061c */
[----:B------:R-:W-:Y:S01]  /*1f6a0*/  VIADD R10, R9, UR10 ;  /* 0x0000000a090a7c36 */ /* 0x000fe20008000000 */
[----:B------:R-:W-:Y:S01]  /*1f6b0*/  ISETP.LT.AND P5, PT, R11, UR4, !P2 ;  /* 0x000000040b007c0c */ /* 0x000fe2000d7a1270 */
[----:B------:R-:W-:Y:S01]  /*1f6c0*/  VIADD R13, R23, 0x3 ;  /* 0x00000003170d7836 */ /* 0x000fe20000000000 */
[----:B------:R0:W-:Y:S01]  /*1f6d0*/  @P4 STG.E.U8 desc[UR8][R18.64], R29 ;  /* 0x0000001d12004986 */ /* 0x0001e2000c101108 */
[----:B------:R-:W-:Y:S01]  /*1f6e0*/  PRMT R12, R16, 0x7772, RZ ;  /* 0x00007772100c7816 */ /* 0x000fe200000000ff */
[----:B------:R-:W-:Y:S01]  /*1f6f0*/  ULDC UR4, c[0x0][0x22c] ;  /* 0x00008b0000047ab9 */ /* 0x000fe20000000800 */
[----:B------:R-:W-:Y:S01]  /*1f700*/  SHF.R.S32.HI R9, RZ, 0x1f, R10 ;  /* 0x0000001fff097819 */ /* 0x000fe2000001140a */
[----:B------:R-:W-:Y:S01]  /*1f710*/  ULDC.64 UR10, c[0x0][0x228] ;  /* 0x00008a00000a7ab9 */ /* 0x000fe20000000a00 */
[----:B------:R-:W-:Y:S01]  /*1f720*/  IADD3 R14, P6, R10, R2, RZ ;  /* 0x000000020a0e7210 */ /* 0x000fe20007fde0ff */
[----:B0-----:R-:W4:Y:S04]  /*1f730*/  LDL.LU R18, [R1+0xafc] ;  /* 0x000afc0001127983 */ /* 0x001f280000300800 */
[----:B------:R-:W-:Y:S01]  /*1f740*/  IMAD.X R15, R9, 0x1, R0, P6 ;  /* 0x00000001090f7824 */ /* 0x000fe200030e0600 */
[----:B------:R-:W-:Y:S01]  /*1f750*/  ISETP.LT.AND P4, PT, R22, UR12, !P2 ;  /* 0x0000000c16007c0c */ /* 0x000fe2000d781270 */
[----:B------:R-:W-:Y:S01]  /*1f760*/  VIADD R19, R23, 0x4 ;  /* 0x0000000417137836 */ /* 0x000fe20000000000 */
[----:B------:R-:W-:Y:S01]  /*1f770*/  ISETP.GE.AND P1, PT, R13, UR4, PT ;  /* 0x000000040d007c0c */ /* 0x000fe2000bf26270 */
[----:B------:R-:W-:Y:S01]  /*1f780*/  ULDC UR4, c[0x0][0x248] ;  /* 0x0000920000047ab9 */ /* 0x000fe20000000800 */
[----:B------:R0:W-:Y:S01]  /*1f790*/  @P5 STG.E.U8 desc[UR8][R14.64], R12 ;  /* 0x0000000c0e005986 */ /* 0x0001e2000c101108 */
[----:B------:R-:W-:Y:S01]  /*1f7a0*/  PRMT R16, R16, 0x7773, RZ ;  /* 0x0000777310107816 */ /* 0x000fe200000000ff */
[C---:B------:R-:W-:Y:S01]  /*1f7b0*/  VIADD R29, R10.reuse, UR4 ;  /* 0x000000040a1d7c36 */ /* 0x040fe20008000000 */
[----:B------:R-:W-:Y:S01]  /*1f7c0*/  ULDC UR4, c[0x0][0x22c] ;  /* 0x00008b0000047ab9 */ /* 0x000fe20000000800 */
[----:B------:R-:W-:Y:S01]  /*1f7d0*/  ULDC UR12, c[0x0][0x228] ;  /* 0x00008a00000c7ab9 */ /* 0x000fe20000000800 */
[----:B0-----:R-:W-:-:S05]  /*1f7e0*/  IADD3 R14, P2, R10, R3, RZ ;  /* 0x000000030a0e7210 */ /* 0x001fca0007f5e0ff */
[----:B------:R-:W-:Y:S01]  /*1f7f0*/  IMAD.X R15, R9, 0x1, R28, P2 ;  /* 0x00000001090f7824 */ /* 0x000fe200010e061c */
[----:B------:R-:W-:Y:S01]  /*1f800*/  ISETP.LT.AND P5, PT, R11, UR10, !P3 ;  /* 0x0000000a0b007c0c */ /* 0x000fe2000dfa1270 */
[----:B------:R-:W-:Y:S01]  /*1f810*/  ULDC UR10, c[0x0][0x228] ;  /* 0x00008a00000a7ab9 */ /* 0x000fe20000000800 */
[----:B------:R-:W-:Y:S02]  /*1f820*/  SHF.R.S32.HI R10, RZ, 0x1f, R29 ;  /* 0x0000001fff0a7819 */ /* 0x000fe4000001141d */
[----:B------:R0:W-:Y:S01]  /*1f830*/  @P4 STG.E.U8 desc[UR8][R14.64], R16 ;  /* 0x000000100e004986 */ /* 0x0001e2000c101108 */
[----:B------:R-:W-:Y:S02]  /*1f840*/  ISETP.LT.AND P4, PT, R22, UR16, !P3 ;  /* 0x0000001016007c0c */ /* 0x000fe4000df81270 */
[----:B------:R-:W-:Y:S01]  /*1f850*/  ISETP.GE.AND P2, PT, R19, UR4, PT ;  /* 0x0000000413007c0c */ /* 0x000fe2000bf46270 */
[----:B------:R-:W-:Y:S01]  /*1f860*/  ULDC UR4, c[0x0][0x248] ;  /* 0x0000920000047ab9 */ /* 0x000fe20000000800 */
[----:B------:R-:W-:Y:S01]  /*1f870*/  VIADD R19, R23, 0x5 ;  /* 0x0000000517137836 */ /* 0x000fe20000000000 */
[C---:B0-----:R-:W-:Y:S01]  /*1f880*/  IADD3 R14, P3, R29.reuse, R3, RZ ;  /* 0x000000031d0e7210 */ /* 0x041fe20007f7e0ff */
[----:B------:R-:W-:Y:S01]  /*1f890*/  VIADD R16, R29, UR4 ;  /* 0x000000041d107c36 */ /* 0x000fe20008000000 */
[----:B------:R-:W-:-:S03]  /*1f8a0*/  ULDC UR4, c[0x0][0x22c] ;  /* 0x00008b0000047ab9 */ /* 0x000fc60000000800 */
[----:B------:R-:W-:Y:S01]  /*1f8b0*/  IMAD.X R15, R10, 0x1, R28, P3 ;  /* 0x000000010a0f7824 */ /* 0x000fe200018e061c */
[----:B------:R-:W-:Y:S01]  /*1f8c0*/  ISETP.GE.AND P3, PT, R19, UR4, PT ;  /* 0x0000000413007c0c */ /* 0x000fe2000bf66270 */
[----:B------:R-:W-:Y:S01]  /*1f8d0*/  ULDC UR4, c[0x0][0x248] ;  /* 0x0000920000047ab9 */ /* 0x000fe20000000800 */
[----:B------:R-:W2:Y:S01]  /*1f8e0*/  LDL.LU R19, [R1+0xaf8] ;  /* 0x000af80001137983 */ /* 0x000ea20000300800 */
[----:B------:R-:W-:Y:S02]  /*1f8f0*/  IADD3 R12, P6, R29, R2, RZ ;  /* 0x000000021d0c7210 */ /* 0x000fe40007fde0ff */
[----:B------:R-:W-:-:S03]  /*1f900*/  PRMT R9, R17, 0x7770, RZ ;  /* 0x0000777011097816 */ /* 0x000fc600000000ff */
[----:B------:R-:W-:-:S05]  /*1f910*/  IMAD.X R13, R10, 0x1, R0, P6 ;  /* 0x000000010a0d7824 */ /* 0x000fca00030e0600 */
[----:B------:R0:W-:Y:S01]  /*1f920*/  @P5 STG.E.U8 desc[UR8][R12.64], R9 ;  /* 0x000000090c005986 */ /* 0x0001e2000c101108 */
[----:B------:R-:W-:Y:S02]  /*1f930*/  ISETP.LT.AND P5, PT, R11, UR14, !P1 ;  /* 0x0000000e0b007c0c */ /* 0x000fe4000cfa1270 */
[C---:B------:R-:W-:Y:S02]  /*1f940*/  PRMT R29, R17.reuse, 0x7771, RZ ;  /* 0x00007771111d7816 */ /* 0x040fe400000000ff */
[----:B------:R-:W-:Y:S02]  /*1f950*/  PRMT R10, R17, 0x7772, RZ ;  /* 0x00007772110a7816 */ /* 0x000fe400000000ff */
[----:B0-----:R-:W-:Y:S02]  /*1f960*/  SHF.R.S32.HI R9, RZ, 0x1f, R16 ;  /* 0x0000001fff097819 */ /* 0x001fe40000011410 */
[----:B------:R-:W-:Y:S01]  /*1f970*/  IADD3 R12, P6, R16, R2, RZ ;  /* 0x00000002100c7210 */ /* 0x000fe20007fde0ff */
[----:B------:R0:W-:Y:S04]  /*1f980*/  @P4 STG.E.U8 desc[UR8][R14.64], R29 ;  /* 0x0000001d0e004986 */ /* 0x0001e8000c101108 */
[----:B------:R-:W-:Y:S01]  /*1f990*/  IMAD.X R13, R9, 0x1, R0, P6 ;  /* 0x00000001090d7824 */ /* 0x000fe200030e0600 */
[----:B------:R-:W-:-:S04]  /*1f9a0*/  ISETP.LT.AND P4, PT, R22, UR20, !P1 ;  /* 0x0000001416007c0c */ /* 0x000fc8000cf81270 */
[----:B------:R1:W-:Y:S01]  /*1f9b0*/  @P5 STG.E.U8 desc[UR8][R12.64], R10 ;  /* 0x0000000a0c005986 */ /* 0x0003e2000c101108 */
[----:B------:R-:W-:Y:S01]  /*1f9c0*/  ISETP.LT.AND P5, PT, R11, UR18, !P2 ;  /* 0x000000120b007c0c */ /* 0x000fe2000d7a1270 */
[C---:B0-----:R-:W-:Y:S01]  /*1f9d0*/  VIADD R29, R16.reuse, UR4 ;  /* 0x00000004101d7c36 */ /* 0x041fe20008000000 */
[----:B------:R-:W-:Y:S01]  /*1f9e0*/  IADD3 R14, P1, R16, R3, RZ ;  /* 0x00000003100e7210 */ /* 0x000fe20007f3e0ff */
[----:B------:R-:W-:-:S03]  /*1f9f0*/  ULDC UR4, c[0x0][0x22c] ;  /* 0x00008b0000047ab9 */ /* 0x000fc60000000800 */
[----:B------:R-:W-:Y:S01]  /*1fa00*/  IADD3 R16, P6, R29, R2, RZ ;  /* 0x000000021d107210 */ /* 0x000fe20007fde0ff */
[----:B------:R-:W-:Y:S01]  /*1fa10*/  IMAD.X R15, R9, 0x1, R28, P1 ;  /* 0x00000001090f7824 */ /* 0x000fe200008e061c */
[----:B-1----:R-:W-:Y:S01]  /*1fa20*/  SHF.R.S32.HI R12, RZ, 0x1f, R29 ;  /* 0x0000001fff0c7819 */ /* 0x002fe2000001141d */
[----:B------:R-:W-:Y:S01]  /*1fa30*/  VIADD R13, R23, 0x6 ;  /* 0x00000006170d7836 */ /* 0x000fe20000000000 */
[----:B------:R-:W-:-:S03]  /*1fa40*/  PRMT R10, R17, 0x7773, RZ ;  /* 0x00007773110a7816 */ /* 0x000fc600000000ff */
[----:B------:R-:W-:Y:S01]  /*1fa50*/  IMAD.X R17, R12, 0x1, R0, P6 ;  /* 0x000000010c117824 */ /* 0x000fe200030e0600 */
[----:B------:R-:W-:Y:S01]  /*1fa60*/  ISETP.GE.AND P1, PT, R13, UR4, PT ;  /* 0x000000040d007c0c */ /* 0x000fe2000bf26270 */
[----:B------:R-:W-:Y:S01]  /*1fa70*/  ULDC UR4, c[0x0][0x248] ;  /* 0x0000920000047ab9 */ /* 0x000fe20000000800 */
[----:B------:R0:W-:Y:S01]  /*1fa80*/  @P4 STG.E.U8 desc[UR8][R14.64], R10 ;  /* 0x0000000a0e004986 */ /* 0x0001e2000c101108 */
[----:B------:R-:W-:Y:S01]  /*1fa90*/  ISETP.LT.AND P4, PT, R22, UR24, !P2 ;  /* 0x0000001816007c0c */ /* 0x000fe2000d781270 */
[C---:B0-----:R-:W-:Y:S01]  /*1faa0*/  VIADD R10, R29.reuse, UR4 ;  /* 0x000000041d0a7c36 */ /* 0x041fe20008000000 */
[----:B------:R-:W-:Y:S01]  /*1fab0*/  IADD3 R14, P2, R29, R3, RZ ;  /* 0x000000031d0e7210 */ /* 0x000fe20007f5e0ff */
[----:B------:R-:W-:-:S04]  /*1fac0*/  ULDC UR4, c[0x0][0x22c] ;  /* 0x00008b0000047ab9 */ /* 0x000fc80000000800 */
[----:B------:R-:W-:Y:S01]  /*1fad0*/  IMAD.X R15, R12, 0x1, R28, P2 ;  /* 0x000000010c0f7824 */ /* 0x000fe200010e061c */
[----:B----4-:R-:W-:-:S05]  /*1fae0*/  PRMT R9, R18, 0x7770, RZ ;  /* 0x0000777012097816 */ /* 0x010fca00000000ff */
[----:B------:R0:W-:Y:S01]  /*1faf0*/  @P5 STG.E.U8 desc[UR8][R16.64], R9 ;  /* 0x0000000910005986 */ /* 0x0001e2000c101108 */
[----:B------:R-:W-:Y:S02]  /*1fb00*/  ISETP.LT.AND P5, PT, R11, UR22, !P3 ;  /* 0x000000160b007c0c */ /* 0x000fe4000dfa1270 */
[C---:B------:R-:W-:Y:S02]  /*1fb10*/  PRMT R29, R18.reuse, 0x7771, RZ ;  /* 0x00007771121d7816 */ /* 0x040fe400000000ff */
[----:B------:R-:W-:Y:S01]  /*1fb20*/  PRMT R12, R18, 0x7772, RZ ;  /* 0x00007772120c7816 */ /* 0x000fe200000000ff */
[----:B0-----:R-:W-:Y:S01]  /*1fb30*/  VIADD R17, R23, 0x7 ;  /* 0x0000000717117836 */ /* 0x001fe20000000000 */
[----:B------:R-:W-:Y:S02]  /*1fb40*/  SHF.R.S32.HI R9, RZ, 0x1f, R10 ;  /* 0x0000001fff097819 */ /* 0x000fe4000001140a */
[----:B------:R-:W-:Y:S02]  /*1fb50*/  IADD3 R16, P6, R10, R2, RZ ;  /* 0x000000020a107210 */ /* 0x000fe40007fde0ff */
[----:B------:R-:W-:Y:S01]  /*1fb60*/  ISETP.GE.AND P2, PT, R17, UR4, PT ;  /* 0x0000000411007c0c */ /* 0x000fe2000bf46270 */
[----:B------:R0:W-:Y:S02]  /*1fb70*/  @P4 STG.E.U8 desc[UR8][R14.64], R29 ;  /* 0x0000001d0e004986 */ /* 0x0001e4000c101108 */
[----:B------:R-:W-:Y:S01]  /*1fb80*/  IMAD.X R17, R9, 0x1, R0, P6 ;  /* 0x0000000109117824 */ /* 0x000fe200030e0600 */
[----:B------:R-:W-:Y:S01]  /*1fb90*/  ISETP.LT.AND P4, PT, R22, UR26, !P3 ;  /* 0x0000001a16007c0c */ /* 0x000fe2000df81270 */
[----:B------:R-:W-:-:S03]  /*1fba0*/  ULDC UR4, c[0x0][0x248] ;  /* 0x0000920000047ab9 */ /* 0x000fc60000000800 */
[----:B------:R1:W-:Y:S01]  /*1fbb0*/  @P5 STG.E.U8 desc[UR8][R16.64], R12 ;  /* 0x0000000c10005986 */ /* 0x0003e2000c101108 */
[----:B------:R-:W-:Y:S01]  /*1fbc0*/  ISETP.LT.AND P5, PT, R11, UR28, !P1 ;  /* 0x0000001c0b007c0c */ /* 0x000fe2000cfa1270 */
[----:B0-----:R-:W-:Y:S01]  /*1fbd0*/  VIADD R29, R10, UR4 ;  /* 0x000000040a1d7c36 */ /* 0x001fe20008000000 */
[----:B------:R-:W-:Y:S01]  /*1fbe0*/  PRMT R18, R18, 0x7773, RZ ;  /* 0x0000777312127816 */ /* 0x000fe200000000ff */
[----:B------:R-:W-:Y:S01]  /*1fbf0*/  ULDC UR4, c[0x0][0x22c] ;  /* 0x00008b0000047ab9 */ /* 0x000fe20000000800 */
[----:B-1----:R-:W-:Y:S01]  /*1fc00*/  IADD3 R12, P3, R10, R3, RZ ;  /* 0x000000030a0c7210 */ /* 0x002fe20007f7e0ff */
[----:B------:R-:W-:-:S04]  /*1fc10*/  VIADD R16, R23, 0x8 ;  /* 0x0000000817107836 */ /* 0x000fc80000000000 */
[----:B------:R-:W-:Y:S01]  /*1fc20*/  IMAD.X R13, R9, 0x1, R28, P3 ;  /* 0x00000001090d7824 */ /* 0x000fe200018e061c */
[----:B------:R-:W-:Y:S01]  /*1fc30*/  ISETP.GE.AND P3, PT, R16, UR6, PT ;  /* 0x0000000610007c0c */ /* 0x000fe2000bf66270 */
[----:B------:R-:W-:Y:S01]  /*1fc40*/  ULDC UR6, c[0x0][0x228] ;  /* 0x00008a0000067ab9 */ /* 0x000fe20000000800 */
[----:B------:R-:W-:Y:S02]  /*1fc50*/  SHF.R.S32.HI R9, RZ, 0x1f, R29 ;  /* 0x0000001fff097819 */ /* 0x000fe4000001141d */
[----:B------:R-:W-:Y:S01]  /*1fc60*/  IADD3 R16, P6, R29, R2, RZ ;  /* 0x000000021d107210 */ /* 0x000fe20007fde0ff */
[----:B------:R2:W-:Y:S01]  /*1fc70*/  @P4 STG.E.U8 desc[UR8][R12.64], R18 ;  /* 0x000000120c004986 */ /* 0x0005e2000c101108 */
[----:B------:R-:W-:Y:S01]  /*1fc80*/  ISETP.LT.AND P1, PT, R22, UR6, !P1 ;  /* 0x0000000616007c0c */ /* 0x000fe2000cf21270 */
[----:B------:R-:W-:Y:S01]  /*1fc90*/  VIADD R10, R23, 0x9 ;  /* 0x00000009170a7836 */ /* 0x000fe20000000000 */
[----:B------:R-:W-:Y:S01]  /*1fca0*/  ULDC UR6, c[0x0][0x228] ;  /* 0x00008a0000067ab9 */ /* 0x000fe20000000800 */
[----:B------:R-:W-:Y:S01]  /*1fcb0*/  IMAD.X R17, R9, 0x1, R0, P6 ;  /* 0x0000000109117824 */ /* 0x000fe200030e0600 */
[----:B--2---:R-:W-:-:S02]  /*1fcc0*/  PRMT R18, R19, 0x7770, RZ ;  /* 0x0000777013127816 */ /* 0x004fc400000000ff */
[----:B------:R-:W-:-:S03]  /*1fcd0*/  IADD3 R12, P6, R29, R3, RZ ;  /* 0x000000031d0c7210 */ /* 0x000fc60007fde0ff */
[----:B------:R0:W-:Y:S02]  /*1fce0*/  @P5 STG.E.U8 desc[UR8][R16.64], R18 ;  /* 0x0000001210005986 */ /* 0x0001e4000c101108 */
[----:B------:R-:W-:Y:S01]  /*1fcf0*/  IMAD.X R13, R9, 0x1, R28, P6 ;  /* 0x00000001090d7824 */ /* 0x000fe200030e061c */
[----:B0-----:R-:W-:-:S05]  /*1fd00*/  PRMT R17, R19, 0x7771, RZ ;  /* 0x0000777113117816 */ /* 0x001fca00000000ff */
[----:B------:R0:W-:Y:S04]  /*1fd10*/  @P1 STG.E.U8 desc[UR8][R12.64], R17 ;  /* 0x000000110c001986 */ /* 0x0001e8000c101108 */
[----:B0-----:R-:W2:Y:S01]  /*1fd20*/  LDL.LU.64 R12, [R1+0xaf0] ;  /* 0x000af000010c7983 */ /* 0x001ea20000300a00 */
[----:B------:R-:W-:Y:S01]  /*1fd30*/  ISETP.GE.AND P4, PT, R10, UR4, PT ;  /* 0x000000040a007c0c */ /* 0x000fe2000bf86270 */
[----:B------:R-:W-:Y:S02]  /*1fd40*/  ULDC UR4, c[0x0][0x248] ;  /* 0x0000920000047ab9 */ /* 0x000fe40000000800 */
[----:B------:R-:W-:Y:S01]  /*1fd50*/  VIADD R18, R29, UR4 ;  /* 0x000000041d127c36 */ /* 0x000fe20008000000 */
[----:B------:R-:W-:Y:S01]  /*1fd60*/  ISETP.LT.AND P5, PT, R11, UR6, !P2 ;  /* 0x000000060b007c0c */ /* 0x000fe2000d7a1270 */
[----:B------:R-:W-:Y:S01]  /*1fd70*/  ULDC UR4, c[0x0][0x248] ;  /* 0x0000920000047ab9 */ /* 0x000fe20000000800 */
[C---:B------:R-:W-:Y:S01]  /*1fd80*/  PRMT R14, R19.reuse, 0x7773, RZ ;  /* 0x00007773130e7816 */ /* 0x040fe200000000ff */
[----:B------:R-:W-:Y:S01]  /*1fd90*/  ULDC UR6, c[0x0][0x228] ;  /* 0x00008a0000067ab9 */ /* 0x000fe20000000800 */
[----:B------:R-:W-:-:S02]  /*1fda0*/  PRMT R29, R19, 0x7772, RZ ;  /* 0x00007772131d7816 */ /* 0x000fc400000000ff */
[----:B------:R-:W-:Y:S02]  /*1fdb0*/  SHF.R.S32.HI R19, RZ, 0x1f, R18 ;  /* 0x0000001fff137819 */ /* 0x000fe40000011412 */
[CC--:B------:R-:W-:Y:S01]  /*1fdc0*/  IADD3 R16, P6, R18.reuse, R2.reuse, RZ ;  /* 0x0000000212107210 */ /* 0x0c0fe20007fde0ff */
[----:B------:R-:W-:Y:S01]  /*1fdd0*/  VIADD R9, R18, UR4 ;  /* 0x0000000412097c36 */ /* 0x000fe20008000000 */
[----:B------:R-:W-:Y:S01]  /*1fde0*/  ISETP.LT.AND P2, PT, R22, UR6, !P2 ;  /* 0x0000000616007c0c */ /* 0x000fe2000d741270 */
[----:B------:R-:W-:Y:S02]  /*1fdf0*/  VIADD R15, R23, 0xa ;  /* 0x0000000a170f7836 */ /* 0x000fe40000000000 */
[----:B------:R-:W-:Y:S01]  /*1fe00*/  IMAD.X R17, R19, 0x1, R0, P6 ;  /* 0x0000000113117824 */ /* 0x000fe200030e0600 */
[----:B------:R-:W-:Y:S01]  /*1fe10*/  ISETP.LT.AND P6, PT, R11, UR10, !P3 ;  /* 0x0000000a0b007c0c */ /* 0x000fe2000dfc1270 */
[----:B------:R-:W-:Y:S01]  /*1fe20*/  ULDC UR4, c[0x0][0x22c] ;  /* 0x00008b0000047ab9 */ /* 0x000fe20000000800 */
[----:B------:R-:W-:Y:S01]  /*1fe30*/  IADD3 R18, P1, R18, R3, RZ ;  /* 0x0000000312127210 */ /* 0x000fe20007f3e0ff */
[----:B------:R-:W-:Y:S01]  /*1fe40*/  ULDC UR6, c[0x0][0x228] ;  /* 0x00008a0000067ab9 */ /* 0x000fe20000000800 */
[----:B------:R0:W-:Y:S01]  /*1fe50*/  @P5 STG.E.U8 desc[UR8][R16.64], R29 ;  /* 0x0000001d10005986 */ /* 0x0001e2000c101108 */
[----:B------:R-:W-:Y:S01]  /*1fe60*/  SHF.R.S32.HI R10, RZ, 0x1f, R9 ;  /* 0x0000001fff0a7819 */ /* 0x000fe20000011409 */
[----:B------:R-:W-:Y:S01]  /*1fe70*/  ULDC UR10, c[0x0][0x228] ;  /* 0x00008a00000a7ab9 */ /* 0x000fe20000000800 */
[----:B------:R-:W-:Y:S01]  /*1fe80*/  IMAD.X R19, R19, 0x1, R28, P1 ;  /* 0x0000000113137824 */ /* 0x000fe200008e061c */
[----:B------:R-:W-:Y:S01]  /*1fe90*/  ISETP.GE.AND P1, PT, R15, UR4, PT ;  /* 0x000000040f007c0c */ /* 0x000fe2000bf26270 */
[----:B------:R-:W-:Y:S01]  /*1fea0*/  ULDC UR4, c[0x0][0x248] ;  /* 0x0000920000047ab9 */ /* 0x000fe20000000800 */
[----:B0-----:R-:W-:-:S02]  /*1feb0*/  IADD3 R16, P5, R9, R2, RZ ;  /* 0x0000000209107210 */ /* 0x001fc40007fbe0ff */
[----:B------:R0:W-:Y:S03]  /*1fec0*/  @P2 STG.E.U8 desc[UR8][R18.64], R14 ;  /* 0x0000000e12002986 */ /* 0x0001e6000c101108 */
[----:B------:R-:W-:Y:S01]  /*1fed0*/  IMAD.X R17, R10, 0x1, R0, P5 ;  /* 0x000000010a117824 */ /* 0x000fe200028e0600 */
[C---:B------:R-:W-:Y:S01]  /*1fee0*/  ISETP.LT.AND P3, PT, R22.reuse, UR6, !P3 ;  /* 0x0000000616007c0c */ /* 0x040fe2000df61270 */
[----:B------:R-:W-:Y:S01]  /*1fef0*/  VIADD R15, R23, 0xb ;  /* 0x0000000b170f7836 */ /* 0x000fe20000000000 */
[----:B------:R-:W-:Y:S01]  /*1ff00*/  ISETP.LT.AND P5, PT, R11, UR10, !P4 ;  /* 0x0000000a0b007c0c */ /* 0x000fe2000e7a1270 */
[----:B------:R-:W-:Y:S01]  /*1ff10*/  ULDC UR6, c[0x0][0x228] ;  /* 0x00008a0000067ab9 */ /* 0x000fe20000000800 */
[----:B------:R-:W-:Y:S01]  /*1ff20*/  ULDC UR10, c[0x0][0x228] ;  /* 0x00008a00000a7ab9 */ /* 0x000fe20000000800 */
[----:B0-----:R-:W-:Y:S02]  /*1ff30*/  IADD3 R18, P2, R9, R3, RZ ;  /* 0x0000000309127210 */ /* 0x001fe40007f5e0ff */
[----:B------:R-:W-:Y:S01]  /*1ff40*/  ISETP.LT.AND P4, PT, R22, UR6, !P4 ;  /* 0x0000000616007c0c */ /* 0x000fe2000e781270 */
[----:B------:R-:W-:-:S02]  /*1ff50*/  ULDC UR6, c[0x0][0x228] ;  /* 0x00008a0000067ab9 */ /* 0x000fc40000000800 */
[----:B------:R-:W-:Y:S01]  /*1ff60*/  IMAD.X R19, R10, 0x1, R28, P2 ;  /* 0x000000010a137824 */ /* 0x000fe200010e061c */
[----:B--2---:R-:W-:-:S05]  /*1ff70*/  PRMT R29, R12, 0x7770, RZ ;  /* 0x000077700c1d7816 */ /* 0x004fca00000000ff */
[----:B------:R0:W-:Y:S01]  /*1ff80*/  @P6 STG.E.U8 desc[UR8][R16.64], R29 ;  /* 0x0000001d10006986 */ /* 0x0001e2000c101108 */
[----:B------:R-:W-:Y:S01]  /*1ff90*/  PRMT R14, R12, 0x7771, RZ ;  /* 0x000077710c0e7816 */ /* 0x000fe200000000ff */
[----:B0-----:R-:W-:Y:S01]  /*1ffa0*/  VIADD R29, R9, UR4 ;  /* 0x00000004091d7c36 */ /* 0x001fe20008000000 */
[----:B------:R-:W-:-:S04]  /*1ffb0*/  ULDC UR4, c[0x0][0x22c] ;  /* 0x00008b0000047ab9 */ /* 0x000fc80000000800 */
[----:B------:R-:W-:Y:S02]  /*1ffc0*/  SHF.R.S32.HI R9, RZ, 0x1f, R29 ;  /* 0x0000001fff097819 */ /* 0x000fe4000001141d */
[----:B------:R-:W-:Y:S01]  /*1ffd0*/  IADD3 R16, P6, R29, R2, RZ ;  /* 0x000000021d107210 */ /* 0x000fe20007fde0ff */
[----:B------:R0:W-:Y:S01]  /*1ffe0*/  @P3 STG.E.U8 desc[UR8][R18.64], R14 ;  /* 0x0000000e12003986 */ /* 0x0001e2000c101108 */
[C---:B------:R-:W-:Y:S02]  /*1fff0*/  PRMT R10, R12.reuse, 0x7772, RZ ;  /* 0x000077720c0a7816 */ /* 0x040fe400000000ff */
[----:B------:R-:W-:Y:S01]  /*20000*/  ISETP.GE.AND P2, PT, R15, UR4, PT ;  /* 0x000000040f007c0c */ /* 0x000fe2000bf46270 */
[----:B------:R-:W-:Y:S01]  /*20010*/  IMAD.X R17, R9, 0x1, R0, P6 ;  /* 0x0000000109117824 */ /* 0x000fe200030e0600 */
[----:B------:R-:W-:Y:S02]  /*20020*/  ULDC UR4, c[0x0][0x248] ;  /* 0x0000920000047ab9 */ /* 0x000fe40000000800 */
[C---:B------:R-:W-:Y:S01]  /*20030*/  VIADD R15, R29.reuse, UR4 ;  /* 0x000000041d0f7c36 */ /* 0x040fe20008000000 */
[----:B0-----:R-:W-:Y:S01]  /*20040*/  IADD3 R18, P3, R29, R3, RZ ;  /* 0x000000031d127210 */ /* 0x001fe20007f7e0ff */
[----:B------:R0:W-:Y:S01]  /*20050*/  @P5 STG.E.U8 desc[UR8][R16.64], R10 ;  /* 0x0000000a10005986 */ /* 0x0001e2000c101108 */
[----:B------:R-:W-:Y:S01]  /*20060*/  ISETP.LT.AND P5, PT, R11, UR10, !P1 ;  /* 0x0000000a0b007c0c */ /* 0x000fe2000cfa1270 */
[----:B------:R-:W-:Y:S01]  /*20070*/  VIADD R14, R23, 0xc ;  /* 0x0000000c170e7836 */ /* 0x000fe20000000000 */
[----:B------:R-:W-:Y:S01]  /*20080*/  PRMT R12, R12, 0x7773, RZ ;  /* 0x000077730c0c7816 */ /* 0x000fe200000000ff */
[----:B------:R-:W-:Y:S01]  /*20090*/  IMAD.X R19, R9, 0x1, R28, P3 ;  /* 0x0000000109137824 */ /* 0x000fe200018e061c */
[----:B------:R-:W-:Y:S01]  /*200a0*/  ULDC UR4, c[0x0][0x22c] ;  /* 0x00008b0000047ab9 */ /* 0x000fe20000000800 */
[----:B------:R-:W-:Y:S01]  /*200b0*/  PRMT R29, R13, 0x7770, RZ ;  /* 0x000077700d1d7816 */ /* 0x000fe200000000ff */
[----:B------:R-:W-:Y:S01]  /*200c0*/  ULDC UR10, c[0x0][0x228] ;  /* 0x00008a00000a7ab9 */ /* 0x000fe20000000800 */
[----:B------:R-:W2:Y:S01]  /*200d0*/  LDL.LU R9, [R1+0xae8] ;  /* 0x000ae80001097983 */ /* 0x000ea20000300800 */
[----:B0-----:R-:W-:-:S02]  /*200e0*/  SHF.R.S32.HI R10, RZ, 0x1f, R15 ;  /* 0x0000001fff0a7819 */ /* 0x001fc4000001140f */
[----:B------:R-:W-:Y:S01]  /*200f0*/  IADD3 R16, P6, R15, R2, RZ ;  /* 0x000000020f107210 */ /* 0x000fe20007fde0ff */
[----:B------:R0:W-:Y:S01]  /*20100*/  @P4 STG.E.U8 desc[UR8][R18.64], R12 ;  /* 0x0000000c12004986 */ /* 0x0001e2000c101108 */
[----:B------:R-:W-:Y:S01]  /*20110*/  ISETP.LT.AND P4, PT, R22, UR6, !P1 ;  /* 0x0000000616007c0c */ /* 0x000fe2000cf81270 */
[----:B------:R-:W-:Y:S01]  /*20120*/  ULDC UR6, c[0x0][0x228] ;  /* 0x00008a0000067ab9 */ /* 0x000fe20000000800 */
[----:B------:R-:W-:Y:S01]  /*20130*/  ISETP.GE.AND P3, PT, R14, UR4, PT ;  /* 0x000000040e007c0c */ /* 0x000fe2000bf66270 */
[C---:B------:R-:W-:Y:S01]  /*20140*/  IMAD.X R17, R10.reuse, 0x1, R0, P6 ;  /* 0x000000010a117824 */ /* 0x040fe200030e0600 */
[----:B------:R-:W-:Y:S01]  /*20150*/  ULDC UR4, c[0x0][0x248] ;  /* 0x0000920000047ab9 */ /* 0x000fe20000000800 */
[----:B------:R-:W-:Y:S01]  /*20160*/  VIADD R14, R23, 0xd ;  /* 0x0000000d170e7836 */ /* 0x000fe20000000000 */
[C---:B0-----:R-:W-:Y:S01]  /*20170*/  IADD3 R18, P1, R15.reuse, R3, RZ ;  /* 0x000000030f127210 */ /* 0x041fe20007f3e0ff */
[----:B------:R-:W-:Y:S01]  /*20180*/  VIADD R12, R15, UR4 ;  /* 0x000000040f0c7c36 */ /* 0x000fe20008000000 */
[----:B------:R-:W-:Y:S01]  /*20190*/  ULDC UR4, c[0x0][0x22c] ;  /* 0x00008b0000047ab9 */ /* 0x000fe20000000800 */
[----:B------:R0:W-:Y:S01]  /*201a0*/  @P5 STG.E.U8 desc[UR8][R16.64], R29 ;  /* 0x0000001d10005986 */ /* 0x0001e2000c101108 */
[----:B------:R-:W-:Y:S01]  /*201b0*/  ISETP.LT.AND P5, PT, R11, UR10, !P2 ;  /* 0x0000000a0b007c0c */ /* 0x000fe2000d7a1270 */
[----:B------:R-:W-:Y:S01]  /*201c0*/  IMAD.X R19, R10, 0x1, R28, P1 ;  /* 0x000000010a137824 */ /* 0x000fe200008e061c */
[----:B------:R-:W-:Y:S01]  /*201d0*/  ISETP.GE.AND P1, PT, R14, UR4, PT ;  /* 0x000000040e007c0c */ /* 0x000fe2000bf26270 */
[----:B------:R-:W-:Y:S01]  /*201e0*/  ULDC UR4, c[0x0][0x248] ;  /* 0x0000920000047ab9 */ /* 0x000fe20000000800 */
[----:B------:R-:W4:Y:S01]  /*201f0*/  LDL.LU R14, [R1+0xae4] ;  /* 0x000ae400010e7983 */ /* 0x000f220000300800 */
[----:B------:R-:W-:Y:S01]  /*20200*/  PRMT R15, R13, 0x7771, RZ ;  /* 0x000077710d0f7816 */ /* 0x000fe200000000ff */
[----:B------:R-:W-:Y:S01]  /*20210*/  ULDC UR10, c[0x0][0x228] ;  /* 0x00008a00000a7ab9 */ /* 0x000fe20000000800 */
[----:B0-----:R-:W-:-:S02]  /*20220*/  SHF.R.S32.HI R29, RZ, 0x1f, R12 ;  /* 0x0000001fff1d7819 */ /* 0x001fc4000001140c */
[----:B------:R-:W-:Y:S02]  /*20230*/  IADD3 R16, P6, R12, R2, RZ ;  /* 0x000000020c107210 */ /* 0x000fe40007fde0ff */
[----:B------:R-:W-:Y:S01]  /*20240*/  PRMT R10, R13, 0x7772, RZ ;  /* 0x000077720d0a7816 */ /* 0x000fe200000000ff */
[----:B------:R0:W-:Y:S02]  /*20250*/  @P4 STG.E.U8 desc[UR8][R18.64], R15 ;  /* 0x0000000f12004986 */ /* 0x0001e4000c101108 */
[----:B------:R-:W-:Y:S01]  /*20260*/  IMAD.X R17, R29, 0x1, R0, P6 ;  /* 0x000000011d117824 */ /* 0x000fe200030e0600 */
[----:B------:R-:W-:Y:S01]  /*20270*/  ISETP.LT.AND P4, PT, R22, UR6, !P2 ;  /* 0x0000000616007c0c */ /* 0x000fe2000d781270 */
[----:B------:R-:W-:-:S03]  /*20280*/  ULDC UR6, c[0x0][0x228] ;  /* 0x00008a0000067ab9 */ /* 0x000fc60000000800 */
[----:B------:R1:W-:Y:S01]  /*20290*/  @P5 STG.E.U8 desc[UR8][R16.64], R10 ;  /* 0x0000000a10005986 */ /* 0x0003e2000c101108 */
[----:B0-----:R-:W-:Y:S02]  /*202a0*/  PRMT R18, R13, 0x7773, RZ ;  /* 0x000077730d127816 */ /* 0x001fe400000000ff */
[C---:B-1----:R-:W-:Y:S01]  /*202b0*/  IADD3 R16, P2, R12.reuse, R3, RZ ;  /* 0x000000030c107210 */ /* 0x042fe20007f5e0ff */
[----:B------:R-:W-:Y:S01]  /*202c0*/  VIADD R19, R12, UR4 ;  /* 0x000000040c137c36 */ /* 0x000fe20008000000 */
[----:B------:R-:W-:Y:S01]  /*202d0*/  ISETP.LT.AND P5, PT, R11, UR10, !P3 ;  /* 0x0000000a0b007c0c */ /* 0x000fe2000dfa1270 */
[----:B------:R-:W-:Y:S01]  /*202e0*/  VIADD R10, R23, 0xe ;  /* 0x0000000e170a7836 */ /* 0x000fe20000000000 */
[----:B------:R-:W-:Y:S01]  /*202f0*/  ULDC UR4, c[0x0][0x22c] ;  /* 0x00008b0000047ab9 */ /* 0x000fe20000000800 */
[----:B------:R-:W-:Y:S01]  /*20300*/  IMAD.X R17, R29, 0x1, R28, P2 ;  /* 0x000000011d117824 */ /* 0x000fe200010e061c */
[----:B------:R-:W-:Y:S01]  /*20310*/  SHF.R.S32.HI R15, RZ, 0x1f, R19 ;  /* 0x0000001fff0f7819 */ /* 0x000fe20000011413 */
[----:B------:R-:W-:Y:S01]  /*20320*/  ULDC UR10, c[0x0][0x228] ;  /* 0x00008a00000a7ab9 */ /* 0x000fe20000000800 */
[----:B------:R-:W-:-:S02]  /*20330*/  IADD3 R12, P6, R19, R2, RZ ;  /* 0x00000002130c7210 */ /* 0x000fc40007fde0ff */
[----:B------:R0:W-:Y:S01]  /*20340*/  @P4 STG.E.U8 desc[UR8][R16.64], R18 ;  /* 0x0000001210004986 */ /* 0x0001e2000c101108 */
[----:B------:R-:W-:Y:S01]  /*20350*/  ISETP.LT.AND P4, PT, R22, UR6, !P3 ;  /* 0x0000000616007c0c */ /* 0x000fe2000df81270 */
[----:B------:R-:W-:Y:S01]  /*20360*/  ULDC UR6, c[0x0][0x228] ;  /* 0x00008a0000067ab9 */ /* 0x000fe20000000800 */
[----:B------:R-:W-:Y:S01]  /*20370*/  ISETP.GE.AND P2, PT, R10, UR4, PT ;  /* 0x000000040a007c0c */ /* 0x000fe2000bf46270 */
[----:B------:R-:W-:Y:S01]  /*20380*/  IMAD.X R13, R15, 0x1, R0, P6 ;  /* 0x000000010f0d7824 */ /* 0x000fe200030e0600 */
[----:B------:R-:W3:Y:S01]  /*20390*/  LDL.LU R10, [R1+0xae0] ;  /* 0x000ae000010a7983 */ /* 0x000ee20000300800 */
[----:B------:R-:W-:Y:S01]  /*203a0*/  ULDC UR4, c[0x0][0x248] ;  /* 0x0000920000047ab9 */ /* 0x000fe20000000800 */
[----:B0-----:R-:W-:-:S05]  /*203b0*/  IADD3 R16, P3, R19, R3, RZ ;  /* 0x0000000313107210 */ /* 0x001fca0007f7e0ff */
[----:B------:R-:W-:Y:S02]  /*203c0*/  IMAD.X R17, R15, 0x1, R28, P3 ;  /* 0x000000010f117824 */ /* 0x000fe400018e061c */
[----:B------:R-:W2:Y:S01]  /*203d0*/  LDL.LU R15, [R1+0xadc] ;  /* 0x000adc00010f7983 */ /* 0x000ea20000300800 */
[----:B------:R-:W-:Y:S01]  /*203e0*/  VIADD R18, R19, UR4 ;  /* 0x0000000413127c36 */ /* 0x000fe20008000000 */
[----:B------:R-:W-:-:S04]  /*203f0*/  ULDC UR4, c[0x0][0x22c] ;  /* 0x00008b0000047ab9 */ /* 0x000fc80000000800 */
[----:B------:R-:W-:Y:S02]  /*20400*/  SHF.R.S32.HI R19, RZ, 0x1f, R18 ;  /* 0x0000001fff137819 */ /* 0x000fe40000011412 */
[----:B----4-:R-:W-:-:S05]  /*20410*/  PRMT R29, R14, 0x7770, RZ ;  /* 0x000077700e1d7816 */ /* 0x010fca00000000ff */
[----:B------:R0:W-:Y:S01]  /*20420*/  @P5 STG.E.U8 desc[UR8][R12.64], R29 ;  /* 0x0000001d0c005986 */ /* 0x0001e2000c101108 */
[----:B------:R-:W-:Y:S01]  /*20430*/  ISETP.LT.AND P5, PT, R11, UR6, !P1 ;  /* 0x000000060b007c0c */ /* 0x000fe2000cfa1270 */
[----:B------:R-:W-:Y:S01]  /*20440*/  ULDC UR6, c[0x0][0x22c] ;  /* 0x00008b0000067ab9 */ /* 0x000fe20000000800 */
[----:B0-----:R-:W-:Y:S01]  /*20450*/  VIADD R13, R23, 0xf ;  /* 0x0000000f170d7836 */ /* 0x001fe20000000000 */
[----:B------:R-:W-:Y:S02]  /*20460*/  PRMT R29, R14, 0x7771, RZ ;  /* 0x000077710e1d7816 */ /* 0x000fe400000000ff */
[----:B------:R-:W-:Y:S02]  /*20470*/  IADD3 R12, P6, R18, R2, RZ ;  /* 0x00000002120c7210 */ /* 0x000fe40007fde0ff */
[----:B------:R-:W-:Y:S01]  /*20480*/  ISETP.GE.AND P3, PT, R13, UR4, PT ;  /* 0x000000040d007c0c */ /* 0x000fe2000bf66270 */
[----:B------:R0:W-:Y:S01]  /*20490*/  @P4 STG.E.U8 desc[UR8][R16.64], R29 ;  /* 0x0000001d10004986 */ /* 0x0001e2000c101108 */
[----:B------:R-:W-:Y:S01]  /*204a0*/  ULDC UR4, c[0x0][0x228] ;  /* 0x00008a0000047ab9 */ /* 0x000fe20000000800 */
[----:B------:R-:W-:Y:S01]  /*204b0*/  IMAD.X R13, R19, 0x1, R0, P6 ;  /* 0x00000001130d7824 */ /* 0x000fe200030e0600 */
[----:B------:R-:W-:Y:S01]  /*204c0*/  ISETP.LT.AND P4, PT, R22, UR4, !P1 ;  /* 0x0000000416007c0c */ /* 0x000fe2000cf81270 */
[----:B------:R-:W-:Y:S01]  /*204d0*/  ULDC UR4, c[0x0][0x248] ;  /* 0x0000920000047ab9 */ /* 0x000fe20000000800 */
[----:B0-----:R-:W-:-:S02]  /*204e0*/  PRMT R17, R14, 0x7772, RZ ;  /* 0x000077720e117816 */ /* 0x001fc400000000ff */
[C---:B------:R-:W-:Y:S01]  /*204f0*/  IADD3 R16, P1, R18.reuse, R3, RZ ;  /* 0x0000000312107210 */ /* 0x040fe20007f3e0ff */
[----:B------:R-:W-:Y:S01]  /*20500*/  VIADD R18, R18, UR4 ;  /* 0x0000000412127c36 */ /* 0x000fe20008000000 */
[----:B------:R-:W-:Y:S01]  /*20510*/  ULDC UR4, c[0x0][0x22c] ;  /* 0x00008b0000047ab9 */ /* 0x000fe20000000800 */
[----:B------:R0:W-:Y:S01]  /*20520*/  @P5 STG.E.U8 desc[UR8][R12.64], R17 ;  /* 0x000000110c005986 */ /* 0x0001e2000c101108 */
[----:B------:R-:W-:Y:S01]  /*20530*/  ISETP.LT.AND P5, PT, R11, UR10, !P2 ;  /* 0x0000000a0b007c0c */ /* 0x000fe2000d7a1270 */
[----:B------:R-:W-:Y:S01]  /*20540*/  ULDC UR10, c[0x0][0x228] ;  /* 0x00008a00000a7ab9 */ /* 0x000fe20000000800 */
[----:B0-----:R-:W-:Y:S01]  /*20550*/  VIADD R12, R23, 0x10 ;  /* 0x00000010170c7836 */ /* 0x001fe20000000000 */
[----:B------:R-:W-:Y:S01]  /*20560*/  PRMT R13, R14, 0x7773, RZ ;  /* 0x000077730e0d7816 */ /* 0x000fe200000000ff */
[----:B------:R-:W-:Y:S01]  /*20570*/  IMAD.X R17, R19, 0x1, R28, P1 ;  /* 0x0000000113117824 */ /* 0x000fe200008e061c */
[----:B------:R-:W-:Y:S02]  /*20580*/  SHF.R.S32.HI R14, RZ, 0x1f, R18 ;  /* 0x0000001fff0e7819 */ /* 0x000fe40000011412 */
[----:B------:R-:W-:Y:S01]  /*20590*/  ISETP.GE.AND P1, PT, R12, UR6, PT ;  /* 0x000000060c007c0c */ /* 0x000fe2000bf26270 */
[----:B------:R-:W-:Y:S01]  /*205a0*/  ULDC UR6, c[0x0][0x228] ;  /* 0x00008a0000067ab9 */ /* 0x000fe20000000800 */
[----:B------:R-:W-:Y:S01]  /*205b0*/  IADD3 R12, P6, R18, R2, RZ ;  /* 0x00000002120c7210 */ /* 0x000fe20007fde0ff */
[----:B------:R0:W-:Y:S01]  /*205c0*/  @P4 STG.E.U8 desc[UR8][R16.64], R13 ;  /* 0x0000000d10004986 */ /* 0x0001e2000c101108 */
[----:B------:R-:W-:Y:S01]  /*205d0*/  ISETP.LT.AND P2, PT, R22, UR6, !P2 ;  /* 0x0000000616007c0c */ /* 0x000fe2000d741270 */
[----:B------:R-:W-:Y:S01]  /*205e0*/  ULDC UR6, c[0x0][0x228] ;  /* 0x00008a0000067ab9 */ /* 0x000fe20000000800 */
[----:B0-----:R-:W-:Y:S01]  /*205f0*/  VIADD R17, R23, 0x11 ;  /* 0x0000001117117836 */ /* 0x001fe20000000000 */
[----:B--2---:R-:W-:Y:S01]  /*20600*/  PRMT R16, R15, 0x7770, RZ ;  /* 0x000077700f107816 */ /* 0x004fe200000000ff */
[----:B------:R-:W-:-:S03]  /*20610*/  IMAD.X R13, R14, 0x1, R0, P6 ;  /* 0x000000010e0d7824 */ /* 0x000fc600030e0600 */
[----:B------:R-:W-:Y:S01]  /*20620*/  ISETP.GE.AND P4, PT, R17, UR4, PT ;  /* 0x0000000411007c0c */ /* 0x000fe2000bf86270 */
[----:B------:R-:W-:Y:S01]  /*20630*/  ULDC UR4, c[0x0][0x248] ;  /* 0x0000920000047ab9 */ /* 0x000fe20000000800 */
[----:B------:R0:W-:Y:S01]  /*20640*/  @P5 STG.E.U8 desc[UR8][R12.64], R16 ;  /* 0x000000100c005986 */ /* 0x0001e2000c101108 */
[----:B------:R-:W-:Y:S01]  /*20650*/  ISETP.LT.AND P5, PT, R11, UR6, !P3 ;  /* 0x000000060b007c0c */ /* 0x000fe2000dfa1270 */
[----:B------:R-:W-:Y:S01]  /*20660*/  ULDC UR6, c[0x0][0x228] ;  /* 0x00008a0000067ab9 */ /* 0x000fe20000000800 */
[C---:B0-----:R-:W-:Y:S01]  /*20670*/  IADD3 R12, P6, R18.reuse, R3, RZ ;  /* 0x00000003120c7210 */ /* 0x041fe20007fde0ff */
[----:B------:R-:W-:Y:S01]  /*20680*/  VIADD R18, R18, UR4 ;  /* 0x0000000412127c36 */ /* 0x000fe20008000000 */
[----:B------:R-:W-:Y:S01]  /*20690*/  PRMT R16, R15, 0x7771, RZ ;  /* 0x000077710f107816 */ /* 0x000fe200000000ff */
[----:B------:R-:W-:Y:S02]  /*206a0*/  ULDC UR4, c[0x0][0x248] ;  /* 0x0000920000047ab9 */ /* 0x000fe40000000800 */
[----:B------:R-:W-:Y:S01]  /*206b0*/  IMAD.X R13, R14, 0x1, R28, P6 ;  /* 0x000000010e0d7824 */ /* 0x000fe200030e061c */
[----:B------:R-:W-:-:S02]  /*206c0*/  SHF.R.S32.HI R17, RZ, 0x1f, R18 ;  /* 0x0000001fff117819 */ /* 0x000fc40000011412 */
[----:B------:R-:W-:Y:S02]  /*206d0*/  IADD3 R14, P6, R18, R2, RZ ;  /* 0x00000002120e7210 */ /* 0x000fe40007fde0ff */
[C---:B------:R-:W-:Y:S01]  /*206e0*/  PRMT R29, R15.reuse, 0x7773, RZ ;  /* 0x000077730f1d7816 */ /* 0x040fe200000000ff */
[----:B------:R0:W-:Y:S01]  /*206f0*/  @P2 STG.E.U8 desc[UR8][R12.64], R16 ;  /* 0x000000100c002986 */ /* 0x0001e2000c101108 */
[----:B------:R-:W-:Y:S01]  /*20700*/  PRMT R19, R15, 0x7772, RZ ;  /* 0x000077720f137816 */ /* 0x000fe200000000ff */
[----:B------:R-:W-:Y:S01]  /*20710*/  IMAD.X R15, R17, 0x1, R0, P6 ;  /* 0x00000001110f7824 */ /* 0x000fe200030e0600 */
[----:B------:R-:W-:Y:S01]  /*20720*/  ISETP.LT.AND P3, PT, R22, UR6, !P3 ;  /* 0x0000000616007c0c */ /* 0x000fe2000df61270 */
[----:B------:R-:W-:Y:S01]  /*20730*/  ULDC UR6, c[0x0][0x228] ;  /* 0x00008a0000067ab9 */ /* 0x000fe20000000800 */
[----:B------:R-:W-:Y:S01]  /*20740*/  ISETP.LT.AND P6, PT, R11, UR10, !P1 ;  /* 0x0000000a0b007c0c */ /* 0x000fe2000cfc1270 */
[----:B------:R-:W-:Y:S01]  /*20750*/  ULDC UR10, c[0x0][0x228] ;  /* 0x00008a00000a7ab9 */ /* 0x000fe20000000800 */
[----:B------:R1:W-:Y:S01]  /*20760*/  @P5 STG.E.U8 desc[UR8][R14.64], R19 ;  /* 0x000000130e005986 */ /* 0x0003e2000c101108 */
[C---:B0-----:R-:W-:Y:S01]  /*20770*/  VIADD R16, R18.reuse, UR4 ;  /* 0x0000000412107c36 */ /* 0x041fe20008000000 */
[----:B------:R-:W-:Y:S01]  /*20780*/  IADD3 R12, P2, R18, R3, RZ ;  /* 0x00000003120c7210 */ /* 0x000fe20007f5e0ff */
[----:B------:R-:W-:Y:S01]  /*20790*/  VIADD R18, R23, 0x12 ;  /* 0x0000001217127836 */ /* 0x000fe20000000000 */
[----:B------:R-:W-:-:S03]  /*207a0*/  ULDC UR4, c[0x0][0x22c] ;  /* 0x00008b0000047ab9 */ /* 0x000fc60000000800 */
[----:B------:R-:W-:Y:S01]  /*207b0*/  IMAD.X R13, R17, 0x1, R28, P2 ;  /* 0x00000001110d7824 */ /* 0x000fe200010e061c */
[----:B-1----:R-:W-:Y:S02]  /*207c0*/  SHF.R.S32.HI R19, RZ, 0x1f, R16 ;  /* 0x0000001fff137819 */ /* 0x002fe40000011410 */
[----:B------:R-:W-:Y:S02]  /*207d0*/  IADD3 R14, P5, R16, R2, RZ ;  /* 0x00000002100e7210 */ /* 0x000fe40007fbe0ff */
[----:B------:R-:W-:Y:S01]  /*207e0*/  PRMT R17, R8, 0x7770, RZ ;  /* 0x0000777008117816 */ /* 0x000fe200000000ff */
[----:B------:R0:W-:Y:S02]  /*207f0*/  @P3 STG.E.U8 desc[UR8][R12.64], R29 ;  /* 0x0000001d0c003986 */ /* 0x0001e4000c101108 */
[----:B------:R-:W-:Y:S01]  /*20800*/  IMAD.X R15, R19, 0x1, R0, P5 ;  /* 0x00000001130f7824 */ /* 0x000fe200028e0600 */
[----:B------:R-:W-:Y:S01]  /*20810*/  ISETP.LT.AND P3, PT, R22, UR6, !P1 ;  /* 0x0000000616007c0c */ /* 0x000fe2000cf61270 */
[----:B------:R-:W-:Y:S01]  /*20820*/  ULDC UR6, c[0x0][0x228] ;  /* 0x00008a0000067ab9 */ /* 0x000fe20000000800 */
[----:B------:R-:W-:Y:S01]  /*20830*/  ISETP.GE.AND P2, PT, R18, UR4, PT ;  /* 0x0000000412007c0c */ /* 0x000fe2000bf46270 */
[----:B------:R-:W-:Y:S01]  /*20840*/  ULDC UR4, c[0x0][0x248] ;  /* 0x0000920000047ab9 */ /* 0x000fe20000000800 */
[----:B------:R1:W-:Y:S01]  /*20850*/  @P6 STG.E.U8 desc[UR8][R14.64], R17 ;  /* 0x000000110e006986 */ /* 0x0003e2000c101108 */
[----:B0-----:R-:W-:Y:S01]  /*20860*/  IADD3 R12, P1, R16, R3, RZ ;  /* 0x00000003100c7210 */ /* 0x001fe20007f3e0ff */
[----:B------:R-:W-:-:S04]  /*20870*/  VIADD R29, R23, 0x13 ;  /* 0x00000013171d7836 */ /* 0x000fc80000000000 */
[----:B------:R-:W-:Y:S02]  /*20880*/  IMAD.X R13, R19, 0x1, R28, P1 ;  /* 0x00000001130d7824 */ /* 0x000fe400008e061c */
[----:B-1----:R-:W-:Y:S01]  /*20890*/  VIADD R17, R16, UR4 ;  /* 0x0000000410117c36 */ /* 0x002fe20008000000 */
[----:B------:R-:W-:Y:S02]  /*208a0*/  ULDC UR4, c[0x0][0x22c] ;  /* 0x00008b0000047ab9 */ /* 0x000fe40000000800 */
[----:B------:R-:W-:Y:S01]  /*208b0*/  ISETP.GE.AND P1, PT, R29, UR4, PT ;  /* 0x000000041d007c0c */ /* 0x000fe2000bf26270 */
[----:B------:R-:W-:Y:S01]  /*208c0*/  ULDC UR4, c[0x0][0x248] ;  /* 0x0000920000047ab9 */ /* 0x000fe20000000800 */
[----:B------:R-:W2:Y:S01]  /*208d0*/  LDL.LU R29, [R1+0x4c4] ;  /* 0x0004c400011d7983 */ /* 0x000ea20000300800 */
[----:B------:R-:W-:Y:S01]  /*208e0*/  ISETP.LT.AND P5, PT, R11, UR10, !P4 ;  /* 0x0000000a0b007c0c */ /* 0x000fe2000e7a1270 */
[----:B------:R-:W-:Y:S01]  /*208f0*/  ULDC UR10, c[0x0][0x228] ;  /* 0x00008a00000a7ab9 */ /* 0x000fe20000000800 */
[----:B------:R-:W-:-:S02]  /*20900*/  SHF.R.S32.HI R18, RZ, 0x1f, R17 ;  /* 0x0000001fff127819 */ /* 0x000fc40000011411 */
[----:B------:R-:W-:Y:S02]  /*20910*/  IADD3 R14, P6, R17, R2, RZ ;  /* 0x00000002110e7210 */ /* 0x000fe40007fde0ff */
[C---:B------:R-:W-:Y:S02]  /*20920*/  PRMT R16, R8.reuse, 0x7771, RZ ;  /* 0x0000777108107816 */ /* 0x040fe400000000ff */
[----:B------:R-:W-:Y:S01]  /*20930*/  PRMT R19, R8, 0x7772, RZ ;  /* 0x0000777208137816 */ /* 0x000fe200000000ff */
[----:B------:R-:W-:Y:S02]  /*20940*/  IMAD.X R15, R18, 0x1, R0, P6 ;  /* 0x00000001120f7824 */ /* 0x000fe400030e0600 */
[----:B------:R0:W-:Y:S04]  /*20950*/  @P3 STG.E.U8 desc[UR8][R12.64], R16 ;  /* 0x000000100c003986 */ /* 0x0001e8000c101108 */
[----:B------:R1:W-:Y:S01]  /*20960*/  @P5 STG.E.U8 desc[UR8][R14.64], R19 ;  /* 0x000000130e005986 */ /* 0x0003e2000c101108 */
[----:B------:R-:W-:Y:S01]  /*20970*/  ISETP.LT.AND P5, PT, R11, UR10, !P2 ;  /* 0x0000000a0b007c0c */ /* 0x000fe2000d7a1270 */
[----:B------:R-:W-:Y:S01]  /*20980*/  ULDC UR10, c[0x0][0x228] ;  /* 0x00008a00000a7ab9 */ /* 0x000fe20000000800 */
[C---:B0-----:R-:W-:Y:S01]  /*20990*/  VIADD R16, R17.reuse, UR4 ;  /* 0x0000000411107c36 */ /* 0x041fe20008000000 */
[----:B------:R-:W-:Y:S01]  /*209a0*/  IADD3 R12, P3, R17, R3, RZ ;  /* 0x00000003110c7210 */ /* 0x000fe20007f7e0ff */
[----:B------:R-:W-:Y:S01]  /*209b0*/  ULDC UR4, c[0x0][0x22c] ;  /* 0x00008b0000047ab9 */ /* 0x000fe20000000800 */
[----:B-1----:R-:W-:-:S02]  /*209c0*/  VIADD R19, R23, 0x14 ;  /* 0x0000001417137836 */ /* 0x002fc40000000000 */
[----:B------:R-:W-:Y:S02]  /*209d0*/  SHF.R.S32.HI R17, RZ, 0x1f, R16 ;  /* 0x0000001fff117819 */ /* 0x000fe40000011410 */
[----:B------:R-:W-:Y:S01]  /*209e0*/  IADD3 R14, P6, R16, R2, RZ ;  /* 0x00000002100e7210 */ /* 0x000fe20007fde0ff */
[----:B------:R-:W-:Y:S01]  /*209f0*/  IMAD.X R13, R18, 0x1, R28, P3 ;  /* 0x00000001120d7824 */ /* 0x000fe200018e061c */
[----:B------:R-:W-:Y:S02]  /*20a00*/  PRMT R8, R8, 0x7773, RZ ;  /* 0x0000777308087816 */ /* 0x000fe400000000ff */
[----:B------:R-:W-:Y:S01]  /*20a10*/  PRMT R18, R9, 0x7770, RZ ;  /* 0x0000777009127816 */ /* 0x000fe200000000ff */
[----:B------:R-:W-:Y:S01]  /*20a20*/  IMAD.X R15, R17, 0x1, R0, P6 ;  /* 0x00000001110f7824 */ /* 0x000fe200030e0600 */
[----:B------:R-:W-:Y:S01]  /*20a30*/  ISETP.GE.AND P3, PT, R19, UR4, PT ;  /* 0x0000000413007c0c */ /* 0x000fe2000bf66270 */
[----:B------:R-:W-:Y:S01]  /*20a40*/  ULDC UR4, c[0x0][0x248] ;  /* 0x0000920000047ab9 */ /* 0x000fe20000000800 */
[----:B------:R-:W-:Y:S01]  /*20a50*/  VIADD R19, R23, 0x15 ;  /* 0x0000001517137836 */ /* 0x000fe20000000000 */
[----:B--2---:R-:W-:Y:S01]  /*20a60*/  ISETP.LT.AND P4, PT, R29, UR6, !P4 ;  /* 0x000000061d007c0c */ /* 0x004fe2000e781270 */
[----:B------:R-:W-:-:S12]  /*20a70*/  ULDC UR6, c[0x0][0x228] ;  /* 0x00008a0000067ab9 */ /* 0x000fd80000000800 */
[----:B------:R0:W-:Y:S01]  /*20a80*/  @P4 STG.E.U8 desc[UR8][R12.64], R8 ;  /* 0x000000080c004986 */ /* 0x0001e2000c101108 */
[----:B------:R-:W-:Y:S01]  /*20a90*/  ISETP.LT.AND P4, PT, R29, UR6, !P2 ;  /* 0x000000061d007c0c */ /* 0x000fe2000d781270 */
[----:B------:R-:W-:Y:S02]  /*20aa0*/  ULDC UR6, c[0x0][0x228] ;  /* 0x00008a0000067ab9 */ /* 0x000fe40000000800 */
[----:B------:R1:W-:Y:S01]  /*20ab0*/  @P5 STG.E.U8 desc[UR8][R14.64], R18 ;  /* 0x000000120e005986 */ /* 0x0003e2000c101108 */
[----:B------:R-:W-:Y:S01]  /*20ac0*/  ISETP.LT.AND P5, PT, R11, UR10, !P1 ;  /* 0x0000000a0b007c0c */ /* 0x000fe2000cfa1270 */
[----:B------:R-:W-:Y:S01]  /*20ad0*/  ULDC UR10, c[0x0][0x228] ;  /* 0x00008a00000a7ab9 */ /* 0x000fe20000000800 */
[C---:B0-----:R-:W-:Y:S01]  /*20ae0*/  VIADD R8, R16.reuse, UR4 ;  /* 0x0000000410087c36 */ /* 0x041fe20008000000 */
[----:B------:R-:W-:Y:S01]  /*20af0*/  IADD3 R12, P2, R16, R3, RZ ;  /* 0x00000003100c7210 */ /* 0x000fe20007f5e0ff */
[----:B------:R-:W-:-:S03]  /*20b00*/  ULDC UR4, c[0x0][0x22c] ;  /* 0x00008b0000047ab9 */ /* 0x000fc60000000800 */
[----:B------:R-:W-:Y:S02]  /*20b10*/  SHF.R.S32.HI R16, RZ, 0x1f, R8 ;  /* 0x0000001fff107819 */ /* 0x000fe40000011408 */
[----:B-1----:R-:W-:Y:S01]  /*20b20*/  IADD3 R14, P6, R8, R2, RZ ;  /* 0x00000002080e7210 */ /* 0x002fe20007fde0ff */
[----:B------:R-:W-:Y:S01]  /*20b30*/  IMAD.X R13, R17, 0x1, R28, P2 ;  /* 0x00000001110d7824 */ /* 0x000fe200010e061c */
[C---:B------:R-:W-:Y:S02]  /*20b40*/  PRMT R17, R9.reuse, 0x7771, RZ ;  /* 0x0000777109117816 */ /* 0x040fe400000000ff */
[----:B------:R-:W-:Y:S01]  /*20b50*/  PRMT R18, R9, 0x7772, RZ ;  /* 0x0000777209127816 */ /* 0x000fe200000000ff */
[----:B------:R-:W-:Y:S02]  /*20b60*/  IMAD.X R15, R16, 0x1, R0, P6 ;  /* 0x00000001100f7824 */ /* 0x000fe400030e0600 */
[----:B------:R0:W-:Y:S01]  /*20b70*/  @P4 STG.E.U8 desc[UR8][R12.64], R17 ;  /* 0x000000110c004986 */ /* 0x0001e2000c101108 */
[----:B------:R-:W-:Y:S01]  /*20b80*/  ISETP.LT.AND P4, PT, R29, UR6, !P1 ;  /* 0x000000061d007c0c */ /* 0x000fe2000cf81270 */
[----:B------:R-:W-:Y:S01]  /*20b90*/  ULDC UR6, c[0x0][0x228] ;  /* 0x00008a0000067ab9 */ /* 0x000fe20000000800 */
[----:B------:R-:W-:Y:S01]  /*20ba0*/  ISETP.GE.AND P2, PT, R19, UR4, PT ;  /* 0x0000000413007c0c */ /* 0x000fe2000bf46270 */
[----:B------:R1:W-:Y:S01]  /*20bb0*/  @P5 STG.E.U8 desc[UR8][R14.64], R18 ;  /* 0x000000120e005986 */ /* 0x0003e2000c101108 */
[----:B------:R-:W-:Y:S01]  /*20bc0*/  ULDC UR4, c[0x0][0x248] ;  /* 0x0000920000047ab9 */ /* 0x000fe20000000800 */
[----:B------:R-:W-:Y:S01]  /*20bd0*/  ISETP.LT.AND P5, PT, R11, UR10, !P3 ;  /* 0x0000000a0b007c0c */ /* 0x000fe2000dfa1270 */
[----:B------:R-:W-:Y:S01]  /*20be0*/  ULDC UR10, c[0x0][0x228] ;  /* 0x00008a00000a7ab9 */ /* 0x000fe20000000800 */
[----:B------:R-:W2:Y:S01]  /*20bf0*/  LDL.LU R11, [R1+0xad8] ;  /* 0x000ad800010b7983 */ /* 0x000ea20000300800 */
[----:B0-----:R-:W-:-:S03]  /*20c00*/  IADD3 R12, P1, R8, R3, RZ ;  /* 0x00000003080c7210 */ /* 0x001fc60007f3e0ff */
[----:B------:R-:W4:Y:S01]  /*20c10*/  LDL.LU R19, [R1+0x28] ;  /* 0x0000280001137983 */ /* 0x000f220000300800 */
[----:B-1----:R-:W-:-:S03]  /*20c20*/  VIADD R18, R23, 0x16 ;  /* 0x0000001617127836 */ /* 0x002fc60000000000 */
[----:B------:R-:W4:Y:S01]  /*20c30*/  LDL.LU R22, [R1+0x2c] ;  /* 0x00002c0001167983 */ /* 0x000f220000300800 */
[----:B------:R-:W-:Y:S01]  /*20c40*/  VIADD R14, R8, UR4 ;  /* 0x00000004080e7c36 */ /* 0x000fe20008000000 */
[----:B------:R-:W-:Y:S01]  /*20c50*/  ULDC UR4, c[0x0][0x22c] ;  /* 0x00008b0000047ab9 */ /* 0x000fe20000000800 */
[----:B------:R-:W-:Y:S01]  /*20c60*/  IMAD.X R13, R16, 0x1, R28, P1 ;  /* 0x00000001100d7824 */ /* 0x000fe200008e061c */
[----:B------:R-:W-:Y:S01]  /*20c70*/  ISETP.GE.AND P1, PT, R18, UR4, PT ;  /* 0x0000000412007c0c */ /* 0x000fe2000bf26270 */
[----:B------:R-:W-:Y:S01]  /*20c80*/  ULDC UR4, c[0x0][0x248] ;  /* 0x0000920000047ab9 */ /* 0x000fe20000000800 */
[----:B------:R-:W2:Y:S01]  /*20c90*/  LDL.LU R18, [R1+0x498] ;  /* 0x0004980001127983 */ /* 0x000ea20000300800 */
[----:B------:R-:W-:Y:S02]  /*20ca0*/  SHF.R.S32.HI R17, RZ, 0x1f, R14 ;  /* 0x0000001fff117819 */ /* 0x000fe4000001140e */
[----:B------:R-:W-:Y:S02]  /*20cb0*/  IADD3 R8, P6, R14, R2, RZ ;  /* 0x000000020e087210 */ /* 0x000fe40007fde0ff */
[----:B------:R-:W-:-:S02]  /*20cc0*/  PRMT R15, R9, 0x7773, RZ ;  /* 0x00007773090f7816 */ /* 0x000fc400000000ff */
[----:B---3--:R-:W-:Y:S01]  /*20cd0*/  PRMT R16, R10, 0x7770, RZ ;  /* 0x000077700a107816 */ /* 0x008fe200000000ff */
[----:B------:R-:W-:Y:S02]  /*20ce0*/  IMAD.X R9, R17, 0x1, R0, P6 ;  /* 0x0000000111097824 */ /* 0x000fe400030e0600 */
[----:B------:R0:W-:Y:S01]  /*20cf0*/  @P4 STG.E.U8 desc[UR8][R12.64], R15 ;  /* 0x0000000f0c004986 */ /* 0x0001e2000c101108 */
[----:B------:R-:W-:Y:S01]  /*20d00*/  ISETP.LT.AND P4, PT, R29, UR6, !P3 ;  /* 0x000000061d007c0c */ /* 0x000fe2000df81270 */
[----:B------:R-:W-:Y:S02]  /*20d10*/  ULDC UR6, c[0x0][0x228] ;  /* 0x00008a0000067ab9 */ /* 0x000fe40000000800 */
[----:B------:R1:W-:Y:S01]  /*20d20*/  @P5 STG.E.U8 desc[UR8][R8.64], R16 ;  /* 0x0000001008005986 */ /* 0x0003e2000c101108 */
[C---:B0-----:R-:W-:Y:S01]  /*20d30*/  VIADD R15, R14.reuse, UR4 ;  /* 0x000000040e0f7c36 */ /* 0x041fe20008000000 */
[----:B------:R-:W-:Y:S01]  /*20d40*/  ULDC UR4, c[0x0][0x22c] ;  /* 0x00008b0000047ab9 */ /* 0x000fe20000000800 */
[----:B-1----:R-:W-:Y:S01]  /*20d50*/  IADD3 R8, P3, R14, R3, RZ ;  /* 0x000000030e087210 */ /* 0x002fe20007f7e0ff */
[----:B------:R-:W-:-:S02]  /*20d60*/  VIADD R13, R23, 0x17 ;  /* 0x00000017170d7836 */ /* 0x000fc40000000000 */
[----:B------:R-:W-:Y:S02]  /*20d70*/  SHF.R.S32.HI R14, RZ, 0x1f, R15 ;  /* 0x0000001fff0e7819 */ /* 0x000fe4000001140f */
[----:B------:R-:W-:Y:S01]  /*20d80*/  IADD3 R12, P6, R15, R2, RZ ;  /* 0x000000020f0c7210 */ /* 0x000fe20007fde0ff */
[----:B------:R-:W-:Y:S01]  /*20d90*/  IMAD.X R9, R17, 0x1, R28, P3 ;  /* 0x0000000111097824 */ /* 0x000fe200018e061c */
[----:B------:R-:W-:Y:S02]  /*20da0*/  PRMT R16, R10, 0x7771, RZ ;  /* 0x000077710a107816 */ /* 0x000fe400000000ff */
[----:B------:R-:W-:Y:S01]  /*20db0*/  ISETP.GE.AND P3, PT, R13, UR4, PT ;  /* 0x000000040d007c0c */ /* 0x000fe2000bf66270 */
[----:B------:R-:W-:Y:S01]  /*20dc0*/  ULDC UR4, c[0x0][0x228] ;  /* 0x00008a0000047ab9 */ /* 0x000fe20000000800 */
[----:B------:R-:W-:Y:S01]  /*20dd0*/  IMAD.X R13, R14, 0x1, R0, P6 ;  /* 0x000000010e0d7824 */ /* 0x000fe200030e0600 */
[----:B------:R-:W-:Y:S01]  /*20de0*/  PRMT R17, R10, 0x7772, RZ ;  /* 0x000077720a117816 */ /* 0x000fe200000000ff */
[----:B------:R0:W-:Y:S01]  /*20df0*/  @P4 STG.E.U8 desc[UR8][R8.64], R16 ;  /* 0x0000001008004986 */ /* 0x0001e2000c101108 */
[----:B------:R-:W-:Y:S01]  /*20e00*/  ISETP.LT.AND P4, PT, R29, UR4, !P2 ;  /* 0x000000041d007c0c */ /* 0x000fe2000d781270 */
[----:B------:R-:W-:Y:S01]  /*20e10*/  ULDC UR4, c[0x0][0x248] ;  /* 0x0000920000047ab9 */ /* 0x000fe20000000800 */
[----:B--2---:R-:W-:Y:S01]  /*20e20*/  ISETP.LT.AND P5, PT, R18, UR6, !P2 ;  /* 0x0000000612007c0c */ /* 0x004fe2000d7a1270 */
[----:B------:R-:W-:Y:S01]  /*20e30*/  ULDC UR6, c[0x0][0x22c] ;  /* 0x00008b0000067ab9 */ /* 0x000fe20000000800 */
[C---:B0-----:R-:W-:Y:S01]  /*20e40*/  IADD3 R8, P2, R15.reuse, R3, RZ ;  /* 0x000000030f087210 */ /* 0x041fe20007f5e0ff */
[----:B------:R-:W-:Y:S01]  /*20e50*/  VIADD R15, R15, UR4 ;  /* 0x000000040f0f7c36 */ /* 0x000fe20008000000 */
[----:B------:R-:W-:-:S03]  /*20e60*/  ULDC UR4, c[0x0][0x22c] ;  /* 0x00008b0000047ab9 */ /* 0x000fc60000000800 */
[----:B------:R-:W-:-:S06]  /*20e70*/  IMAD.X R9, R14, 0x1, R28, P2 ;  /* 0x000000010e097824 */ /* 0x000fcc00010e061c */
[----:B------:R0:W-:Y:S01]  /*20e80*/  @P5 STG.E.U8 desc[UR8][R12.64], R17 ;  /* 0x000000110c005986 */ /* 0x0001e2000c101108 */
[----:B------:R-:W-:Y:S01]  /*20e90*/  ISETP.LT.AND P5, PT, R18, UR10, !P1 ;  /* 0x0000000a12007c0c */ /* 0x000fe2000cfa1270 */
[----:B------:R-:W-:Y:S01]  /*20ea0*/  ULDC UR10, c[0x0][0x228] ;  /* 0x00008a00000a7ab9 */ /* 0x000fe20000000800 */
[----:B0-----:R-:W-:Y:S01]  /*20eb0*/  VIADD R12, R23, 0x18 ;  /* 0x00000018170c7836 */ /* 0x001fe20000000000 */
[----:B------:R-:W-:Y:S01]  /*20ec0*/  PRMT R13, R10, 0x7773, RZ ;  /* 0x000077730a0d7816 */ /* 0x000fe200000000ff */
[----:B------:R-:W2:Y:S01]  /*20ed0*/  LDL.LU R17, [R1+0x24] ;  /* 0x0000240001117983 */ /* 0x000ea20000300800 */
[----:B------:R-:W-:Y:S02]  /*20ee0*/  SHF.R.S32.HI R10, RZ, 0x1f, R15 ;  /* 0x0000001fff0a7819 */ /* 0x000fe4000001140f */
[----:B------:R-:W-:Y:S01]  /*20ef0*/  ISETP.GE.AND P2, PT, R12, UR6, PT ;  /* 0x000000060c007c0c */ /* 0x000fe2000bf46270 */
[----:B------:R0:W-:Y:S01]  /*20f00*/  @P4 STG.E.U8 desc[UR8][R8.64], R13 ;  /* 0x0000000d08004986 */ /* 0x0001e2000c101108 */
[----:B------:R-:W-:Y:S01]  /*20f10*/  IADD3 R12, P6, R15, R2, RZ ;  /* 0x000000020f0c7210 */ /* 0x000fe20007fde0ff */
[----:B------:R-:W-:-:S02]  /*20f20*/  ULDC UR6, c[0x0][0x228] ;  /* 0x00008a0000067ab9 */ /* 0x000fc40000000800 */
[----:B------:R-:W-:Y:S01]  /*20f30*/  ISETP.LT.AND P1, PT, R29, UR6, !P1 ;  /* 0x000000061d007c0c */ /* 0x000fe2000cf21270 */
[----:B------:R-:W-:Y:S01]  /*20f40*/  ULDC UR6, c[0x0][0x228] ;  /* 0x00008a0000067ab9 */ /* 0x000fe20000000800 */
[----:B0-----:R-:W-:Y:S01]  /*20f50*/  VIADD R8, R23, 0x19 ;  /* 0x0000001917087836 */ /* 0x001fe20000000000 */
[----:B------:R-:W-:Y:S01]  /*20f60*/  PRMT R9, R11, 0x7770, RZ ;  /* 0x000077700b097816 */ /* 0x000fe200000000ff */
[----:B------:R-:W-:-:S03]  /*20f70*/  IMAD.X R13, R10, 0x1, R0, P6 ;  /* 0x000000010a0d7824 */ /* 0x000fc600030e0600 */
[----:B------:R-:W-:Y:S01]  /*20f80*/  ISETP.GE.AND P4, PT, R8, UR4, PT ;  /* 0x0000000408007c0c */ /* 0x000fe2000bf86270 */
[----:B------:R-:W-:Y:S01]  /*20f90*/  ULDC UR4, c[0x0][0x248] ;  /* 0x0000920000047ab9 */ /* 0x000fe20000000800 */
[----:B------:R0:W-:Y:S01]  /*20fa0*/  @P5 STG.E.U8 desc[UR8][R12.64], R9 ;  /* 0x000000090c005986 */ /* 0x0001e2000c101108 */
[C---:B------:R-:W-:Y:S02]  /*20fb0*/  IADD3 R8, P6, R15.reuse, R3, RZ ;  /* 0x000000030f087210 */ /* 0x040fe40007fde0ff */
[----:B------:R-:W-:Y:S01]  /*20fc0*/  ISETP.LT.AND P5, PT, R18, UR6, !P3 ;  /* 0x0000000612007c0c */ /* 0x000fe2000dfa1270 */
[----:B------:R-:W-:Y:S01]  /*20fd0*/  ULDC UR6, c[0x0][0x228] ;  /* 0x00008a0000067ab9 */ /* 0x000fe20000000800 */
[----:B0-----:R-:W-:Y:S02]  /*20fe0*/  VIADD R13, R15, UR4 ;  /* 0x000000040f0d7c36 */ /* 0x001fe40008000000 */
[----:B------:R-:W-:Y:S01]  /*20ff0*/  IMAD.X R9, R10, 0x1, R28, P6 ;  /* 0x000000010a097824 */ /* 0x000fe200030e061c */
[----:B------:R-:W-:Y:S01]  /*21000*/  PRMT R15, R11, 0x7771, RZ ;  /* 0x000077710b0f7816 */ /* 0x000fe200000000ff */
[----:B------:R-:W-:Y:S01]  /*21010*/  ULDC UR4, c[0x0][0x248] ;  /* 0x0000920000047ab9 */ /* 0x000fe20000000800 */
[----:B------:R-:W-:-:S02]  /*21020*/  SHF.R.S32.HI R12, RZ, 0x1f, R13 ;  /* 0x0000001fff0c7819 */ /* 0x000fc4000001140d */
[----:B------:R-:W-:Y:S02]  /*21030*/  IADD3 R10, P6, R13, R2, RZ ;  /* 0x000000020d0a7210 */ /* 0x000fe40007fde0ff */
[C---:B------:R-:W-:Y:S02]  /*21040*/  PRMT R14, R11.reuse, 0x7773, RZ ;  /* 0x000077730b0e7816 */ /* 0x040fe400000000ff */
[----:B------:R-:W-:Y:S01]  /*21050*/  PRMT R16, R11, 0x7772, RZ ;  /* 0x000077720b107816 */ /* 0x000fe200000000ff */
[----:B------:R-:W-:Y:S01]  /*21060*/  IMAD.X R11, R12, 0x1, R0, P6 ;  /* 0x000000010c0b7824 */ /* 0x000fe200030e0600 */
[----:B------:R-:W-:Y:S01]  /*21070*/  ISETP.LT.AND P3, PT, R29, UR6, !P3 ;  /* 0x000000061d007c0c */ /* 0x000fe2000df61270 */
[----:B------:R0:W-:Y:S01]  /*21080*/  @P1 STG.E.U8 desc[UR8][R8.64], R15 ;  /* 0x0000000f08001986 */ /* 0x0001e2000c101108 */
[----:B------:R-:W-:Y:S01]  /*21090*/  ISETP.LT.AND P6, PT, R18, UR10, !P2 ;  /* 0x0000000a12007c0c */ /* 0x000fe2000d7c1270 */
[----:B------:R-:W-:Y:S01]  /*210a0*/  ULDC UR6, c[0x0][0x228] ;  /* 0x00008a0000067ab9 */ /* 0x000fe20000000800 */
[----:B------:R-:W-:Y:S01]  /*210b0*/  ULDC UR10, c[0x0][0x228] ;  /* 0x00008a00000a7ab9 */ /* 0x000fe20000000800 */
[----:B------:R1:W-:Y:S01]  /*210c0*/  @P5 STG.E.U8 desc[UR8][R10.64], R16 ;  /* 0x000000100a005986 */ /* 0x0003e2000c101108 */
[C---:B0-----:R-:W-:Y:S01]  /*210d0*/  VIADD R15, R13.reuse, UR4 ;  /* 0x000000040d0f7c36 */ /* 0x041fe20008000000 */
[----:B------:R-:W-:Y:S01]  /*210e0*/  IADD3 R8, P1, R13, R3, RZ ;  /* 0x000000030d087210 */ /* 0x000fe20007f3e0ff */
[----:B------:R-:W-:Y:S01]  /*210f0*/  ULDC UR4, c[0x0][0x22c] ;  /* 0x00008b0000047ab9 */ /* 0x000fe20000000800 */
[----:B-1----:R-:W-:-:S02]  /*21100*/  VIADD R16, R23, 0x1a ;  /* 0x0000001a17107836 */ /* 0x002fc40000000000 */
[----:B------:R-:W-:Y:S01]  /*21110*/  SHF.R.S32.HI R13, RZ, 0x1f, R15 ;  /* 0x0000001fff0d7819 */ /* 0x000fe2000001140f */
[----:B------:R-:W-:Y:S01]  /*21120*/  IMAD.X R9, R12, 0x1, R28, P1 ;  /* 0x000000010c097824 */ /* 0x000fe200008e061c */
[----:B------:R-:W-:Y:S02]  /*21130*/  IADD3 R10, P5, R15, R2, RZ ;  /* 0x000000020f0a7210 */ /* 0x000fe40007fbe0ff */
[----:B------:R-:W-:Y:S01]  /*21140*/  ISETP.GE.AND P1, PT, R16, UR4, PT ;  /* 0x0000000410007c0c */ /* 0x000fe2000bf26270 */
[----:B------:R-:W-:Y:S01]  /*21150*/  ULDC UR4, c[0x0][0x248] ;  /* 0x0000920000047ab9 */ /* 0x000fe20000000800 */
[----:B------:R-:W-:Y:S01]  /*21160*/  PRMT R12, R4, 0x7770, RZ ;  /* 0x00007770040c7816 */ /* 0x000fe200000000ff */
[----:B------:R-:W-:Y:S01]  /*21170*/  IMAD.X R11, R13, 0x1, R0, P5 ;  /* 0x000000010d0b7824 */ /* 0x000fe200028e0600 */
[----:B------:R0:W-:Y:S01]  /*21180*/  @P3 STG.E.U8 desc[UR8][R8.64], R14 ;  /* 0x0000000e08003986 */ /* 0x0001e2000c101108 */
[----:B------:R-:W-:Y:S01]  /*21190*/  ISETP.LT.AND P3, PT, R29, UR6, !P2 ;  /* 0x000000061d007c0c */ /* 0x000fe2000d761270 */
[----:B------:R-:W-:Y:S01]  /*211a0*/  VIADD R16, R23, 0x1b ;  /* 0x0000001b17107836 */ /* 0x000fe20000000000 */
[----:B------:R-:W-:Y:S01]  /*211b0*/  ISETP.LT.AND P5, PT, R18, UR10, !P4 ;  /* 0x0000000a12007c0c */ /* 0x000fe2000e7a1270 */
[----:B------:R1:W-:Y:S01]  /*211c0*/  @P6 STG.E.U8 desc[UR8][R10.64], R12 ;  /* 0x0000000c0a006986 */ /* 0x0003e2000c101108 */
[----:B------:R-:W-:Y:S01]  /*211d0*/  ULDC UR6, c[0x0][0x228] ;  /* 0x00008a0000067ab9 */ /* 0x000fe20000000800 */
[----:B------:R-:W-:Y:S01]  /*211e0*/  ULDC UR10, c[0x0][0x228] ;  /* 0x00008a00000a7ab9 */ /* 0x000fe20000000800 */
[C---:B0-----:R-:W-:Y:S01]  /*211f0*/  VIADD R14, R15.reuse, UR4 ;  /* 0x000000040f0e7c36 */ /* 0x041fe20008000000 */
[----:B------:R-:W-:Y:S01]  /*21200*/  IADD3 R8, P2, R15, R3, RZ ;  /* 0x000000030f087210 */ /* 0x000fe20007f5e0ff */
[----:B------:R-:W-:-:S03]  /*21210*/  ULDC UR4, c[0x0][0x22c] ;  /* 0x00008b0000047ab9 */ /* 0x000fc60000000800 */
[----:B-1----:R-:W-:Y:S02]  /*21220*/  SHF.R.S32.HI R12, RZ, 0x1f, R14 ;  /* 0x0000001fff0c7819 */ /* 0x002fe4000001140e */
[----:B------:R-:W-:Y:S01]  /*21230*/  IADD3 R10, P6, R14, R2, RZ ;  /* 0x000000020e0a7210 */ /* 0x000fe20007fde0ff */
[----:B------:R-:W-:Y:S01]  /*21240*/  IMAD.X R9, R13, 0x1, R28, P2 ;  /* 0x000000010d097824 */ /* 0x000fe200010e061c */
[C---:B------:R-:W-:Y:S02]  /*21250*/  PRMT R13, R4.reuse, 0x7771, RZ ;  /* 0x00007771040d7816 */ /* 0x040fe400000000ff */
[----:B------:R-:W-:Y:S01]  /*21260*/  PRMT R15, R4, 0x7772, RZ ;  /* 0x00007772040f7816 */ /* 0x000fe200000000ff */
[----:B------:R-:W-:Y:S01]  /*21270*/  IMAD.X R11, R12, 0x1, R0, P6 ;  /* 0x000000010c0b7824 */ /* 0x000fe200030e0600 */
[----:B------:R-:W-:Y:S01]  /*21280*/  ISETP.GE.AND P2, PT, R16, UR4, PT ;  /* 0x0000000410007c0c */ /* 0x000fe2000bf46270 */
[----:B------:R0:W-:Y:S01]  /*21290*/  @P3 STG.E.U8 desc[UR8][R8.64], R13 ;  /* 0x0000000d08003986 */ /* 0x0001e2000c101108 */
[----:B------:R-:W-:Y:S01]  /*212a0*/  ULDC UR4, c[0x0][0x248] ;  /* 0x0000920000047ab9 */ /* 0x000fe20000000800 */
[----:B------:R-:W-:Y:S01]  /*212b0*/  ISETP.LT.AND P4, PT, R29, UR6, !P4 ;  /* 0x000000061d007c0c */ /* 0x000fe2000e781270 */
[----:B------:R-:W-:Y:S01]  /*212c0*/  VIADD R16, R23, 0x1c ;  /* 0x0000001c17107836 */ /* 0x000fe20000000000 */
[----:B------:R1:W-:Y:S01]  /*212d0*/  @P5 STG.E.U8 desc[UR8][R10.64], R15 ;  /* 0x0000000f0a005986 */ /* 0x0003e2000c101108 */
[----:B------:R-:W-:Y:S01]  /*212e0*/  ISETP.LT.AND P5, PT, R18, UR10, !P1 ;  /* 0x0000000a12007c0c */ /* 0x000fe2000cfa1270 */
[----:B------:R-:W-:Y:S01]  /*212f0*/  ULDC UR6, c[0x0][0x228] ;  /* 0x00008a0000067ab9 */ /* 0x000fe20000000800 */
[----:B------:R-:W-:Y:S01]  /*21300*/  PRMT R4, R4, 0x7773, RZ ;  /* 0x0000777304047816 */ /* 0x000fe200000000ff */
[----:B------:R-:W-:Y:S01]  /*21310*/  ULDC UR10, c[0x0][0x228] ;  /* 0x00008a00000a7ab9 */ /* 0x000fe20000000800 */
[C---:B0-----:R-:W-:Y:S01]  /*21320*/  IADD3 R8, P3, R14.reuse, R3, RZ ;  /* 0x000000030e087210 */ /* 0x041fe20007f7e0ff */
[----:B-1----:R-:W-:Y:S01]  /*21330*/  VIADD R15, R14, UR4 ;  /* 0x000000040e0f7c36 */ /* 0x002fe20008000000 */
[----:B------:R-:W-:-:S03]  /*21340*/  ULDC UR4, c[0x0][0x22c] ;  /* 0x00008b0000047ab9 */ /* 0x000fc60000000800 */
[----:B------:R-:W-:Y:S01]  /*21350*/  IMAD.X R9, R12, 0x1, R28, P3 ;  /* 0x000000010c097824 */ /* 0x000fe200018e061c */
[----:B------:R-:W-:Y:S02]  /*21360*/  SHF.R.S32.HI R13, RZ, 0x1f, R15 ;  /* 0x0000001fff0d7819 */ /* 0x000fe4000001140f */
[----:B------:R-:W-:Y:S02]  /*21370*/  IADD3 R10, P6, R15, R2, RZ ;  /* 0x000000020f0a7210 */ /* 0x000fe40007fde0ff */
[----:B------:R-:W-:Y:S02]  /*21380*/  PRMT R12, R5, 0x7770, RZ ;  /* 0x00007770050c7816 */ /* 0x000fe400000000ff */
[----:B------:R-:W-:Y:S01]  /*21390*/  ISETP.GE.AND P3, PT, R16, UR4, PT ;  /* 0x0000000410007c0c */ /* 0x000fe2000bf66270 */
[----:B------:R-:W-:Y:S01]  /*213a0*/  IMAD.X R11, R13, 0x1, R0, P6 ;  /* 0x000000010d0b7824 */ /* 0x000fe200030e0600 */
[----:B------:R-:W-:Y:S01]  /*213b0*/  ULDC UR4, c[0x0][0x248] ;  /* 0x0000920000047ab9 */ /* 0x000fe20000000800 */
[----:B------:R0:W-:Y:S01]  /*213c0*/  @P4 STG.E.U8 desc[UR8][R8.64], R4 ;  /* 0x0000000408004986 */ /* 0x0001e2000c101108 */
[----:B------:R-:W-:Y:S01]  /*213d0*/  ISETP.LT.AND P4, PT, R29, UR6, !P1 ;  /* 0x000000061d007c0c */ /* 0x000fe2000cf81270 */
[----:B------:R-:W-:Y:S01]  /*213e0*/  VIADD R14, R23, 0x1d ;  /* 0x0000001d170e7836 */ /* 0x000fe20000000000 */
[----:B------:R-:W-:Y:S01]  /*213f0*/  ULDC UR6, c[0x0][0x228] ;  /* 0x00008a0000067ab9 */ /* 0x000fe20000000800 */
[----:B------:R1:W-:Y:S01]  /*21400*/  @P5 STG.E.U8 desc[UR8][R10.64], R12 ;  /* 0x0000000c0a005986 */ /* 0x0003e2000c101108 */
[----:B------:R-:W-:Y:S01]  /*21410*/  ISETP.LT.AND P5, PT, R18, UR10, !P2 ;  /* 0x0000000a12007c0c */ /* 0x000fe2000d7a1270 */
[----:B------:R-:W-:-:S02]  /*21420*/  ULDC UR10, c[0x0][0x228] ;  /* 0x00008a00000a7ab9 */ /* 0x000fc40000000800 */
[----:B------:R-:W3:Y:S01]  /*21430*/  LDL.LU R16, [R1+0x40] ;  /* 0x0000400001107983 */ /* 0x000ee20000300800 */
[C---:B0-----:R-:W-:Y:S01]  /*21440*/  VIADD R4, R15.reuse, UR4 ;  /* 0x000000040f047c36 */ /* 0x041fe20008000000 */
[----:B------:R-:W-:Y:S01]  /*21450*/  IADD3 R8, P1, R15, R3, RZ ;  /* 0x000000030f087210 */ /* 0x000fe20007f3e0ff */
[----:B------:R-:W-:-:S03]  /*21460*/  ULDC UR4, c[0x0][0x22c] ;  /* 0x00008b0000047ab9 */ /* 0x000fc60000000800 */
[----:B-1----:R-:W-:Y:S02]  /*21470*/  SHF.R.S32.HI R12, RZ, 0x1f, R4 ;  /* 0x0000001fff0c7819 */ /* 0x002fe40000011404 */
[-C--:B------:R-:W-:Y:S01]  /*21480*/  IADD3 R10, P6, R4, R2.reuse, RZ ;  /* 0x00000002040a7210 */ /* 0x080fe20007fde0ff */
[----:B------:R-:W-:Y:S01]  /*21490*/  IMAD.X R9, R13, 0x1, R28, P1 ;  /* 0x000000010d097824 */ /* 0x000fe200008e061c */
[C---:B------:R-:W-:Y:S02]  /*214a0*/  PRMT R13, R5.reuse, 0x7771, RZ ;  /* 0x00007771050d7816 */ /* 0x040fe400000000ff */
[----:B------:R-:W-:Y:S01]  /*214b0*/  PRMT R15, R5, 0x7772, RZ ;  /* 0x00007772050f7816 */ /* 0x000fe200000000ff */
[----:B------:R-:W-:Y:S02]  /*214c0*/  IMAD.X R11, R12, 0x1, R0, P6 ;  /* 0x000000010c0b7824 */ /* 0x000fe400030e0600 */
[----:B------:R-:W-:Y:S04]  /*214d0*/  @P4 STG.E.U8 desc[UR8][R8.64], R13 ;  /* 0x0000000d08004986 */ /* 0x000fe8000c101108 */
[----:B------:R0:W-:Y:S04]  /*214e0*/  @P5 STG.E.U8 desc[UR8][R10.64], R15 ;  /* 0x0000000f0a005986 */ /* 0x0001e8000c101108 */
[----:B0-----:R-:W4:Y:S01]  /*214f0*/  LDL.LU R15, [R1+0x20] ;  /* 0x00002000010f7983 */ /* 0x001f220000300800 */
[----:B------:R-:W-:Y:S01]  /*21500*/  ISETP.GE.AND P1, PT, R14, UR4, PT ;  /* 0x000000040e007c0c */ /* 0x000fe2000bf26270 */
[----:B------:R-:W-:Y:S01]  /*21510*/  ULDC UR4, c[0x0][0x248] ;  /* 0x0000920000047ab9 */ /* 0x000fe20000000800 */
[----:B------:R-:W-:Y:S01]  /*21520*/  ISETP.LT.AND P4, PT, R29, UR6, !P2 ;  /* 0x000000061d007c0c */ /* 0x000fe2000d781270 */
[----:B------:R-:W-:Y:S01]  /*21530*/  VIADD R11, R4, UR4 ;  /* 0x00000004040b7c36 */ /* 0x000fe20008000000 */
[----:B------:R-:W-:Y:S01]  /*21540*/  ISETP.LT.AND P5, PT, R18, UR10, !P3 ;  /* 0x0000000a12007c0c */ /* 0x000fe2000dfa1270 */
[----:B------:R-:W-:Y:S01]  /*21550*/  VIADD R13, R23, 0x1e ;  /* 0x0000001e170d7836 */ /* 0x000fe20000000000 */
[----:B------:R-:W-:Y:S01]  /*21560*/  IADD3 R8, P2, R4, R3, RZ ;  /* 0x0000000304087210 */ /* 0x000fe20007f5e0ff */
[----:B------:R-:W-:Y:S01]  /*21570*/  ULDC UR6, c[0x0][0x228] ;  /* 0x00008a0000067ab9 */ /* 0x000fe20000000800 */
[----:B------:R-:W-:Y:S01]  /*21580*/  SHF.R.S32.HI R10, RZ, 0x1f, R11 ;  /* 0x0000001fff0a7819 */ /* 0x000fe2000001140b */
[----:B------:R-:W-:Y:S01]  /*21590*/  ULDC UR4, c[0x0][0x22c] ;  /* 0x00008b0000047ab9 */ /* 0x000fe20000000800 */
[----:B------:R-:W-:Y:S01]  /*215a0*/  IADD3 R4, P6, R11, R2, RZ ;  /* 0x000000020b047210 */ /* 0x000fe20007fde0ff */
[----:B------:R-:W-:Y:S01]  /*215b0*/  IMAD.X R9, R12, 0x1, R28, P2 ;  /* 0x000000010c097824 */ /* 0x000fe200010e061c */
[----:B------:R-:W-:Y:S01]  /*215c0*/  PRMT R12, R5, 0x7773, RZ ;  /* 0x00007773050c7816 */ /* 0x000fe200000000ff */
[----:B------:R-:W-:Y:S01]  /*215d0*/  ULDC UR10, c[0x0][0x228] ;  /* 0x00008a00000a7ab9 */ /* 0x000fe20000000800 */
[----:B------:R-:W-:Y:S01]  /*215e0*/  PRMT R14, R6, 0x7770, RZ ;  /* 0x00007770060e7816 */ /* 0x000fe200000000ff */
[----:B------:R-:W-:-:S02]  /*215f0*/  IMAD.X R5, R10, 0x1, R0, P6 ;  /* 0x000000010a057824 */ /* 0x000fc400030e0600 */
        /* <DEDUP_REMOVED lines=8> */
[C---:B0-----:R-:W-:Y:S01]  /*21680*/  VIADD R12, R11.reuse, UR4 ;  /* 0x000000040b0c7c36 */ /* 0x041fe20008000000 */
[----:B------:R-:W-:Y:S01]  /*21690*/  ULDC UR4, c[0x0][0x22c] ;  /* 0x00008b0000047ab9 */ /* 0x000fe20000000800 */
[----:B-1----:R-:W-:Y:S01]  /*216a0*/  IADD3 R4, P3, R11, R3, RZ ;  /* 0x000000030b047210 */ /* 0x002fe20007f7e0ff */
[----:B------:R-:W-:-:S02]  /*216b0*/  VIADD R9, R23, 0x1f ;  /* 0x0000001f17097836 */ /* 0x000fc40000000000 */
[----:B------:R-:W-:Y:S02]  /*216c0*/  SHF.R.S32.HI R11, RZ, 0x1f, R12 ;  /* 0x0000001fff0b7819 */ /* 0x000fe4000001140c */
[----:B------:R-:W-:Y:S01]  /*216d0*/  IMAD.X R5, R10, 0x1, R28, P3 ;  /* 0x000000010a057824 */ /* 0x000fe200018e061c */
[----:B------:R-:W-:Y:S02]  /*216e0*/  PRMT R10, R6, 0x7771, RZ ;  /* 0x00007771060a7816 */ /* 0x000fe400000000ff */
[----:B------:R-:W-:Y:S02]  /*216f0*/  IADD3 R8, P6, R12, R2, RZ ;  /* 0x000000020c087210 */ /* 0x000fe40007fde0ff */
[----:B------:R-:W-:Y:S01]  /*21700*/  ISETP.GE.AND P3, PT, R9, UR4, PT ;  /* 0x0000000409007c0c */ /* 0x000fe2000bf66270 */
[----:B------:R-:W-:Y:S01]  /*21710*/  ULDC UR4, c[0x0][0x228] ;  /* 0x00008a0000047ab9 */ /* 0x000fe20000000800 */
[----:B------:R0:W-:Y:S01]  /*21720*/  @P4 STG.E.U8 desc[UR8][R4.64], R10 ;  /* 0x0000000a04004986 */ /* 0x0001e2000c101108 */
[----:B------:R-:W-:Y:S01]  /*21730*/  ISETP.LT.AND P4, PT, R29, UR4, !P1 ;  /* 0x000000041d007c0c */ /* 0x000fe2000cf81270 */
[----:B------:R-:W-:Y:S01]  /*21740*/  IMAD.X R9, R11, 0x1, R0, P6 ;  /* 0x000000010b097824 */ /* 0x000fe200030e0600 */
[C---:B------:R-:W-:Y:S01]  /*21750*/  PRMT R13, R6.reuse, 0x7772, RZ ;  /* 0x00007772060d7816 */ /* 0x040fe200000000ff */
[----:B------:R-:W-:Y:S01]  /*21760*/  ULDC UR4, c[0x0][0x248] ;  /* 0x0000920000047ab9 */ /* 0x000fe20000000800 */
[----:B------:R-:W-:-:S03]  /*21770*/  PRMT R6, R6, 0x7773, RZ ;  /* 0x0000777306067816 */ /* 0x000fc600000000ff */
[----:B------:R1:W-:Y:S01]  /*21780*/  @P5 STG.E.U8 desc[UR8][R8.64], R13 ;  /* 0x0000000d08005986 */ /* 0x0003e2000c101108 */
[C---:B0-----:R-:W-:Y:S01]  /*21790*/  IADD3 R4, P1, R12.reuse, R3, RZ ;  /* 0x000000030c047210 */ /* 0x041fe20007f3e0ff */
[----:B------:R-:W-:Y:S01]  /*217a0*/  VIADD R10, R12, UR4 ;  /* 0x000000040c0a7c36 */ /* 0x000fe20008000000 */
[----:B------:R-:W-:Y:S01]  /*217b0*/  ISETP.LT.AND P5, PT, R18, UR10, !P2 ;  /* 0x0000000a12007c0c */ /* 0x000fe2000d7a1270 */
[----:B------:R-:W-:Y:S02]  /*217c0*/  ULDC UR4, c[0x0][0x22c] ;  /* 0x00008b0000047ab9 */ /* 0x000fe40000000800 */
[----:B------:R-:W-:Y:S02]  /*217d0*/  IMAD.X R5, R11, 0x1, R28, P1 ;  /* 0x000000010b057824 */ /* 0x000fe400008e061c */
[----:B-1----:R-:W-:Y:S01]  /*217e0*/  VIADD R8, R23, 0x20 ;  /* 0x0000002017087836 */ /* 0x002fe20000000000 */
[----:B------:R-:W-:Y:S02]  /*217f0*/  SHF.R.S32.HI R11, RZ, 0x1f, R10 ;  /* 0x0000001fff0b7819 */ /* 0x000fe4000001140a */
[----:B------:R0:W-:Y:S01]  /*21800*/  @P4 STG.E.U8 desc[UR8][R4.64], R6 ;  /* 0x0000000604004986 */ /* 0x0001e2000c101108 */
[----:B------:R-:W-:Y:S01]  /*21810*/  PRMT R12, R7, 0x7772, RZ ;  /* 0x00007772070c7816 */ /* 0x000fe200000000ff */
[----:B------:R-:W-:Y:S01]  /*21820*/  ULDC UR10, c[0x0][0x228] ;  /* 0x00008a00000a7ab9 */ /* 0x000fe20000000800 */
[----:B------:R-:W-:Y:S01]  /*21830*/  ISETP.GE.AND P1, PT, R8, UR6, PT ;  /* 0x0000000608007c0c */ /* 0x000fe2000bf26270 */
[----:B------:R-:W-:Y:S01]  /*21840*/  ULDC UR6, c[0x0][0x228] ;  /* 0x00008a0000067ab9 */ /* 0x000fe20000000800 */
[----:B------:R-:W-:-:S02]  /*21850*/  IADD3 R8, P6, R10, R2, RZ ;  /* 0x000000020a087210 */ /* 0x000fc40007fde0ff */
[----:B------:R-:W-:Y:S01]  /*21860*/  ISETP.LT.AND P2, PT, R29, UR6, !P2 ;  /* 0x000000061d007c0c */ /* 0x000fe2000d741270 */
[----:B------:R-:W-:Y:S01]  /*21870*/  ULDC UR6, c[0x0][0x228] ;  /* 0x00008a0000067ab9 */ /* 0x000fe20000000800 */
[----:B0-----:R-:W-:Y:S01]  /*21880*/  VIADD R4, R23, 0x21 ;  /* 0x0000002117047836 */ /* 0x001fe20000000000 */
[----:B------:R-:W-:Y:S01]  /*21890*/  PRMT R5, R7, 0x7770, RZ ;  /* 0x0000777007057816 */ /* 0x000fe200000000ff */
[----:B------:R-:W-:-:S03]  /*218a0*/  IMAD.X R9, R11, 0x1, R0, P6 ;  /* 0x000000010b097824 */ /* 0x000fc600030e0600 */
[----:B------:R-:W-:Y:S01]  /*218b0*/  ISETP.GE.AND P4, PT, R4, UR4, PT ;  /* 0x0000000404007c0c */ /* 0x000fe2000bf86270 */
[----:B------:R-:W-:Y:S01]  /*218c0*/  ULDC UR4, c[0x0][0x248] ;  /* 0x0000920000047ab9 */ /* 0x000fe20000000800 */
[C---:B------:R-:W-:Y:S01]  /*218d0*/  IADD3 R4, P6, R10.reuse, R3, RZ ;  /* 0x000000030a047210 */ /* 0x040fe20007fde0ff */
[----:B------:R-:W-:Y:S01]  /*218e0*/  VIADD R10, R10, UR4 ;  /* 0x000000040a0a7c36 */ /* 0x000fe20008000000 */
[----:B------:R0:W-:Y:S01]  /*218f0*/  @P5 STG.E.U8 desc[UR8][R8.64], R5 ;  /* 0x0000000508005986 */ /* 0x0001e2000c101108 */
[----:B------:R-:W-:Y:S01]  /*21900*/  ISETP.LT.AND P5, PT, R18, UR6, !P3 ;  /* 0x0000000612007c0c */ /* 0x000fe2000dfa1270 */
[----:B------:R-:W-:Y:S01]  /*21910*/  ULDC UR6, c[0x0][0x228] ;  /* 0x00008a0000067ab9 */ /* 0x000fe20000000800 */
[----:B------:R-:W-:Y:S01]  /*21920*/  PRMT R6, R7, 0x7773, RZ ;  /* 0x0000777307067816 */ /* 0x000fe200000000ff */
[----:B------:R-:W-:Y:S01]  /*21930*/  ULDC UR4, c[0x0][0x248] ;  /* 0x0000920000047ab9 */ /* 0x000fe20000000800 */
[----:B------:R-:W-:Y:S01]  /*21940*/  ISETP.LT.AND P3, PT, R29, UR6, !P3 ;  /* 0x000000061d007c0c */ /* 0x000fe2000df61270 */
[----:B------:R-:W-:Y:S01]  /*21950*/  ULDC UR6, c[0x0][0x228] ;  /* 0x00008a0000067ab9 */ /* 0x000fe20000000800 */
[----:B0-----:R-:W-:Y:S01]  /*21960*/  IMAD.X R5, R11, 0x1, R28, P6 ;  /* 0x000000010b057824 */ /* 0x001fe200030e061c */
[----:B------:R-:W-:-:S02]  /*21970*/  PRMT R9, R7, 0x7771, RZ ;  /* 0x0000777107097816 */ /* 0x000fc400000000ff */
[----:B------:R-:W-:Y:S02]  /*21980*/  SHF.R.S32.HI R7, RZ, 0x1f, R10 ;  /* 0x0000001fff077819 */ /* 0x000fe4000001140a */
[C---:B------:R-:W-:Y:S01]  /*21990*/  IADD3 R8, P6, R10.reuse, R2, RZ ;  /* 0x000000020a087210 */ /* 0x040fe20007fde0ff */
[----:B------:R0:W-:Y:S01]  /*219a0*/  @P2 STG.E.U8 desc[UR8][R4.64], R9 ;  /* 0x0000000904002986 */ /* 0x0001e2000c101108 */
[----:B------:R-:W-:Y:S01]  /*219b0*/  VIADD R11, R10, UR4 ;  /* 0x000000040a0b7c36 */ /* 0x000fe20008000000 */
[----:B------:R-:W-:Y:S02]  /*219c0*/  ULDC UR4, c[0x0][0x22c] ;  /* 0x00008b0000047ab9 */ /* 0x000fe40000000800 */
[----:B0-----:R-:W-:Y:S01]  /*219d0*/  IMAD.X R9, R7, 0x1, R0, P6 ;  /* 0x0000000107097824 */ /* 0x001fe200030e0600 */
[----:B------:R-:W-:Y:S01]  /*219e0*/  ISETP.LT.AND P6, PT, R18, UR10, !P1 ;  /* 0x0000000a12007c0c */ /* 0x000fe2000cfc1270 */
[----:B------:R-:W-:Y:S01]  /*219f0*/  ULDC UR10, c[0x0][0x228] ;  /* 0x00008a00000a7ab9 */ /* 0x000fe20000000800 */
[----:B------:R-:W-:-:S02]  /*21a00*/  IADD3 R4, P2, R10, R3, RZ ;  /* 0x000000030a047210 */ /* 0x000fc40007f5e0ff */
[----:B------:R0:W-:Y:S01]  /*21a10*/  @P5 STG.E.U8 desc[UR8][R8.64], R12 ;  /* 0x0000000c08005986 */ /* 0x0001e2000c101108 */
[----:B------:R-:W-:Y:S02]  /*21a20*/  SHF.R.S32.HI R10, RZ, 0x1f, R11 ;  /* 0x0000001fff0a7819 */ /* 0x000fe4000001140b */
[----:B------:R-:W-:Y:S01]  /*21a30*/  IMAD.X R5, R7, 0x1, R28, P2 ;  /* 0x0000000107057824 */ /* 0x000fe200010e061c */
[----:B0-----:R-:W-:Y:S01]  /*21a40*/  IADD3 R8, P5, R11, R2, RZ ;  /* 0x000000020b087210 */ /* 0x001fe20007fbe0ff */
[----:B------:R-:W-:-:S03]  /*21a50*/  VIADD R12, R23, 0x22 ;  /* 0x00000022170c7836 */ /* 0x000fc60000000000 */
[----:B------:R0:W-:Y:S01]  /*21a60*/  @P3 STG.E.U8 desc[UR8][R4.64], R6 ;  /* 0x0000000604003986 */ /* 0x0001e2000c101108 */
[----:B------:R-:W-:Y:S01]  /*21a70*/  IMAD.X R9, R10, 0x1, R0, P5 ;  /* 0x000000010a097824 */ /* 0x000fe200028e0600 */
[----:B------:R-:W-:Y:S01]  /*21a80*/  ISETP.GE.AND P2, PT, R12, UR4, PT ;  /* 0x000000040c007c0c */ /* 0x000fe2000bf46270 */
[----:B------:R-:W-:Y:S01]  /*21a90*/  ULDC UR4, c[0x0][0x248] ;  /* 0x0000920000047ab9 */ /* 0x000fe20000000800 */
[----:B------:R-:W-:Y:S02]  /*21aa0*/  ISETP.LT.AND P3, PT, R29, UR6, !P1 ;  /* 0x000000061d007c0c */ /* 0x000fe4000cf61270 */
[----:B------:R-:W-:Y:S01]  /*21ab0*/  ISETP.LT.AND P5, PT, R18, UR10, !P4 ;  /* 0x0000000a12007c0c */ /* 0x000fe2000e7a1270 */
[----:B------:R-:W-:Y:S01]  /*21ac0*/  VIADD R12, R23, 0x23 ;  /* 0x00000023170c7836 */ /* 0x000fe20000000000 */
[----:B------:R-:W-:Y:S01]  /*21ad0*/  ULDC UR6, c[0x0][0x228] ;  /* 0x00008a0000067ab9 */ /* 0x000fe20000000800 */
[----:B------:R-:W-:Y:S01]  /*21ae0*/  ULDC UR10, c[0x0][0x228] ;  /* 0x00008a00000a7ab9 */ /* 0x000fe20000000800 */
[----:B0-----:R-:W-:-:S05]  /*21af0*/  IADD3 R4, P1, R11, R3, RZ ;  /* 0x000000030b047210 */ /* 0x001fca0007f3e0ff */
[----:B------:R-:W-:Y:S01]  /*21b00*/  IMAD.X R5, R10, 0x1, R28, P1 ;  /* 0x000000010a057824 */ /* 0x000fe200008e061c */
[----:B------:R-:W-:Y:S01]  /*21b10*/  ISETP.LT.AND P4, PT, R29, UR6, !P4 ;  /* 0x000000061d007c0c */ /* 0x000fe2000e781270 */
[----:B------:R-:W-:Y:S01]  /*21b20*/  ULDC UR6, c[0x0][0x228] ;  /* 0x00008a0000067ab9 */ /* 0x000fe20000000800 */
[----:B----4-:R-:W-:-:S05]  /*21b30*/  PRMT R7, R15, 0x7770, RZ ;  /* 0x000077700f077816 */ /* 0x010fca00000000ff */
[----:B------:R0:W-:Y:S01]  /*21b40*/  @P6 STG.E.U8 desc[UR8][R8.64], R7 ;  /* 0x0000000708006986 */ /* 0x0001e2000c101108 */
[----:B------:R-:W-:Y:S01]  /*21b50*/  PRMT R10, R15, 0x7771, RZ ;  /* 0x000077710f0a7816 */ /* 0x000fe200000000ff */
[----:B0-----:R-:W-:Y:S01]  /*21b60*/  VIADD R9, R11, UR4 ;  /* 0x000000040b097c36 */ /* 0x001fe20008000000 */
[----:B------:R-:W-:-:S04]  /*21b70*/  ULDC UR4, c[0x0][0x22c] ;  /* 0x00008b0000047ab9 */ /* 0x000fc80000000800 */
[----:B------:R-:W-:Y:S02]  /*21b80*/  SHF.R.S32.HI R8, RZ, 0x1f, R9 ;  /* 0x0000001fff087819 */ /* 0x000fe40000011409 */
[----:B------:R-:W-:Y:S01]  /*21b90*/  IADD3 R6, P6, R9, R2, RZ ;  /* 0x0000000209067210 */ /* 0x000fe20007fde0ff */
[----:B------:R0:W-:Y:S01]  /*21ba0*/  @P3 STG.E.U8 desc[UR8][R4.64], R10 ;  /* 0x0000000a04003986 */ /* 0x0001e2000c101108 */
[----:B------:R-:W-:Y:S02]  /*21bb0*/  PRMT R11, R15, 0x7772, RZ ;  /* 0x000077720f0b7816 */ /* 0x000fe400000000ff */
[----:B------:R-:W-:Y:S01]  /*21bc0*/  ISETP.GE.AND P1, PT, R12, UR4, PT ;  /* 0x000000040c007c0c */ /* 0x000fe2000bf26270 */
[----:B------:R-:W-:Y:S01]  /*21bd0*/  IMAD.X R7, R8, 0x1, R0, P6 ;  /* 0x0000000108077824 */ /* 0x000fe200030e0600 */
[----:B------:R-:W-:Y:S01]  /*21be0*/  ULDC UR4, c[0x0][0x248] ;  /* 0x0000920000047ab9 */ /* 0x000fe20000000800 */
[C---:B0-----:R-:W-:Y:S01]  /*21bf0*/  IADD3 R4, P3, R9.reuse, R3, RZ ;  /* 0x0000000309047210 */ /* 0x041fe20007f7e0ff */
[----:B------:R-:W-:-:S02]  /*21c00*/  VIADD R10, R9, UR4 ;  /* 0x00000004090a7c36 */ /* 0x000fc40008000000 */
[----:B------:R0:W-:Y:S01]  /*21c10*/  @P5 STG.E.U8 desc[UR8][R6.64], R11 ;  /* 0x0000000b06005986 */ /* 0x0001e2000c101108 */
[----:B------:R-:W-:Y:S01]  /*21c20*/  ISETP.LT.AND P5, PT, R18, UR10, !P2 ;  /* 0x0000000a12007c0c */ /* 0x000fe2000d7a1270 */
[----:B------:R-:W-:Y:S01]  /*21c30*/  ULDC UR4, c[0x0][0x22c] ;  /* 0x00008b0000047ab9 */ /* 0x000fe20000000800 */
[----:B------:R-:W-:Y:S01]  /*21c40*/  IMAD.X R5, R8, 0x1, R28, P3 ;  /* 0x0000000108057824 */ /* 0x000fe200018e061c */
[----:B------:R-:W-:Y:S01]  /*21c50*/  PRMT R8, R15, 0x7773, RZ ;  /* 0x000077730f087816 */ /* 0x000fe200000000ff */
[----:B------:R-:W-:Y:S01]  /*21c60*/  ULDC UR10, c[0x0][0x228] ;  /* 0x00008a00000a7ab9 */ /* 0x000fe20000000800 */
[----:B------:R-:W-:-:S03]  /*21c70*/  SHF.R.S32.HI R9, RZ, 0x1f, R10 ;  /* 0x0000001fff097819 */ /* 0x000fc6000001140a */
[----:B------:R1:W-:Y:S01]  /*21c80*/  @P4 STG.E.U8 desc[UR8][R4.64], R8 ;  /* 0x0000000804004986 */ /* 0x0003e2000c101108 */
[C---:B0-----:R-:W-:Y:S01]  /*21c90*/  IADD3 R6, P6, R10.reuse, R2, RZ ;  /* 0x000000020a067210 */ /* 0x041fe20007fde0ff */
[----:B------:R-:W-:Y:S01]  /*21ca0*/  VIADD R11, R23, 0x24 ;  /* 0x00000024170b7836 */ /* 0x000fe20000000000 */
[----:B------:R-:W-:Y:S01]  /*21cb0*/  ISETP.LT.AND P4, PT, R29, UR6, !P2 ;  /* 0x000000061d007c0c */ /* 0x000fe2000d781270 */
[----:B------:R-:W-:Y:S01]  /*21cc0*/  ULDC UR6, c[0x0][0x228] ;  /* 0x00008a0000067ab9 */ /* 0x000fe20000000800 */
[----:B--2---:R-:W-:Y:S01]  /*21cd0*/  PRMT R12, R17, 0x7770, RZ ;  /* 0x00007770110c7816 */ /* 0x004fe200000000ff */
[----:B------:R-:W-:Y:S01]  /*21ce0*/  IMAD.X R7, R9, 0x1, R0, P6 ;  /* 0x0000000109077824 */ /* 0x000fe200030e0600 */
[----:B------:R-:W-:Y:S01]  /*21cf0*/  ISETP.GE.AND P3, PT, R11, UR4, PT ;  /* 0x000000040b007c0c */ /* 0x000fe2000bf66270 */
[----:B------:R-:W-:Y:S01]  /*21d00*/  ULDC UR4, c[0x0][0x248] ;  /* 0x0000920000047ab9 */ /* 0x000fe20000000800 */
[C---:B-1----:R-:W-:Y:S01]  /*21d10*/  IADD3 R4, P2, R10.reuse, R3, RZ ;  /* 0x000000030a047210 */ /* 0x042fe20007f5e0ff */
[----:B------:R-:W-:Y:S01]  /*21d20*/  VIADD R11, R10, UR4 ;  /* 0x000000040a0b7c36 */ /* 0x000fe20008000000 */
        /* <DEDUP_REMOVED lines=8> */
[----:B0-----:R-:W-:Y:S01]  /*21db0*/  IADD3 R6, P6, R11, R2, RZ ;  /* 0x000000020b067210 */ /* 0x001fe20007fde0ff */
[----:B------:R-:W-:Y:S01]  /*21dc0*/  VIADD R12, R23, 0x25 ;  /* 0x00000025170c7836 */ /* 0x000fe20000000000 */
[----:B------:R-:W-:Y:S01]  /*21dd0*/  ISETP.LT.AND P4, PT, R29, UR6, !P1 ;  /* 0x000000061d007c0c */ /* 0x000fe2000cf81270 */
[----:B------:R-:W-:Y:S01]  /*21de0*/  ULDC UR6, c[0x0][0x228] ;  /* 0x00008a0000067ab9 */ /* 0x000fe20000000800 */
[----:B------:R-:W-:Y:S01]  /*21df0*/  PRMT R10, R17, 0x7772, RZ ;  /* 0x00007772110a7816 */ /* 0x000fe200000000ff */
[----:B------:R-:W-:Y:S01]  /*21e00*/  IMAD.X R7, R8, 0x1, R0, P6 ;  /* 0x0000000108077824 */ /* 0x000fe200030e0600 */
[----:B------:R-:W-:Y:S01]  /*21e10*/  ISETP.GE.AND P2, PT, R12, UR4, PT ;  /* 0x000000040c007c0c */ /* 0x000fe2000bf46270 */
[----:B------:R-:W-:Y:S01]  /*21e20*/  ULDC UR4, c[0x0][0x248] ;  /* 0x0000920000047ab9 */ /* 0x000fe20000000800 */
[----:B-1----:R-:W-:Y:S02]  /*21e30*/  IADD3 R4, P1, R11, R3, RZ ;  /* 0x000000030b047210 */ /* 0x002fe40007f3e0ff */
[----:B------:R0:W-:Y:S01]  /*21e40*/  @P5 STG.E.U8 desc[UR8][R6.64], R10 ;  /* 0x0000000a06005986 */ /* 0x0001e2000c101108 */
[----:B------:R-:W-:Y:S01]  /*21e50*/  ISETP.LT.AND P5, PT, R18, UR10, !P3 ;  /* 0x0000000a12007c0c */ /* 0x000fe2000dfa1270 */
[----:B------:R-:W-:Y:S01]  /*21e60*/  VIADD R12, R23, 0x26 ;  /* 0x00000026170c7836 */ /* 0x000fe20000000000 */
[----:B------:R-:W-:Y:S01]  /*21e70*/  ULDC UR10, c[0x0][0x228] ;  /* 0x00008a00000a7ab9 */ /* 0x000fe20000000800 */
[----:B------:R-:W-:Y:S01]  /*21e80*/  IMAD.X R5, R8, 0x1, R28, P1 ;  /* 0x0000000108057824 */ /* 0x000fe200008e061c */
[----:B------:R-:W-:-:S02]  /*21e90*/  PRMT R8, R17, 0x7773, RZ ;  /* 0x0000777311087816 */ /* 0x000fc400000000ff */
[----:B------:R-:W2:Y:S01]  /*21ea0*/  LDL.LU R17, [R1+0x44] ;  /* 0x0000440001117983 */ /* 0x000ea20000300800 */
[----:B0-----:R-:W-:Y:S01]  /*21eb0*/  VIADD R10, R11, UR4 ;  /* 0x000000040b0a7c36 */ /* 0x001fe20008000000 */
[----:B------:R-:W-:-:S04]  /*21ec0*/  ULDC UR4, c[0x0][0x22c] ;  /* 0x00008b0000047ab9 */ /* 0x000fc80000000800 */
[----:B------:R-:W-:Y:S02]  /*21ed0*/  SHF.R.S32.HI R9, RZ, 0x1f, R10 ;  /* 0x0000001fff097819 */ /* 0x000fe4000001140a */
[----:B------:R-:W-:Y:S02]  /*21ee0*/  IADD3 R6, P6, R10, R2, RZ ;  /* 0x000000020a067210 */ /* 0x000fe40007fde0ff */
[----:B------:R-:W-:Y:S01]  /*21ef0*/  PRMT R11, R19, 0x7770, RZ ;  /* 0x00007770130b7816 */ /* 0x000fe200000000ff */
[----:B------:R0:W-:Y:S01]  /*21f00*/  @P4 STG.E.U8 desc[UR8][R4.64], R8 ;  /* 0x0000000804004986 */ /* 0x0001e2000c101108 */
[----:B------:R-:W-:Y:S01]  /*21f10*/  ISETP.GE.AND P1, PT, R12, UR4, PT ;  /* 0x000000040c007c0c */ /* 0x000fe2000bf26270 */
[----:B------:R-:W-:Y:S01]  /*21f20*/  IMAD.X R7, R9, 0x1, R0, P6 ;  /* 0x0000000109077824 */ /* 0x000fe200030e0600 */
[----:B------:R-:W-:Y:S01]  /*21f30*/  ULDC UR4, c[0x0][0x248] ;  /* 0x0000920000047ab9 */ /* 0x000fe20000000800 */
[----:B------:R-:W-:Y:S01]  /*21f40*/  ISETP.LT.AND P4, PT, R29, UR6, !P3 ;  /* 0x000000061d007c0c */ /* 0x000fe2000df81270 */
[----:B------:R-:W-:-:S02]  /*21f50*/  ULDC UR6, c[0x0][0x228] ;  /* 0x00008a0000067ab9 */ /* 0x000fc40000000800 */
[----:B------:R1:W-:Y:S01]  /*21f60*/  @P5 STG.E.U8 desc[UR8][R6.64], R11 ;  /* 0x0000000b06005986 */ /* 0x0003e2000c101108 */
[----:B------:R-:W-:Y:S01]  /*21f70*/  ISETP.LT.AND P5, PT, R18, UR6, !P2 ;  /* 0x0000000612007c0c */ /* 0x000fe2000d7a1270 */
[----:B------:R-:W-:Y:S01]  /*21f80*/  ULDC UR6, c[0x0][0x22c] ;  /* 0x00008b0000067ab9 */ /* 0x000fe20000000800 */
[C---:B0-----:R-:W-:Y:S01]  /*21f90*/  VIADD R8, R10.reuse, UR4 ;  /* 0x000000040a087c36 */ /* 0x041fe20008000000 */
[----:B------:R-:W-:Y:S01]  /*21fa0*/  IADD3 R4, P3, R10, R3, RZ ;  /* 0x000000030a047210 */ /* 0x000fe20007f7e0ff */
[----:B------:R-:W-:-:S03]  /*21fb0*/  ULDC UR4, c[0x0][0x22c] ;  /* 0x00008b0000047ab9 */ /* 0x000fc60000000800 */
[----:B------:R-:W-:Y:S01]  /*21fc0*/  SHF.R.S32.HI R10, RZ, 0x1f, R8 ;  /* 0x0000001fff0a7819 */ /* 0x000fe20000011408 */
[----:B-1----:R-:W-:Y:S01]  /*21fd0*/  VIADD R7, R23, 0x27 ;  /* 0x0000002717077836 */ /* 0x002fe20000000000 */
[----:B------:R-:W-:Y:S01]  /*21fe0*/  IADD3 R6, P6, R8, R2, RZ ;  /* 0x0000000208067210 */ /* 0x000fe20007fde0ff */
[----:B------:R-:W-:Y:S01]  /*21ff0*/  IMAD.X R5, R9, 0x1, R28, P3 ;  /* 0x0000000109057824 */ /* 0x000fe200018e061c */
[----:B------:R-:W-:Y:S02]  /*22000*/  PRMT R9, R19, 0x7771, RZ ;  /* 0x0000777113097816 */ /* 0x000fe400000000ff */
[----:B------:R-:W-:Y:S01]  /*22010*/  ISETP.GE.AND P3, PT, R7, UR4, PT ;  /* 0x0000000407007c0c */ /* 0x000fe2000bf66270 */
[----:B------:R-:W-:Y:S01]  /*22020*/  IMAD.X R7, R10, 0x1, R0, P6 ;  /* 0x000000010a077824 */ /* 0x000fe200030e0600 */
[----:B------:R-:W-:Y:S01]  /*22030*/  PRMT R11, R19, 0x7772, RZ ;  /* 0x00007772130b7816 */ /* 0x000fe200000000ff */
[----:B------:R-:W-:Y:S01]  /*22040*/  @P4 STG.E.U8 desc[UR8][R4.64], R9 ;  /* 0x0000000904004986 */ /* 0x000fe2000c101108 */
[----:B------:R-:W-:-:S03]  /*22050*/  ULDC UR4, c[0x0][0x228] ;  /* 0x00008a0000047ab9 */ /* 0x000fc60000000800 */
[----:B------:R0:W-:Y:S02]  /*22060*/  @P5 STG.E.U8 desc[UR8][R6.64], R11 ;  /* 0x0000000b06005986 */ /* 0x0001e4000c101108 */
[----:B0-----:R-:W-:Y:S02]  /*22070*/  PRMT R7, R19, 0x7773, RZ ;  /* 0x0000777313077816 */ /* 0x001fe400000000ff */
[----:B------:R-:W4:Y:S01]  /*22080*/  LDL.LU R19, [R1+0x48] ;  /* 0x0000480001137983 */ /* 0x000f220000300800 */
[----:B------:R-:W-:Y:S01]  /*22090*/  ISETP.LT.AND P4, PT, R29, UR4, !P2 ;  /* 0x000000041d007c0c */ /* 0x000fe2000d781270 */
[----:B------:R-:W-:Y:S01]  /*220a0*/  ULDC UR4, c[0x0][0x248] ;  /* 0x0000920000047ab9 */ /* 0x000fe20000000800 */
[C---:B------:R-:W-:Y:S01]  /*220b0*/  IADD3 R4, P2, R8.reuse, R3, RZ ;  /* 0x0000000308047210 */ /* 0x040fe20007f5e0ff */
[----:B------:R-:W-:Y:S02]  /*220c0*/  VIADD R6, R23, 0x28 ;  /* 0x0000002817067836 */ /* 0x000fe40000000000 */
[----:B------:R-:W-:Y:S01]  /*220d0*/  VIADD R8, R8, UR4 ;  /* 0x0000000408087c36 */ /* 0x000fe20008000000 */
[----:B------:R-:W-:Y:S01]  /*220e0*/  ISETP.LT.AND P5, PT, R18, UR10, !P1 ;  /* 0x0000000a12007c0c */ /* 0x000fe2000cfa1270 */
[----:B------:R-:W-:Y:S01]  /*220f0*/  IMAD.X R5, R10, 0x1, R28, P2 ;  /* 0x000000010a057824 */ /* 0x000fe200010e061c */
[----:B------:R-:W-:Y:S01]  /*22100*/  ISETP.GE.AND P2, PT, R6, UR6, PT ;  /* 0x0000000606007c0c */ /* 0x000fe2000bf46270 */
[----:B------:R-:W-:Y:S01]  /*22110*/  ULDC UR6, c[0x0][0x228] ;  /* 0x00008a0000067ab9 */ /* 0x000fe20000000800 */
[----:B------:R-:W-:Y:S01]  /*22120*/  SHF.R.S32.HI R9, RZ, 0x1f, R8 ;  /* 0x0000001fff097819 */ /* 0x000fe20000011408 */
[----:B------:R-:W-:Y:S01]  /*22130*/  ULDC UR4, c[0x0][0x22c] ;  /* 0x00008b0000047ab9 */ /* 0x000fe20000000800 */
[----:B------:R-:W-:Y:S01]  /*22140*/  IADD3 R6, P6, R8, R2, RZ ;  /* 0x0000000208067210 */ /* 0x000fe20007fde0ff */
[----:B------:R0:W-:Y:S01]  /*22150*/  @P4 STG.E.U8 desc[UR8][R4.64], R7 ;  /* 0x0000000704004986 */ /* 0x0001e2000c101108 */
[----:B------:R-:W-:Y:S01]  /*22160*/  ISETP.LT.AND P1, PT, R29, UR6, !P1 ;  /* 0x000000061d007c0c */ /* 0x000fe2000cf21270 */
[----:B------:R-:W-:Y:S01]  /*22170*/  ULDC UR6, c[0x0][0x228] ;  /* 0x00008a0000067ab9 */ /* 0x000fe20000000800 */
[C---:B------:R-:W-:Y:S01]  /*22180*/  PRMT R12, R22.reuse, 0x7772, RZ ;  /* 0x00007772160c7816 */ /* 0x040fe200000000ff */
        /* <DEDUP_REMOVED lines=11> */
[----:B------:R-:W-:Y:S01]  /*22240*/  ULDC UR4, c[0x0][0x248] ;  /* 0x0000920000047ab9 */ /* 0x000fe20000000800 */
[----:B------:R-:W-:Y:S01]  /*22250*/  ISETP.LT.AND P3, PT, R29, UR6, !P3 ;  /* 0x000000061d007c0c */ /* 0x000fe2000df61270 */
[----:B0-----:R-:W-:Y:S01]  /*22260*/  IMAD.X R5, R9, 0x1, R28, P6 ;  /* 0x0000000109057824 */ /* 0x001fe200030e061c */
[----:B------:R-:W-:-:S02]  /*22270*/  PRMT R9, R22, 0x7771, RZ ;  /* 0x0000777116097816 */ /* 0x000fc400000000ff */
[----:B------:R-:W-:Y:S01]  /*22280*/  SHF.R.S32.HI R7, RZ, 0x1f, R10 ;  /* 0x0000001fff077819 */ /* 0x000fe2000001140a */
[C---:B------:R-:W-:Y:S01]  /*22290*/  VIADD R11, R10.reuse, UR4 ;  /* 0x000000040a0b7c36 */ /* 0x040fe20008000000 */
[----:B------:R-:W-:Y:S01]  /*222a0*/  IADD3 R8, P6, R10, R2, RZ ;  /* 0x000000020a087210 */ /* 0x000fe20007fde0ff */
[----:B------:R0:W-:Y:S01]  /*222b0*/  @P1 STG.E.U8 desc[UR8][R4.64], R9 ;  /* 0x0000000904001986 */ /* 0x0001e2000c101108 */
[----:B------:R-:W-:Y:S01]  /*222c0*/  PRMT R6, R22, 0x7773, RZ ;  /* 0x0000777316067816 */ /* 0x000fe200000000ff */
[----:B------:R-:W-:Y:S01]  /*222d0*/  ULDC UR4, c[0x0][0x22c] ;  /* 0x00008b0000047ab9 */ /* 0x000fe20000000800 */
[----:B------:R-:W-:Y:S01]  /*222e0*/  ULDC UR6, c[0x0][0x228] ;  /* 0x00008a0000067ab9 */ /* 0x000fe20000000800 */
[----:B------:R-:W4:Y:S04]  /*222f0*/  LDL.LU R22, [R1+0x4c] ;  /* 0x00004c0001167983 */ /* 0x000f280000300800 */
[----:B------:R-:W4:Y:S01]  /*22300*/  LDL.LU R15, [R1+0x50] ;  /* 0x00005000010f7983 */ /* 0x000f220000300800 */
[----:B0-----:R-:W-:Y:S01]  /*22310*/  IMAD.X R9, R7, 0x1, R0, P6 ;  /* 0x0000000107097824 */ /* 0x001fe200030e0600 */
[----:B------:R-:W-:Y:S01]  /*22320*/  ISETP.LT.AND P6, PT, R18, UR10, !P2 ;  /* 0x0000000a12007c0c */ /* 0x000fe2000d7c1270 */
[----:B------:R-:W-:Y:S01]  /*22330*/  ULDC UR10, c[0x0][0x228] ;  /* 0x00008a00000a7ab9 */ /* 0x000fe20000000800 */
[----:B------:R-:W-:-:S02]  /*22340*/  IADD3 R4, P1, R10, R3, RZ ;  /* 0x000000030a047210 */ /* 0x000fc40007f3e0ff */
[----:B------:R0:W-:Y:S01]  /*22350*/  @P5 STG.E.U8 desc[UR8][R8.64], R12 ;  /* 0x0000000c08005986 */ /* 0x0001e2000c101108 */
[----:B------:R-:W-:Y:S02]  /*22360*/  SHF.R.S32.HI R10, RZ, 0x1f, R11 ;  /* 0x0000001fff0a7819 */ /* 0x000fe4000001140b */
[----:B------:R-:W-:Y:S01]  /*22370*/  IMAD.X R5, R7, 0x1, R28, P1 ;  /* 0x0000000107057824 */ /* 0x000fe200008e061c */
[----:B---3--:R-:W-:Y:S02]  /*22380*/  PRMT R7, R16, 0x7770, RZ ;  /* 0x0000777010077816 */ /* 0x008fe400000000ff */
[----:B0-----:R-:W-:Y:S01]  /*22390*/  IADD3 R8, P5, R11, R2, RZ ;  /* 0x000000020b087210 */ /* 0x001fe20007fbe0ff */
[----:B------:R-:W-:Y:S01]  /*223a0*/  VIADD R12, R23, 0x2a ;  /* 0x0000002a170c7836 */ /* 0x000fe20000000000 */
[----:B------:R0:W-:Y:S03]  /*223b0*/  @P3 STG.E.U8 desc[UR8][R4.64], R6 ;  /* 0x0000000604003986 */ /* 0x0001e6000c101108 */
[----:B------:R-:W-:Y:S01]  /*223c0*/  IMAD.X R9, R10, 0x1, R0, P5 ;  /* 0x000000010a097824 */ /* 0x000fe200028e0600 */
[----:B------:R-:W-:Y:S01]  /*223d0*/  ISETP.GE.AND P1, PT, R12, UR4, PT ;  /* 0x000000040c007c0c */ /* 0x000fe2000bf26270 */
[----:B------:R-:W-:Y:S01]  /*223e0*/  ULDC UR4, c[0x0][0x248] ;  /* 0x0000920000047ab9 */ /* 0x000fe20000000800 */
[----:B------:R-:W-:-:S02]  /*223f0*/  ISETP.LT.AND P3, PT, R29, UR6, !P2 ;  /* 0x000000061d007c0c */ /* 0x000fc4000d761270 */
[----:B------:R1:W-:Y:S01]  /*22400*/  @P6 STG.E.U8 desc[UR8][R8.64], R7 ;  /* 0x0000000708006986 */ /* 0x0003e2000c101108 */
[----:B------:R-:W-:Y:S01]  /*22410*/  ISETP.LT.AND P5, PT, R18, UR10, !P4 ;  /* 0x0000000a12007c0c */ /* 0x000fe2000e7a1270 */
[----:B------:R-:W-:Y:S01]  /*22420*/  VIADD R12, R23, 0x2b ;  /* 0x0000002b170c7836 */ /* 0x000fe20000000000 */
[----:B------:R-:W-:Y:S01]  /*22430*/  ULDC UR6, c[0x0][0x228] ;  /* 0x00008a0000067ab9 */ /* 0x000fe20000000800 */
[C---:B0-----:R-:W-:Y:S01]  /*22440*/  IADD3 R4, P2, R11.reuse, R3, RZ ;  /* 0x000000030b047210 */ /* 0x041fe20007f5e0ff */
[----:B------:R-:W-:Y:S01]  /*22450*/  ULDC UR10, c[0x0][0x228] ;  /* 0x00008a00000a7ab9 */ /* 0x000fe20000000800 */
[----:B-1----:R-:W-:Y:S01]  /*22460*/  VIADD R9, R11, UR4 ;  /* 0x000000040b097c36 */ /* 0x002fe20008000000 */
[----:B------:R-:W-:Y:S02]  /*22470*/  ULDC UR4, c[0x0][0x22c] ;  /* 0x00008b0000047ab9 */ /* 0x000fe40000000800 */
[----:B------:R-:W-:Y:S01]  /*22480*/  IMAD.X R5, R10, 0x1, R28, P2 ;  /* 0x000000010a057824 */ /* 0x000fe200010e061c */
[----:B------:R-:W-:-:S02]  /*22490*/  PRMT R10, R16, 0x7771, RZ ;  /* 0x00007771100a7816 */ /* 0x000fc400000000ff */
[----:B------:R-:W-:Y:S02]  /*224a0*/  SHF.R.S32.HI R8, RZ, 0x1f, R9 ;  /* 0x0000001fff087819 */ /* 0x000fe40000011409 */
[----:B------:R-:W-:Y:S01]  /*224b0*/  IADD3 R6, P6, R9, R2, RZ ;  /* 0x0000000209067210 */ /* 0x000fe20007fde0ff */
[----:B------:R0:W-:Y:S01]  /*224c0*/  @P3 STG.E.U8 desc[UR8][R4.64], R10 ;  /* 0x0000000a04003986 */ /* 0x0001e2000c101108 */
[----:B------:R-:W-:Y:S01]  /*224d0*/  ISETP.LT.AND P4, PT, R29, UR6, !P4 ;  /* 0x000000061d007c0c */ /* 0x000fe2000e781270 */
[----:B------:R-:W-:Y:S01]  /*224e0*/  ULDC UR6, c[0x0][0x228] ;  /* 0x00008a0000067ab9 */ /* 0x000fe20000000800 */
[----:B------:R-:W-:Y:S01]  /*224f0*/  PRMT R11, R16, 0x7772, RZ ;  /* 0x00007772100b7816 */ /* 0x000fe200000000ff */
[----:B------:R-:W-:Y:S01]  /*22500*/  IMAD.X R7, R8, 0x1, R0, P6 ;  /* 0x0000000108077824 */ /* 0x000fe200030e0600 */
[----:B------:R-:W-:Y:S01]  /*22510*/  ISETP.GE.AND P2, PT, R12, UR4, PT ;  /* 0x000000040c007c0c */ /* 0x000fe2000bf46270 */
[----:B------:R-:W-:Y:S01]  /*22520*/  ULDC UR4, c[0x0][0x248] ;  /* 0x0000920000047ab9 */ /* 0x000fe20000000800 */
[C---:B0-----:R-:W-:Y:S01]  /*22530*/  IADD3 R4, P3, R9.reuse, R3, RZ ;  /* 0x0000000309047210 */ /* 0x041fe20007f7e0ff */
        /* <DEDUP_REMOVED lines=12> */
[----:B------:R-:W-:Y:S02]  /*22600*/  ULDC UR6, c[0x0][0x228] ;  /* 0x00008a0000067ab9 */ /* 0x000fe40000000800 */
[----:B------:R-:W-:Y:S01]  /*22610*/  IMAD.X R7, R9, 0x1, R0, P6 ;  /* 0x0000000109077824 */ /* 0x000fe200030e0600 */
[----:B------:R-:W-:Y:S01]  /*22620*/  ISETP.GE.AND P3, PT, R11, UR4, PT ;  /* 0x000000040b007c0c */ /* 0x000fe2000bf66270 */
[----:B------:R-:W-:Y:S01]  /*22630*/  ULDC UR4, c[0x0][0x248] ;  /* 0x0000920000047ab9 */ /* 0x000fe20000000800 */
[C---:B-1----:R-:W-:Y:S01]  /*22640*/  IADD3 R4, P1, R10.reuse, R3, RZ ;  /* 0x000000030a047210 */ /* 0x042fe20007f3e0ff */
[----:B------:R-:W-:Y:S01]  /*22650*/  VIADD R11, R10, UR4 ;  /* 0x000000040a0b7c36 */ /* 0x000fe20008000000 */
[----:B------:R-:W-:-:S03]  /*22660*/  ULDC UR4, c[0x0][0x22c] ;  /* 0x00008b0000047ab9 */ /* 0x000fc60000000800 */
[----:B------:R-:W-:Y:S01]  /*22670*/  IMAD.X R5, R9, 0x1, R28, P1 ;  /* 0x0000000109057824 */ /* 0x000fe200008e061c */
[----:B------:R-:W-:Y:S02]  /*22680*/  SHF.R.S32.HI R8, RZ, 0x1f, R11 ;  /* 0x0000001fff087819 */ /* 0x000fe4000001140b */
[C---:B--2---:R-:W-:Y:S02]  /*22690*/  PRMT R12, R17.reuse, 0x7770, RZ ;  /* 0x00007770110c7816 */ /* 0x044fe400000000ff */
[----:B------:R-:W-:-:S03]  /*226a0*/  PRMT R9, R17, 0x7771, RZ ;  /* 0x0000777111097816 */ /* 0x000fc600000000ff */
[----:B------:R0:W-:Y:S01]  /*226b0*/  @P5 STG.E.U8 desc[UR8][R6.64], R12 ;  /* 0x0000000c06005986 */ /* 0x0001e2000c101108 */
[----:B------:R-:W-:Y:S01]  /*226c0*/  ISETP.LT.AND P5, PT, R18, UR10, !P2 ;  /* 0x0000000a12007c0c */ /* 0x000fe2000d7a1270 */
[----:B------:R-:W-:Y:S02]  /*226d0*/  ULDC UR10, c[0x0][0x228] ;  /* 0x00008a00000a7ab9 */ /* 0x000fe40000000800 */
[----:B------:R1:W-:Y:S01]  /*226e0*/  @P4 STG.E.U8 desc[UR8][R4.64], R9 ;  /* 0x0000000904004986 */ /* 0x0003e2000c101108 */
[----:B------:R-:W-:Y:S01]  /*226f0*/  ISETP.LT.AND P4, PT, R29, UR6, !P2 ;  /* 0x000000061d007c0c */ /* 0x000fe2000d781270 */
[----:B------:R-:W-:Y:S01]  /*22700*/  ULDC UR6, c[0x0][0x228] ;  /* 0x00008a0000067ab9 */ /* 0x000fe20000000800 */
[----:B------:R-:W-:Y:S02]  /*22710*/  PRMT R10, R17, 0x7772, RZ ;  /* 0x00007772110a7816 */ /* 0x000fe400000000ff */
[----:B0-----:R-:W-:Y:S01]  /*22720*/  IADD3 R6, P6, R11, R2, RZ ;  /* 0x000000020b067210 */ /* 0x001fe20007fde0ff */
[----:B------:R-:W-:Y:S01]  /*22730*/  VIADD R12, R23, 0x2d ;  /* 0x0000002d170c7836 */ /* 0x000fe20000000000 */
[----:B-1----:R-:W-:-:S03]  /*22740*/  IADD3 R4, P2, R11, R3, RZ ;  /* 0x000000030b047210 */ /* 0x002fc60007f5e0ff */
[----:B------:R-:W-:Y:S01]  /*22750*/  IMAD.X R7, R8, 0x1, R0, P6 ;  /* 0x0000000108077824 */ /* 0x000fe200030e0600 */
[----:B------:R-:W-:Y:S01]  /*22760*/  ISETP.GE.AND P1, PT, R12, UR4, PT ;  /* 0x000000040c007c0c */ /* 0x000fe2000bf26270 */
[----:B------:R-:W-:Y:S01]  /*22770*/  ULDC UR4, c[0x0][0x248] ;  /* 0x0000920000047ab9 */ /* 0x000fe20000000800 */
[----:B------:R-:W-:Y:S02]  /*22780*/  IMAD.X R5, R8, 0x1, R28, P2 ;  /* 0x0000000108057824 */ /* 0x000fe400010e061c */
[----:B------:R0:W-:Y:S01]  /*22790*/  @P5 STG.E.U8 desc[UR8][R6.64], R10 ;  /* 0x0000000a06005986 */ /* 0x0001e2000c101108 */
[----:B------:R-:W-:Y:S02]  /*227a0*/  PRMT R8, R17, 0x7773, RZ ;  /* 0x0000777311087816 */ /* 0x000fe400000000ff */
[----:B------:R-:W-:Y:S01]  /*227b0*/  ISETP.LT.AND P5, PT, R18, UR10, !P3 ;  /* 0x0000000a12007c0c */ /* 0x000fe2000dfa1270 */
[----:B------:R-:W2:Y:S01]  /*227c0*/  LDL.LU R17, [R1+0x54] ;  /* 0x0000540001117983 */ /* 0x000ea20000300800 */
[----:B------:R-:W-:Y:S01]  /*227d0*/  VIADD R12, R23, 0x2e ;  /* 0x0000002e170c7836 */ /* 0x000fe20000000000 */
[----:B------:R-:W-:Y:S01]  /*227e0*/  ULDC UR10, c[0x0][0x228] ;  /* 0x00008a00000a7ab9 */ /* 0x000fe20000000800 */
[----:B0-----:R-:W-:Y:S01]  /*227f0*/  VIADD R10, R11, UR4 ;  /* 0x000000040b0a7c36 */ /* 0x001fe20008000000 */
[----:B------:R-:W-:-:S04]  /*22800*/  ULDC UR4, c[0x0][0x22c] ;  /* 0x00008b0000047ab9 */ /* 0x000fc80000000800 */
[----:B------:R-:W-:Y:S02]  /*22810*/  SHF.R.S32.HI R9, RZ, 0x1f, R10 ;  /* 0x0000001fff097819 */ /* 0x000fe4000001140a */
[----:B------:R-:W-:Y:S01]  /*22820*/  IADD3 R6, P6, R10, R2, RZ ;  /* 0x000000020a067210 */ /* 0x000fe20007fde0ff */
[----:B------:R0:W-:Y:S01]  /*22830*/  @P4 STG.E.U8 desc[UR8][R4.64], R8 ;  /* 0x0000000804004986 */ /* 0x0001e2000c101108 */
[----:B------:R-:W-:Y:S01]  /*22840*/  ISETP.GE.AND P2, PT, R12, UR4, PT ;  /* 0x000000040c007c0c */ /* 0x000fe2000bf46270 */
[----:B------:R-:W-:Y:S02]  /*22850*/  ULDC UR4, c[0x0][0x248] ;  /* 0x0000920000047ab9 */ /* 0x000fe40000000800 */
[----:B------:R-:W-:Y:S01]  /*22860*/  IMAD.X R7, R9, 0x1, R0, P6 ;  /* 0x0000000109077824 */ /* 0x000fe200030e0600 */
[----:B------:R-:W-:Y:S01]  /*22870*/  ISETP.LT.AND P4, PT, R29, UR6, !P3 ;  /* 0x000000061d007c0c */ /* 0x000fe2000df81270 */
[----:B------:R-:W-:Y:S01]  /*22880*/  ULDC UR6, c[0x0][0x228] ;  /* 0x00008a0000067ab9 */ /* 0x000fe20000000800 */
[----:B----4-:R-:W-:Y:S01]  /*22890*/  PRMT R11, R19, 0x7770, RZ ;  /* 0x00007770130b7816 */ /* 0x010fe200000000ff */
[C---:B0-----:R-:W-:Y:S01]  /*228a0*/  VIADD R8, R10.reuse, UR4 ;  /* 0x000000040a087c36 */ /* 0x041fe20008000000 */
[----:B------:R-:W-:Y:S01]  /*228b0*/  IADD3 R4, P3, R10, R3, RZ ;  /* 0x000000030a047210 */ /* 0x000fe20007f7e0ff */
[----:B------:R-:W-:-:S02]  /*228c0*/  ULDC UR4, c[0x0][0x22c] ;  /* 0x00008b0000047ab9 */ /* 0x000fc40000000800 */
[----:B------:R0:W-:Y:S01]  /*228d0*/  @P5 STG.E.U8 desc[UR8][R6.64], R11 ;  /* 0x0000000b06005986 */ /* 0x0001e2000c101108 */
[----:B------:R-:W-:Y:S02]  /*228e0*/  ISETP.LT.AND P5, PT, R18, UR6, !P1 ;  /* 0x0000000612007c0c */ /* 0x000fe4000cfa1270 */
[----:B------:R-:W-:Y:S01]  /*228f0*/  SHF.R.S32.HI R10, RZ, 0x1f, R8 ;  /* 0x0000001fff0a7819 */ /* 0x000fe20000011408 */
[----:B------:R-:W-:Y:S01]  /*22900*/  IMAD.X R5, R9, 0x1, R28, P3 ;  /* 0x0000000109057824 */ /* 0x000fe200018e061c */
[----:B------:R-:W-:Y:S01]  /*22910*/  PRMT R9, R19, 0x7771, RZ ;  /* 0x0000777113097816 */ /* 0x000fe200000000ff */
[----:B------:R-:W-:Y:S01]  /*22920*/  ULDC UR6, c[0x0][0x22c] ;  /* 0x00008b0000067ab9 */ /* 0x000fe20000000800 */
[----:B0-----:R-:W-:Y:S01]  /*22930*/  VIADD R7, R23, 0x2f ;  /* 0x0000002f17077836 */ /* 0x001fe20000000000 */
[----:B------:R-:W-:Y:S02]  /*22940*/  IADD3 R6, P6, R8, R2, RZ ;  /* 0x0000000208067210 */ /* 0x000fe40007fde0ff */
[----:B------:R-:W-:-:S02]  /*22950*/  PRMT R11, R19, 0x7772, RZ ;  /* 0x00007772130b7816 */ /* 0x000fc400000000ff */
[----:B------:R-:W-:Y:S01]  /*22960*/  ISETP.GE.AND P3, PT, R7, UR4, PT ;  /* 0x0000000407007c0c */ /* 0x000fe2000bf66270 */
[----:B------:R-:W-:Y:S01]  /*22970*/  IMAD.X R7, R10, 0x1, R0, P6 ;  /* 0x000000010a077824 */ /* 0x000fe200030e0600 */
[----:B------:R-:W-:Y:S01]  /*22980*/  @P4 STG.E.U8 desc[UR8][R4.64], R9 ;  /* 0x0000000904004986 */ /* 0x000fe2000c101108 */
[----:B------:R-:W-:-:S03]  /*22990*/  ULDC UR4, c[0x0][0x228] ;  /* 0x00008a0000047ab9 */ /* 0x000fc60000000800 */
[----:B------:R0:W-:Y:S02]  /*229a0*/  @P5 STG.E.U8 desc[UR8][R6.64], R11 ;  /* 0x0000000b06005986 */ /* 0x0001e4000c101108 */
[----:B0-----:R-:W-:Y:S02]  /*229b0*/  PRMT R7, R19, 0x7773, RZ ;  /* 0x0000777313077816 */ /* 0x001fe400000000ff */
[----:B------:R-:W3:Y:S01]  /*229c0*/  LDL.LU R19, [R1+0x58] ;  /* 0x0000580001137983 */ /* 0x000ee20000300800 */
        /* <DEDUP_REMOVED lines=47> */
[----:B------:R-:W-:Y:S02]  /*22cc0*/  PRMT R7, R15, 0x7770, RZ ;  /* 0x000077700f077816 */ /* 0x000fe400000000ff */
        /* <DEDUP_REMOVED lines=80> */
[C---:B0-----:R-:W-:Y:S01]  /*231d0*/  VIADD R8, R10.reuse, UR4 ;  /* 0x000000040a087c36 */ /* 0x041fe20008000000 */
[----:B------:R-:W-:Y:S01]  /*231e0*/  IADD3 R4, P3, R10, R3, RZ ;  /* 0x000000030a047210 */ /* 0x000fe20007f7e0ff */
[----:B------:R-:W-:Y:S01]  /*231f0*/  ULDC UR4, c[0x0][0x22c] ;  /* 0x00008b0000047ab9 */ /* 0x000fe20000000800 */
[----:B---3--:R-:W-:-:S05]  /*23200*/  PRMT R11, R19, 0x7770, RZ ;  /* 0x00007770130b7816 */ /* 0x008fca00000000ff */
        /* <DEDUP_REMOVED lines=31> */
[C---:B----4-:R-:W-:Y:S01]  /*23400*/  PRMT R12, R22.reuse, 0x7772, RZ ;  /* 0x00007772160c7816 */ /* 0x050fe200000000ff */
        /* <DEDUP_REMOVED lines=114> */
[----:B------:R-:W-:-:S03]  /*23b30*/  ULDC UR4, c[0x0][0x22c] ;  /* 0x00008b0000047ab9 */ /* 0x000fc60000000800 */
[----:B------:R-:W-:Y:S01]  /*23b40*/  SHF.R.S32.HI R10, RZ, 0x1f, R8 ;  /* 0x0000001fff0a7819 */ /* 0x000fe20000011408 */
[----:B------:R-:W-:Y:S01]  /*23b50*/  IMAD.X R5, R9, 0x1, R28, P3 ;  /* 0x0000000109057824 */ /* 0x000fe200018e061c */
[----:B---3--:R-:W-:-:S05]  /*23b60*/  PRMT R11, R19, 0x7770, RZ ;  /* 0x00007770130b7816 */ /* 0x008fca00000000ff */
[----:B------:R0:W-:Y:S01]  /*23b70*/  @P5 STG.E.U8 desc[UR8][R6.64], R11 ;  /* 0x0000000b06005986 */ /* 0x0001e2000c101108 */
[----:B------:R-:W-:Y:S01]  /*23b80*/  ISETP.LT.AND P5, PT, R18, UR6, !P1 ;  /* 0x0000000612007c0c */ /* 0x000fe2000cfa1270 */
[----:B------:R-:W-:Y:S01]  /*23b90*/  ULDC UR6, c[0x0][0x22c] ;  /* 0x00008b0000067ab9 */ /* 0x000fe20000000800 */
[----:B------:R-:W-:Y:S01]  /*23ba0*/  PRMT R9, R19, 0x7771, RZ ;  /* 0x0000777113097816 */ /* 0x000fe200000000ff */
[----:B0-----:R-:W-:Y:S01]  /*23bb0*/  VIADD R7, R23, 0x3f ;  /* 0x0000003f17077836 */ /* 0x001fe20000000000 */
[----:B------:R-:W-:Y:S02]  /*23bc0*/  IADD3 R6, P6, R8, R2, RZ ;  /* 0x0000000208067210 */ /* 0x000fe40007fde0ff */
[----:B------:R-:W-:Y:S02]  /*23bd0*/  PRMT R11, R19, 0x7772, RZ ;  /* 0x00007772130b7816 */ /* 0x000fe400000000ff */
        /* <DEDUP_REMOVED lines=30> */
[----:B------:R0:W-:Y:S01]  /*23dc0*/  @P5 STG.E.U8 desc[UR8][R6.64], R5 ;  /* 0x0000000506005986 */ /* 0x0001e2000c101108 */
[----:B------:R-:W-:Y:S01]  /*23dd0*/  VIADD R10, R8, UR4 ;  /* 0x00000004080a7c36 */ /* 0x000fe20008000000 */
[----:B------:R-:W-:Y:S01]  /*23de0*/  ISETP.LT.AND P5, PT, R18, UR6, !P3 ;  /* 0x0000000612007c0c */ /* 0x000fe2000dfa1270 */
[----:B------:R-:W-:Y:S01]  /*23df0*/  ULDC UR6, c[0x0][0x228] ;  /* 0x00008a0000067ab9 */ /* 0x000fe20000000800 */
[----:B------:R-:W-:Y:S01]  /*23e00*/  ULDC UR4, c[0x0][0x248] ;  /* 0x0000920000047ab9 */ /* 0x000fe20000000800 */
[----:B0-----:R-:W-:Y:S01]  /*23e10*/  IMAD.X R5, R9, 0x1, R28, P6 ;  /* 0x0000000109057824 */ /* 0x001fe200030e061c */
[C---:B------:R-:W-:Y:S02]  /*23e20*/  PRMT R6, R22.reuse, 0x7773, RZ ;  /* 0x0000777316067816 */ /* 0x040fe400000000ff */
[----:B------:R-:W-:-:S02]  /*23e30*/  PRMT R9, R22, 0x7771, RZ ;  /* 0x0000777116097816 */ /* 0x000fc400000000ff */
[----:B------:R-:W4:Y:S01]  /*23e40*/  LDL.LU R22, [R1+0x7c] ;  /* 0x00007c0001167983 */ /* 0x000f220000300800 */
[----:B------:R-:W-:Y:S02]  /*23e50*/  SHF.R.S32.HI R7, RZ, 0x1f, R10 ;  /* 0x0000001fff077819 */ /* 0x000fe4000001140a */
[C---:B------:R-:W-:Y:S01]  /*23e60*/  IADD3 R8, P6, R10.reuse, R2, RZ ;  /* 0x000000020a087210 */ /* 0x040fe20007fde0ff */
[----:B------:R0:W-:Y:S01]  /*23e70*/  @P2 STG.E.U8 desc[UR8][R4.64], R9 ;  /* 0x0000000904002986 */ /* 0x0001e2000c101108 */
[----:B------:R-:W-:Y:S01]  /*23e80*/  ISETP.LT.AND P3, PT, R29, UR6, !P3 ;  /* 0x000000061d007c0c */ /* 0x000fe2000df61270 */
[----:B------:R-:W-:Y:S01]  /*23e90*/  VIADD R11, R10, UR4 ;  /* 0x000000040a0b7c36 */ /* 0x000fe20008000000 */
[----:B------:R-:W-:Y:S01]  /*23ea0*/  ULDC UR4, c[0x0][0x22c] ;  /* 0x00008b0000047ab9 */ /* 0x000fe20000000800 */
[----:B------:R-:W-:Y:S01]  /*23eb0*/  ULDC UR6, c[0x0][0x228] ;  /* 0x00008a0000067ab9 */ /* 0x000fe20000000800 */
        /* <DEDUP_REMOVED lines=112> */
[C---:B------:R-:W-:Y:S02]  /*245c0*/  VIADD R6, R23.reuse, 0x48 ;  /* 0x0000004817067836 */ /* 0x040fe40000000000 */
        /* <DEDUP_REMOVED lines=9> */
[C---:B----4-:R-:W-:Y:S01]  /*24660*/  PRMT R12, R22.reuse, 0x7772, RZ ;  /* 0x00007772160c7816 */ /* 0x050fe200000000ff */
[----:B------:R-:W-:Y:S01]  /*24670*/  ULDC UR10, c[0x0][0x228] ;  /* 0x00008a00000a7ab9 */ /* 0x000fe20000000800 */
[----:B0-----:R-:W-:Y:S01]  /*24680*/  VIADD R4, R23, 0x49 ;  /* 0x0000004917047836 */ /* 0x001fe20000000000 */
[----:B------:R-:W-:Y:S01]  /*24690*/  PRMT R5, R22, 0x7770, RZ ;  /* 0x0000777016057816 */ /* 0x000fe200000000ff */
[----:B------:R-:W-:-:S03]  /*246a0*/  IMAD.X R7, R9, 0x1, R0, P6 ;  /* 0x0000000109077824 */ /* 0x000fc600030e0600 */
[----:B------:R-:W-:Y:S01]  /*246b0*/  ISETP.GE.AND P4, PT, R4, UR4, PT ;  /* 0x0000000404007c0c */ /* 0x000fe2000bf86270 */
[----:B------:R-:W-:Y:S01]  /*246c0*/  ULDC UR4, c[0x0][0x248] ;  /* 0x0000920000047ab9 */ /* 0x000fe20000000800 */
[----:B------:R-:W-:Y:S01]  /*246d0*/  IADD3 R4, P6, R8, R3, RZ ;  /* 0x0000000308047210 */ /* 0x000fe20007fde0ff */
[----:B------:R0:W-:Y:S01]  /*246e0*/  @P5 STG.E.U8 desc[UR8][R6.64], R5 ;  /* 0x0000000506005986 */ /* 0x0001e2000c101108 */
[----:B------:R-:W-:Y:S01]  /*246f0*/  ISETP.LT.AND P1, PT, R29, UR6, !P1 ;  /* 0x000000061d007c0c */ /* 0x000fe2000cf21270 */
[----:B------:R-:W-:Y:S02]  /*24700*/  ULDC UR6, c[0x0][0x228] ;  /* 0x00008a0000067ab9 */ /* 0x000fe40000000800 */
[----:B0-----:R-:W-:Y:S01]  /*24710*/  IMAD.X R5, R9, 0x1, R28, P6 ;  /* 0x0000000109057824 */ /* 0x001fe200030e061c */
[C---:B------:R-:W-:Y:S02]  /*24720*/  PRMT R6, R22.reuse, 0x7773, RZ ;  /* 0x0000777316067816 */ /* 0x040fe400000000ff */
[----:B------:R-:W-:-:S02]  /*24730*/  PRMT R9, R22, 0x7771, RZ ;  /* 0x0000777116097816 */ /* 0x000fc400000000ff */
[----:B------:R-:W4:Y:S01]  /*24740*/  LDL.LU R22, [R1+0x8c] ;  /* 0x00008c0001167983 */ /* 0x000f220000300800 */
[----:B------:R-:W-:Y:S01]  /*24750*/  VIADD R10, R8, UR4 ;  /* 0x00000004080a7c36 */ /* 0x000fe20008000000 */
[----:B------:R-:W-:Y:S01]  /*24760*/  ISETP.LT.AND P5, PT, R18, UR6, !P3 ;  /* 0x0000000612007c0c */ /* 0x000fe2000dfa1270 */
[----:B------:R-:W-:Y:S02]  /*24770*/  ULDC UR6, c[0x0][0x228] ;  /* 0x00008a0000067ab9 */ /* 0x000fe40000000800 */
[----:B------:R0:W-:Y:S01]  /*24780*/  @P1 STG.E.U8 desc[UR8][R4.64], R9 ;  /* 0x0000000904001986 */ /* 0x0001e2000c101108 */
[----:B------:R-:W-:Y:S01]  /*24790*/  ULDC UR4, c[0x0][0x248] ;  /* 0x0000920000047ab9 */ /* 0x000fe20000000800 */
[----:B------:R-:W-:Y:S02]  /*247a0*/  SHF.R.S32.HI R7, RZ, 0x1f, R10 ;  /* 0x0000001fff077819 */ /* 0x000fe4000001140a */
[C---:B------:R-:W-:Y:S01]  /*247b0*/  IADD3 R8, P6, R10.reuse, R2, RZ ;  /* 0x000000020a087210 */ /* 0x040fe20007fde0ff */
[----:B------:R-:W4:Y:S01]  /*247c0*/  LDL.LU R15, [R1+0x90] ;  /* 0x00009000010f7983 */ /* 0x000f220000300800 */
[----:B------:R-:W-:Y:S01]  /*247d0*/  ISETP.LT.AND P3, PT, R29, UR6, !P3 ;  /* 0x000000061d007c0c */ /* 0x000fe2000df61270 */
[C---:B------:R-:W-:Y:S01]  /*247e0*/  VIADD R11, R10.reuse, UR4 ;  /* 0x000000040a0b7c36 */ /* 0x040fe20008000000 */
[----:B------:R-:W-:Y:S01]  /*247f0*/  ULDC UR6, c[0x0][0x228] ;  /* 0x00008a0000067ab9 */ /* 0x000fe20000000800 */
[----:B------:R-:W-:Y:S01]  /*24800*/  ULDC UR4, c[0x0][0x22c] ;  /* 0x00008b0000047ab9 */ /* 0x000fe20000000800 */
[----:B0-----:R-:W-:Y:S01]  /*24810*/  IMAD.X R9, R7, 0x1, R0, P6 ;  /* 0x0000000107097824 */ /* 0x001fe200030e0600 */
[----:B------:R-:W-:-:S02]  /*24820*/  IADD3 R4, P1, R10, R3, RZ ;  /* 0x000000030a047210 */ /* 0x000fc40007f3e0ff */
[----:B------:R-:W-:Y:S01]  /*24830*/  ISETP.LT.AND P6, PT, R18, UR10, !P2 ;  /* 0x0000000a12007c0c */ /* 0x000fe2000d7c1270 */
[----:B------:R-:W-:Y:S01]  /*24840*/  ULDC UR10, c[0x0][0x228] ;  /* 0x00008a00000a7ab9 */ /* 0x000fe20000000800 */
[----:B------:R0:W-:Y:S01]  /*24850*/  @P5 STG.E.U8 desc[UR8][R8.64], R12 ;  /* 0x0000000c08005986 */ /* 0x0001e2000c101108 */
[----:B------:R-:W-:Y:S01]  /*24860*/  SHF.R.S32.HI R10, RZ, 0x1f, R11 ;  /* 0x0000001fff0a7819 */ /* 0x000fe2000001140b */
[----:B------:R-:W-:Y:S01]  /*24870*/  IMAD.X R5, R7, 0x1, R28, P1 ;  /* 0x0000000107057824 */ /* 0x000fe200008e061c */
[----:B------:R-:W-:Y:S02]  /*24880*/  PRMT R7, R16, 0x7770, RZ ;  /* 0x0000777010077816 */ /* 0x000fe400000000ff */
[----:B0-----:R-:W-:Y:S01]  /*24890*/  IADD3 R8, P5, R11, R2, RZ ;  /* 0x000000020b087210 */ /* 0x001fe20007fbe0ff */
[----:B------:R-:W-:Y:S01]  /*248a0*/  VIADD R12, R23, 0x4a ;  /* 0x0000004a170c7836 */ /* 0x000fe20000000000 */
[----:B------:R0:W-:Y:S01]  /*248b0*/  @P3 STG.E.U8 desc[UR8][R4.64], R6 ;  /* 0x0000000604003986 */ /* 0x0001e2000c101108 */
[----:B------:R-:W-:Y:S01]  /*248c0*/  ISETP.LT.AND P3, PT, R29, UR6, !P2 ;  /* 0x000000061d007c0c */ /* 0x000fe2000d761270 */
[----:B------:R-:W-:Y:S01]  /*248d0*/  ULDC UR6, c[0x0][0x228] ;  /* 0x00008a0000067ab9 */ /* 0x000fe20000000800 */
[----:B------:R-:W-:Y:S01]  /*248e0*/  IMAD.X R9, R10, 0x1, R0, P5 ;  /* 0x000000010a097824 */ /* 0x000fe200028e0600 */
[----:B------:R-:W-:Y:S01]  /*248f0*/  ISETP.GE.AND P1, PT, R12, UR4, PT ;  /* 0x000000040c007c0c */ /* 0x000fe2000bf26270 */
[----:B------:R-:W-:-:S03]  /*24900*/  ULDC UR4, c[0x0][0x248] ;  /* 0x0000920000047ab9 */ /* 0x000fc60000000800 */
[----:B------:R1:W-:Y:S01]  /*24910*/  @P6 STG.E.U8 desc[UR8][R8.64], R7 ;  /* 0x0000000708006986 */ /* 0x0003e2000c101108 */
[----:B0-----:R-:W-:Y:S02]  /*24920*/  IADD3 R4, P2, R11, R3, RZ ;  /* 0x000000030b047210 */ /* 0x001fe40007f5e0ff */
[----:B------:R-:W-:Y:S01]  /*24930*/  ISETP.LT.AND P5, PT, R18, UR10, !P4 ;  /* 0x0000000a12007c0c */ /* 0x000fe2000e7a1270 */
[----:B------:R-:W-:Y:S02]  /*24940*/  VIADD R12, R23, 0x4b ;  /* 0x0000004b170c7836 */ /* 0x000fe40000000000 */
[----:B------:R-:W-:Y:S02]  /*24950*/  IMAD.X R5, R10, 0x1, R28, P2 ;  /* 0x000000010a057824 */ /* 0x000fe400010e061c */
[----:B-1----:R-:W-:Y:S01]  /*24960*/  VIADD R9, R11, UR4 ;  /* 0x000000040b097c36 */ /* 0x002fe20008000000 */
[----:B------:R-:W-:Y:S01]  /*24970*/  PRMT R10, R16, 0x7771, RZ ;  /* 0x00007771100a7816 */ /* 0x000fe200000000ff */
[----:B------:R-:W-:Y:S01]  /*24980*/  ULDC UR4, c[0x0][0x22c] ;  /* 0x00008b0000047ab9 */ /* 0x000fe20000000800 */
[----:B------:R-:W-:-:S02]  /*24990*/  ULDC UR10, c[0x0][0x228] ;  /* 0x00008a00000a7ab9 */ /* 0x000fc40000000800 */
[----:B------:R-:W-:Y:S02]  /*249a0*/  SHF.R.S32.HI R8, RZ, 0x1f, R9 ;  /* 0x0000001fff087819 */ /* 0x000fe40000011409 */
[----:B------:R-:W-:Y:S01]  /*249b0*/  IADD3 R6, P6, R9, R2, RZ ;  /* 0x0000000209067210 */ /* 0x000fe20007fde0ff */
[----:B------:R0:W-:Y:S01]  /*249c0*/  @P3 STG.E.U8 desc[UR8][R4.64], R10 ;  /* 0x0000000a04003986 */ /* 0x0001e2000c101108 */
[----:B------:R-:W-:Y:S02]  /*249d0*/  PRMT R11, R16, 0x7772, RZ ;  /* 0x00007772100b7816 */ /* 0x000fe400000000ff */
[----:B------:R-:W-:Y:S01]  /*249e0*/  ISETP.GE.AND P2, PT, R12, UR4, PT ;  /* 0x000000040c007c0c */ /* 0x000fe2000bf46270 */
[----:B------:R-:W-:Y:S01]  /*249f0*/  IMAD.X R7, R8, 0x1, R0, P6 ;  /* 0x0000000108077824 */ /* 0x000fe200030e0600 */
[----:B------:R-:W-:Y:S01]  /*24a00*/  ISETP.LT.AND P4, PT, R29, UR6, !P4 ;  /* 0x000000061d007c0c */ /* 0x000fe2000e781270 */
[----:B------:R-:W-:Y:S01]  /*24a10*/  ULDC UR4, c[0x0][0x248] ;  /* 0x0000920000047ab9 */ /* 0x000fe20000000800 */
        /* <DEDUP_REMOVED lines=9> */
[----:B------:R-:W4:Y:S01]  /*24ab0*/  LDL.LU R16, [R1+0x94] ;  /* 0x0000940001107983 */ /* 0x000f220000300800 */
[----:B------:R-:W-:-:S02]  /*24ac0*/  SHF.R.S32.HI R9, RZ, 0x1f, R10 ;  /* 0x0000001fff097819 */ /* 0x000fc4000001140a */
[C---:B0-----:R-:W-:Y:S01]  /*24ad0*/  IADD3 R6, P6, R10.reuse, R2, RZ ;  /* 0x000000020a067210 */ /* 0x041fe20007fde0ff */
[----:B------:R-:W-:Y:S01]  /*24ae0*/  VIADD R11, R23, 0x4c ;  /* 0x0000004c170b7836 */ /* 0x000fe20000000000 */
[----:B------:R0:W-:Y:S01]  /*24af0*/  @P4 STG.E.U8 desc[UR8][R4.64], R8 ;  /* 0x0000000804004986 */ /* 0x0001e2000c101108 */
[----:B------:R-:W-:Y:S01]  /*24b00*/  ISETP.LT.AND P4, PT, R29, UR6, !P1 ;  /* 0x000000061d007c0c */ /* 0x000fe2000cf81270 */
[----:B------:R-:W-:Y:S01]  /*24b10*/  ULDC UR6, c[0x0][0x228] ;  /* 0x00008a0000067ab9 */ /* 0x000fe20000000800 */
[----:B------:R-:W-:Y:S01]  /*24b20*/  IMAD.X R7, R9, 0x1, R0, P6 ;  /* 0x0000000109077824 */ /* 0x000fe200030e0600 */
[----:B------:R-:W-:Y:S01]  /*24b30*/  ISETP.GE.AND P3, PT, R11, UR4, PT ;  /* 0x000000040b007c0c */ /* 0x000fe2000bf66270 */
[----:B------:R-:W-:Y:S02]  /*24b40*/  ULDC UR4, c[0x0][0x248] ;  /* 0x0000920000047ab9 */ /* 0x000fe40000000800 */
[C---:B------:R-:W-:Y:S01]  /*24b50*/  VIADD R11, R10.reuse, UR4 ;  /* 0x000000040a0b7c36 */ /* 0x040fe20008000000 */
[----:B------:R-:W-:Y:S01]  /*24b60*/  ULDC UR4, c[0x0][0x22c] ;  /* 0x00008b0000047ab9 */ /* 0x000fe20000000800 */
[----:B0-----:R-:W-:-:S03]  /*24b70*/  IADD3 R4, P1, R10, R3, RZ ;  /* 0x000000030a047210 */ /* 0x001fc60007f3e0ff */
[----:B------:R-:W-:Y:S02]  /*24b80*/  SHF.R.S32.HI R8, RZ, 0x1f, R11 ;  /* 0x0000001fff087819 */ /* 0x000fe4000001140b */
[----:B------:R-:W-:Y:S01]  /*24b90*/  IMAD.X R5, R9, 0x1, R28, P1 ;  /* 0x0000000109057824 */ /* 0x000fe200008e061c */
[----:B--2---:R-:W-:-:S05]  /*24ba0*/  PRMT R12, R17, 0x7770, RZ ;  /* 0x00007770110c7816 */ /* 0x004fca00000000ff */
[----:B------:R0:W-:Y:S01]  /*24bb0*/  @P5 STG.E.U8 desc[UR8][R6.64], R12 ;  /* 0x0000000c06005986 */ /* 0x0001e2000c101108 */
[----:B------:R-:W-:Y:S01]  /*24bc0*/  ISETP.LT.AND P5, PT, R18, UR10, !P2 ;  /* 0x0000000a12007c0c */ /* 0x000fe2000d7a1270 */
[----:B------:R-:W-:Y:S01]  /*24bd0*/  ULDC UR10, c[0x0][0x228] ;  /* 0x00008a00000a7ab9 */ /* 0x000fe20000000800 */
[C---:B------:R-:W-:Y:S02]  /*24be0*/  PRMT R9, R17.reuse, 0x7771, RZ ;  /* 0x0000777111097816 */ /* 0x040fe400000000ff */
        /* <DEDUP_REMOVED lines=12> */
[----:B------:R-:W-:Y:S01]  /*24cb0*/  VIADD R12, R23, 0x4e ;  /* 0x0000004e170c7836 */ /* 0x000fe20000000000 */
[----:B------:R-:W-:Y:S01]  /*24cc0*/  ULDC UR10, c[0x0][0x228] ;  /* 0x00008a00000a7ab9 */ /* 0x000fe20000000800 */
[----:B------:R-:W-:Y:S01]  /*24cd0*/  IMAD.X R5, R8, 0x1, R28, P2 ;  /* 0x0000000108057824 */ /* 0x000fe200010e061c */
[----:B------:R-:W-:Y:S01]  /*24ce0*/  PRMT R8, R17, 0x7773, RZ ;  /* 0x0000777311087816 */ /* 0x000fe200000000ff */
[----:B-1----:R-:W-:Y:S01]  /*24cf0*/  VIADD R10, R11, UR4 ;  /* 0x000000040b0a7c36 */ /* 0x002fe20008000000 */
[----:B------:R-:W2:Y:S01]  /*24d00*/  LDL.LU R17, [R1+0x98] ;  /* 0x0000980001117983 */ /* 0x000ea20000300800 */
[----:B------:R-:W-:-:S03]  /*24d10*/  ULDC UR4, c[0x0][0x22c] ;  /* 0x00008b0000047ab9 */ /* 0x000fc60000000800 */
        /* <DEDUP_REMOVED lines=56> */
[----:B------:R-:W-:Y:S02]  /*250a0*/  VIADD R11, R10, UR4 ;  /* 0x000000040a0b7c36 */ /* 0x000fe40008000000 */
[----:B0-----:R-:W-:Y:S01]  /*250b0*/  IMAD.X R5, R9, 0x1, R28, P6 ;  /* 0x0000000109057824 */ /* 0x001fe200030e061c */
[----:B------:R-:W-:Y:S01]  /*250c0*/  PRMT R9, R22, 0x7771, RZ ;  /* 0x0000777116097816 */ /* 0x000fe200000000ff */
[----:B------:R-:W-:Y:S01]  /*250d0*/  ULDC UR4, c[0x0][0x22c] ;  /* 0x00008b0000047ab9 */ /* 0x000fe20000000800 */
[----:B------:R-:W-:-:S02]  /*250e0*/  SHF.R.S32.HI R7, RZ, 0x1f, R10 ;  /* 0x0000001fff077819 */ /* 0x000fc4000001140a */
[----:B------:R-:W-:Y:S01]  /*250f0*/  IADD3 R8, P6, R10, R2, RZ ;  /* 0x000000020a087210 */ /* 0x000fe20007fde0ff */
[----:B------:R0:W-:Y:S01]  /*25100*/  @P2 STG.E.U8 desc[UR8][R4.64], R9 ;  /* 0x0000000904002986 */ /* 0x0001e2000c101108 */
[----:B------:R-:W-:Y:S01]  /*25110*/  ISETP.LT.AND P3, PT, R29, UR6, !P3 ;  /* 0x000000061d007c0c */ /* 0x000fe2000df61270 */
[----:B------:R-:W-:Y:S02]  /*25120*/  ULDC UR6, c[0x0][0x228] ;  /* 0x00008a0000067ab9 */ /* 0x000fe40000000800 */
[----:B0-----:R-:W-:Y:S01]  /*25130*/  IMAD.X R9, R7, 0x1, R0, P6 ;  /* 0x0000000107097824 */ /* 0x001fe200030e0600 */
[----:B------:R-:W-:Y:S01]  /*25140*/  ISETP.LT.AND P6, PT, R18, UR10, !P1 ;  /* 0x0000000a12007c0c */ /* 0x000fe2000cfc1270 */
[----:B------:R-:W-:Y:S01]  /*25150*/  ULDC UR10, c[0x0][0x228] ;  /* 0x00008a00000a7ab9 */ /* 0x000fe20000000800 */
[----:B------:R-:W-:Y:S02]  /*25160*/  IADD3 R4, P2, R10, R3, RZ ;  /* 0x000000030a047210 */ /* 0x000fe40007f5e0ff */
[----:B------:R0:W-:Y:S01]  /*25170*/  @P5 STG.E.U8 desc[UR8][R8.64], R12 ;  /* 0x0000000c08005986 */ /* 0x0001e2000c101108 */
[----:B------:R-:W-:-:S02]  /*25180*/  SHF.R.S32.HI R10, RZ, 0x1f, R11 ;  /* 0x0000001fff0a7819 */ /* 0x000fc4000001140b */
[----:B------:R-:W-:Y:S01]  /*25190*/  PRMT R6, R22, 0x7773, RZ ;  /* 0x0000777316067816 */ /* 0x000fe200000000ff */
[----:B------:R-:W-:Y:S01]  /*251a0*/  IMAD.X R5, R7, 0x1, R28, P2 ;  /* 0x0000000107057824 */ /* 0x000fe200010e061c */
[----:B------:R-:W-:Y:S01]  /*251b0*/  PRMT R7, R15, 0x7770, RZ ;  /* 0x000077700f077816 */ /* 0x000fe200000000ff */
[----:B------:R-:W4:Y:S01]  /*251c0*/  LDL.LU R22, [R1+0xa0] ;  /* 0x0000a00001167983 */ /* 0x000f220000300800 */
[----:B0-----:R-:W-:Y:S01]  /*251d0*/  IADD3 R8, P5, R11, R2, RZ ;  /* 0x000000020b087210 */ /* 0x001fe20007fbe0ff */
[----:B------:R-:W-:Y:S02]  /*251e0*/  VIADD R12, R23, 0x52 ;  /* 0x00000052170c7836 */ /* 0x000fe40000000000 */
[----:B------:R0:W-:Y:S02]  /*251f0*/  @P3 STG.E.U8 desc[UR8][R4.64], R6 ;  /* 0x0000000604003986 */ /* 0x0001e4000c101108 */
[----:B------:R-:W-:Y:S01]  /*25200*/  IMAD.X R9, R10, 0x1, R0, P5 ;  /* 0x000000010a097824 */ /* 0x000fe200028e0600 */
[----:B------:R-:W-:Y:S01]  /*25210*/  ISETP.GE.AND P2, PT, R12, UR4, PT ;  /* 0x000000040c007c0c */ /* 0x000fe2000bf46270 */
[----:B------:R-:W-:Y:S01]  /*25220*/  ULDC UR4, c[0x0][0x248] ;  /* 0x0000920000047ab9 */ /* 0x000fe20000000800 */
[----:B------:R-:W-:Y:S01]  /*25230*/  ISETP.LT.AND P3, PT, R29, UR6, !P1 ;  /* 0x000000061d007c0c */ /* 0x000fe2000cf61270 */
[----:B------:R-:W4:Y:S01]  /*25240*/  LDL.LU R14, [R1+0xa4] ;  /* 0x0000a400010e7983 */ /* 0x000f220000300800 */
[----:B------:R-:W-:-:S03]  /*25250*/  ISETP.LT.AND P5, PT, R18, UR10, !P4 ;  /* 0x0000000a12007c0c */ /* 0x000fc6000e7a1270 */
[----:B------:R1:W-:Y:S01]  /*25260*/  @P6 STG.E.U8 desc[UR8][R8.64], R7 ;  /* 0x0000000708006986 */ /* 0x0003e2000c101108 */
[----:B0-----:R-:W-:Y:S01]  /*25270*/  IADD3 R4, P1, R11, R3, RZ ;  /* 0x000000030b047210 */ /* 0x001fe20007f3e0ff */
[----:B------:R-:W-:Y:S01]  /*25280*/  VIADD R12, R23, 0x53 ;  /* 0x00000053170c7836 */ /* 0x000fe20000000000 */
[----:B------:R-:W-:Y:S01]  /*25290*/  ULDC UR6, c[0x0][0x228] ;  /* 0x00008a0000067ab9 */ /* 0x000fe20000000800 */
[----:B------:R-:W-:Y:S01]  /*252a0*/  ULDC UR10, c[0x0][0x228] ;  /* 0x00008a00000a7ab9 */ /* 0x000fe20000000800 */
[----:B-1----:R-:W-:Y:S01]  /*252b0*/  VIADD R9, R11, UR4 ;  /* 0x000000040b097c36 */ /* 0x002fe20008000000 */
[----:B------:R-:W-:Y:S01]  /*252c0*/  ULDC UR4, c[0x0][0x22c] ;  /* 0x00008b0000047ab9 */ /* 0x000fe20000000800 */
[----:B------:R-:W-:-:S03]  /*252d0*/  IMAD.X R5, R10, 0x1, R28, P1 ;  /* 0x000000010a057824 */ /* 0x000fc600008e061c */
[----:B------:R-:W-:Y:S02]  /*252e0*/  SHF.R.S32.HI R8, RZ, 0x1f, R9 ;  /* 0x0000001fff087819 */ /* 0x000fe40000011409 */
[----:B------:R-:W-:Y:S02]  /*252f0*/  IADD3 R6, P6, R9, R2, RZ ;  /* 0x0000000209067210 */ /* 0x000fe40007fde0ff */
[C---:B------:R-:W-:Y:S02]  /*25300*/  PRMT R10, R15.reuse, 0x7771, RZ ;  /* 0x000077710f0a7816 */ /* 0x040fe400000000ff */
[----:B------:R-:W-:Y:S01]  /*25310*/  PRMT R11, R15, 0x7772, RZ ;  /* 0x000077720f0b7816 */ /* 0x000fe200000000ff */
[----:B------:R-:W-:Y:S01]  /*25320*/  IMAD.X R7, R8, 0x1, R0, P6 ;  /* 0x0000000108077824 */ /* 0x000fe200030e0600 */
[----:B------:R-:W-:Y:S01]  /*25330*/  ISETP.GE.AND P1, PT, R12, UR4, PT ;  /* 0x000000040c007c0c */ /* 0x000fe2000bf26270 */
[----:B------:R-:W-:Y:S01]  /*25340*/  ULDC UR4, c[0x0][0x248] ;  /* 0x0000920000047ab9 */ /* 0x000fe20000000800 */
[----:B------:R-:W-:Y:S01]  /*25350*/  ISETP.LT.AND P4, PT, R29, UR6, !P4 ;  /* 0x000000061d007c0c */ /* 0x000fe2000e781270 */
[----:B------:R0:W-:Y:S01]  /*25360*/  @P3 STG.E.U8 desc[UR8][R4.64], R10 ;  /* 0x0000000a04003986 */ /* 0x0001e2000c101108 */
[----:B------:R-:W-:Y:S01]  /*25370*/  PRMT R12, R16, 0x7770, RZ ;  /* 0x00007770100c7816 */ /* 0x000fe200000000ff */
[----:B------:R-:W-:-:S02]  /*25380*/  ULDC UR6, c[0x0][0x228] ;  /* 0x00008a0000067ab9 */ /* 0x000fc40000000800 */
[----:B------:R1:W-:Y:S01]  /*25390*/  @P5 STG.E.U8 desc[UR8][R6.64], R11 ;  /* 0x0000000b06005986 */ /* 0x0003e2000c101108 */
[----:B------:R-:W-:Y:S01]  /*253a0*/  ISETP.LT.AND P5, PT, R18, UR10, !P2 ;  /* 0x0000000a12007c0c */ /* 0x000fe2000d7a1270 */
[----:B------:R-:W-:Y:S01]  /*253b0*/  ULDC UR10, c[0x0][0x228] ;  /* 0x00008a00000a7ab9 */ /* 0x000fe20000000800 */
[C---:B0-----:R-:W-:Y:S01]  /*253c0*/  VIADD R10, R9.reuse, UR4 ;  /* 0x00000004090a7c36 */ /* 0x041fe20008000000 */
[----:B------:R-:W-:Y:S01]  /*253d0*/  IADD3 R4, P3, R9, R3, RZ ;  /* 0x0000000309047210 */ /* 0x000fe20007f7e0ff */
[----:B------:R-:W-:Y:S01]  /*253e0*/  ULDC UR4, c[0x0][0x22c] ;  /* 0x00008b0000047ab9 */ /* 0x000fe20000000800 */
[----:B-1----:R-:W-:Y:S02]  /*253f0*/  VIADD R11, R23, 0x54 ;  /* 0x00000054170b7836 */ /* 0x002fe40000000000 */
[----:B------:R-:W-:Y:S01]  /*25400*/  SHF.R.S32.HI R9, RZ, 0x1f, R10 ;  /* 0x0000001fff097819 */ /* 0x000fe2000001140a */
[----:B------:R-:W-:Y:S01]  /*25410*/  IMAD.X R5, R8, 0x1, R28, P3 ;  /* 0x0000000108057824 */ /* 0x000fe200018e061c */
[----:B------:R-:W-:-:S02]  /*25420*/  IADD3 R6, P6, R10, R2, RZ ;  /* 0x000000020a067210 */ /* 0x000fc40007fde0ff */
[----:B------:R-:W-:Y:S02]  /*25430*/  PRMT R8, R15, 0x7773, RZ ;  /* 0x000077730f087816 */ /* 0x000fe400000000ff */
[----:B------:R-:W-:Y:S01]  /*25440*/  ISETP.GE.AND P3, PT, R11, UR4, PT ;  /* 0x000000040b007c0c */ /* 0x000fe2000bf66270 */
[----:B------:R-:W-:Y:S01]  /*25450*/  IMAD.X R7, R9, 0x1, R0, P6 ;  /* 0x0000000109077824 */ /* 0x000fe200030e0600 */
[----:B------:R-:W-:Y:S01]  /*25460*/  ULDC UR4, c[0x0][0x248] ;  /* 0x0000920000047ab9 */ /* 0x000fe20000000800 */
[----:B------:R0:W-:Y:S01]  /*25470*/  @P4 STG.E.U8 desc[UR8][R4.64], R8 ;  /* 0x0000000804004986 */ /* 0x0001e2000c101108 */
[----:B------:R-:W-:Y:S01]  /*25480*/  ISETP.LT.AND P4, PT, R29, UR6, !P2 ;  /* 0x000000061d007c0c */ /* 0x000fe2000d781270 */
[----:B------:R-:W-:Y:S01]  /*25490*/  VIADD R11, R10, UR4 ;  /* 0x000000040a0b7c36 */ /* 0x000fe20008000000 */
[----:B------:R-:W-:Y:S01]  /*254a0*/  ULDC UR6, c[0x0][0x228] ;  /* 0x00008a0000067ab9 */ /* 0x000fe20000000800 */
[----:B------:R1:W-:Y:S01]  /*254b0*/  @P5 STG.E.U8 desc[UR8][R6.64], R12 ;  /* 0x0000000c06005986 */ /* 0x0003e2000c101108 */
[----:B------:R-:W-:Y:S01]  /*254c0*/  ISETP.LT.AND P5, PT, R18, UR10, !P1 ;  /* 0x0000000a12007c0c */ /* 0x000fe2000cfa1270 */
[----:B------:R-:W-:Y:S01]  /*254d0*/  ULDC UR4, c[0x0][0x22c] ;  /* 0x00008b0000047ab9 */ /* 0x000fe20000000800 */
[----:B------:R-:W-:Y:S01]  /*254e0*/  ULDC UR10, c[0x0][0x228] ;  /* 0x00008a00000a7ab9 */ /* 0x000fe20000000800 */
[----:B0-----:R-:W-:-:S02]  /*254f0*/  IADD3 R4, P2, R10, R3, RZ ;  /* 0x000000030a047210 */ /* 0x001fc40007f5e0ff */
[----:B------:R-:W-:Y:S02]  /*25500*/  SHF.R.S32.HI R8, RZ, 0x1f, R11 ;  /* 0x0000001fff087819 */ /* 0x000fe4000001140b */
[----:B-1----:R-:W-:Y:S01]  /*25510*/  IADD3 R6, P6, R11, R2, RZ ;  /* 0x000000020b067210 */ /* 0x002fe20007fde0ff */
[----:B------:R-:W-:Y:S01]  /*25520*/  IMAD.X R5, R9, 0x1, R28, P2 ;  /* 0x0000000109057824 */ /* 0x000fe200010e061c */
[C---:B------:R-:W-:Y:S01]  /*25530*/  PRMT R9, R16.reuse, 0x7771, RZ ;  /* 0x0000777110097816 */ /* 0x040fe200000000ff */
[----:B------:R-:W-:Y:S01]  /*25540*/  VIADD R12, R23, 0x55 ;  /* 0x00000055170c7836 */ /* 0x000fe20000000000 */
[----:B------:R-:W-:Y:S01]  /*25550*/  PRMT R10, R16, 0x7772, RZ ;  /* 0x00007772100a7816 */ /* 0x000fe200000000ff */
[----:B------:R-:W-:Y:S02]  /*25560*/  IMAD.X R7, R8, 0x1, R0, P6 ;  /* 0x0000000108077824 */ /* 0x000fe400030e0600 */
[----:B------:R0:W-:Y:S01]  /*25570*/  @P4 STG.E.U8 desc[UR8][R4.64], R9 ;  /* 0x0000000904004986 */ /* 0x0001e2000c101108 */
[----:B------:R-:W-:Y:S01]  /*25580*/  ISETP.LT.AND P4, PT, R29, UR6, !P1 ;  /* 0x000000061d007c0c */ /* 0x000fe2000cf81270 */
[----:B------:R-:W-:Y:S01]  /*25590*/  ULDC UR6, c[0x0][0x228] ;  /* 0x00008a0000067ab9 */ /* 0x000fe20000000800 */
[----:B------:R-:W-:Y:S01]  /*255a0*/  ISETP.GE.AND P2, PT, R12, UR4, PT ;  /* 0x000000040c007c0c */ /* 0x000fe2000bf46270 */
[----:B------:R-:W-:Y:S01]  /*255b0*/  ULDC UR4, c[0x0][0x248] ;  /* 0x0000920000047ab9 */ /* 0x000fe20000000800 */
[----:B------:R1:W-:Y:S01]  /*255c0*/  @P5 STG.E.U8 desc[UR8][R6.64], R10 ;  /* 0x0000000a06005986 */ /* 0x0003e2000c101108 */
[----:B------:R-:W-:-:S02]  /*255d0*/  ISETP.LT.AND P5, PT, R18, UR10, !P3 ;  /* 0x0000000a12007c0c */ /* 0x000fc4000dfa1270 */
[----:B0-----:R-:W-:Y:S01]  /*255e0*/  IADD3 R4, P1, R11, R3, RZ ;  /* 0x000000030b047210 */ /* 0x001fe20007f3e0ff */
[----:B------:R-:W-:Y:S01]  /*255f0*/  VIADD R12, R23, 0x56 ;  /* 0x00000056170c7836 */ /* 0x000fe20000000000 */
[----:B------:R-:W-:Y:S01]  /*25600*/  ULDC UR10, c[0x0][0x228] ;  /* 0x00008a00000a7ab9 */ /* 0x000fe20000000800 */
[----:B-1----:R-:W-:Y:S01]  /*25610*/  VIADD R10, R11, UR4 ;  /* 0x000000040b0a7c36 */ /* 0x002fe20008000000 */
[----:B------:R-:W-:Y:S01]  /*25620*/  ULDC UR4, c[0x0][0x22c] ;  /* 0x00008b0000047ab9 */ /* 0x000fe20000000800 */
[----:B------:R-:W-:Y:S01]  /*25630*/  IMAD.X R5, R8, 0x1, R28, P1 ;  /* 0x0000000108057824 */ /* 0x000fe200008e061c */
[----:B------:R-:W-:Y:S02]  /*25640*/  PRMT R8, R16, 0x7773, RZ ;  /* 0x0000777310087816 */ /* 0x000fe400000000ff */
[----:B------:R-:W-:Y:S01]  /*25650*/  SHF.R.S32.HI R9, RZ, 0x1f, R10 ;  /* 0x0000001fff097819 */ /* 0x000fe2000001140a */
[----:B------:R-:W4:Y:S01]  /*25660*/  LDL.LU R16, [R1+0xa8] ;  /* 0x0000a80001107983 */ /* 0x000f220000300800 */
[----:B------:R-:W-:-:S02]  /*25670*/  IADD3 R6, P6, R10, R2, RZ ;  /* 0x000000020a067210 */ /* 0x000fc40007fde0ff */
[----:B--2---:R-:W-:Y:S01]  /*25680*/  PRMT R11, R17, 0x7770, RZ ;  /* 0x00007770110b7816 */ /* 0x004fe200000000ff */
[----:B------:R0:W-:Y:S01]  /*25690*/  @P4 STG.E.U8 desc[UR8][R4.64], R8 ;  /* 0x0000000804004986 */ /* 0x0001e2000c101108 */
[----:B------:R-:W-:Y:S01]  /*256a0*/  ISETP.LT.AND P4, PT, R29, UR6, !P3 ;  /* 0x000000061d007c0c */ /* 0x000fe2000df81270 */
[----:B------:R-:W-:Y:S01]  /*256b0*/  IMAD.X R7, R9, 0x1, R0, P6 ;  /* 0x0000000109077824 */ /* 0x000fe200030e0600 */
[----:B------:R-:W-:Y:S01]  /*256c0*/  ISETP.GE.AND P1, PT, R12, UR4, PT ;  /* 0x000000040c007c0c */ /* 0x000fe2000bf26270 */
[----:B------:R-:W-:Y:S01]  /*256d0*/  ULDC UR4, c[0x0][0x248] ;  /* 0x0000920000047ab9 */ /* 0x000fe20000000800 */
[----:B------:R-:W-:Y:S02]  /*256e0*/  ULDC UR6, c[0x0][0x228] ;  /* 0x00008a0000067ab9 */ /* 0x000fe40000000800 */
[----:B------:R1:W-:Y:S01]  /*256f0*/  @P5 STG.E.U8 desc[UR8][R6.64], R11 ;  /* 0x0000000b06005986 */ /* 0x0003e2000c101108 */
[----:B------:R-:W-:Y:S02]  /*25700*/  ISETP.LT.AND P5, PT, R18, UR6, !P2 ;  /* 0x0000000612007c0c */ /* 0x000fe4000d7a1270 */
[C---:B0-----:R-:W-:Y:S01]  /*25710*/  IADD3 R4, P3, R10.reuse, R3, RZ ;  /* 0x000000030a047210 */ /* 0x041fe20007f7e0ff */
[----:B------:R-:W-:Y:S01]  /*25720*/  VIADD R8, R10, UR4 ;  /* 0x000000040a087c36 */ /* 0x000fe20008000000 */
[----:B------:R-:W-:Y:S01]  /*25730*/  ULDC UR4, c[0x0][0x22c] ;  /* 0x00008b0000047ab9 */ /* 0x000fe20000000800 */
[----:B------:R-:W-:Y:S01]  /*25740*/  PRMT R13, R17, 0x7773, RZ ;  /* 0x00007773110d7816 */ /* 0x000fe200000000ff */
[----:B------:R-:W-:Y:S01]  /*25750*/  VIADD R12, R23, 0x58 ;  /* 0x00000058170c7836 */ /* 0x000fe20000000000 */
[----:B------:R-:W-:Y:S01]  /*25760*/  ULDC UR6, c[0x0][0x22c] ;  /* 0x00008b0000067ab9 */ /* 0x000fe20000000800 */
[----:B------:R-:W-:-:S02]  /*25770*/  IMAD.X R5, R9, 0x1, R28, P3 ;  /* 0x0000000109057824 */ /* 0x000fc400018e061c */
[----:B-1----:R-:W-:Y:S01]  /*25780*/  VIADD R7, R23, 0x57 ;  /* 0x0000005717077836 */ /* 0x002fe20000000000 */
[----:B------:R-:W-:Y:S02]  /*25790*/  PRMT R9, R17, 0x7771, RZ ;  /* 0x0000777111097816 */ /* 0x000fe400000000ff */
[----:B------:R-:W-:Y:S02]  /*257a0*/  SHF.R.S32.HI R10, RZ, 0x1f, R8 ;  /* 0x0000001fff0a7819 */ /* 0x000fe40000011408 */
[----:B------:R-:W-:Y:S02]  /*257b0*/  IADD3 R6, P6, R8, R2, RZ ;  /* 0x0000000208067210 */ /* 0x000fe40007fde0ff */
[----:B------:R-:W-:Y:S01]  /*257c0*/  ISETP.GE.AND P3, PT, R7, UR4, PT ;  /* 0x0000000407007c0c */ /* 0x000fe2000bf66270 */
[----:B------:R-:W-:Y:S01]  /*257d0*/  ULDC UR4, c[0x0][0x228] ;  /* 0x00008a0000047ab9 */ /* 0x000fe20000000800 */
[----:B------:R0:W-:Y:S01]  /*257e0*/  @P4 STG.E.U8 desc[UR8][R4.64], R9 ;  /* 0x0000000904004986 */ /* 0x0001e2000c101108 */
[----:B------:R-:W-:Y:S01]  /*257f0*/  IMAD.X R7, R10, 0x1, R0, P6 ;  /* 0x000000010a077824 */ /* 0x000fe200030e0600 */
[----:B------:R-:W-:-:S02]  /*25800*/  PRMT R11, R17, 0x7772, RZ ;  /* 0x00007772110b7816 */ /* 0x000fc400000000ff */
[----:B------:R-:W-:Y:S01]  /*25810*/  ISETP.LT.AND P4, PT, R29, UR4, !P2 ;  /* 0x000000041d007c0c */ /* 0x000fe2000d781270 */
[----:B------:R-:W-:Y:S02]  /*25820*/  ULDC UR4, c[0x0][0x248] ;  /* 0x0000920000047ab9 */ /* 0x000fe40000000800 */
[----:B------:R1:W-:Y:S01]  /*25830*/  @P5 STG.E.U8 desc[UR8][R6.64], R11 ;  /* 0x0000000b06005986 */ /* 0x0003e2000c101108 */
[----:B------:R-:W-:Y:S01]  /*25840*/  ISETP.LT.AND P5, PT, R18, UR10, !P1 ;  /* 0x0000000a12007c0c */ /* 0x000fe2000cfa1270 */
[----:B------:R-:W-:Y:S01]  /*25850*/  ULDC UR10, c[0x0][0x228] ;  /* 0x00008a00000a7ab9 */ /* 0x000fe20000000800 */
[C---:B0-----:R-:W-:Y:S01]  /*25860*/  IADD3 R4, P2, R8.reuse, R3, RZ ;  /* 0x0000000308047210 */ /* 0x041fe20007f5e0ff */
[----:B------:R-:W-:Y:S01]  /*25870*/  VIADD R8, R8, UR4 ;  /* 0x0000000408087c36 */ /* 0x000fe20008000000 */
[----:B------:R-:W-:-:S03]  /*25880*/  ULDC UR4, c[0x0][0x22c] ;  /* 0x00008b0000047ab9 */ /* 0x000fc60000000800 */
[----:B------:R-:W-:Y:S01]  /*25890*/  IMAD.X R5, R10, 0x1, R28, P2 ;  /* 0x000000010a057824 */ /* 0x000fe200010e061c */
[----:B------:R-:W-:Y:S02]  /*258a0*/  SHF.R.S32.HI R9, RZ, 0x1f, R8 ;  /* 0x0000001fff097819 */ /* 0x000fe40000011408 */
[----:B-1----:R-:W-:Y:S02]  /*258b0*/  IADD3 R6, P6, R8, R2, RZ ;  /* 0x0000000208067210 */ /* 0x002fe40007fde0ff */
[----:B------:R0:W-:Y:S03]  /*258c0*/  @P4 STG.E.U8 desc[UR8][R4.64], R13 ;  /* 0x0000000d04004986 */ /* 0x0001e6000c101108 */
[----:B------:R-:W-:Y:S01]  /*258d0*/  IMAD.X R7, R9, 0x1, R0, P6 ;  /* 0x0000000109077824 */ /* 0x000fe200030e0600 */
[----:B------:R-:W-:Y:S02]  /*258e0*/  ISETP.GE.AND P2, PT, R12, UR6, PT ;  /* 0x000000060c007c0c */ /* 0x000fe4000bf46270 */
[----:B---3--:R-:W-:Y:S01]  /*258f0*/  PRMT R11, R19, 0x7770, RZ ;  /* 0x00007770130b7816 */ /* 0x008fe200000000ff */
[----:B------:R-:W-:Y:S01]  /*25900*/  VIADD R10, R23, 0x59 ;  /* 0x00000059170a7836 */ /* 0x000fe20000000000 */
[----:B0-----:R-:W-:Y:S01]  /*25910*/  IADD3 R4, P6, R8, R3, RZ ;  /* 0x0000000308047210 */ /* 0x001fe20007fde0ff */
[----:B------:R-:W-:Y:S01]  /*25920*/  ULDC UR6, c[0x0][0x228] ;  /* 0x00008a0000067ab9 */ /* 0x000fe20000000800 */
[----:B------:R-:W-:Y:S01]  /*25930*/  PRMT R12, R19, 0x7772, RZ ;  /* 0x00007772130c7816 */ /* 0x000fe200000000ff */
[----:B------:R0:W-:Y:S02]  /*25940*/  @P5 STG.E.U8 desc[UR8][R6.64], R11 ;  /* 0x0000000b06005986 */ /* 0x0001e4000c101108 */
[----:B------:R-:W-:Y:S01]  /*25950*/  IMAD.X R5, R9, 0x1, R28, P6 ;  /* 0x0000000109057824 */ /* 0x000fe200030e061c */
[----:B------:R-:W-:-:S02]  /*25960*/  PRMT R9, R19, 0x7771, RZ ;  /* 0x0000777113097816 */ /* 0x000fc400000000ff */
[----:B0-----:R-:W-:Y:S02]  /*25970*/  PRMT R6, R19, 0x7773, RZ ;  /* 0x0000777313067816 */ /* 0x001fe400000000ff */
[----:B------:R-:W2:Y:S01]  /*25980*/  LDL.LU R19, [R1+0xac] ;  /* 0x0000ac0001137983 */ /* 0x000ea20000300800 */
[----:B------:R-:W-:Y:S01]  /*25990*/  ISETP.LT.AND P1, PT, R29, UR6, !P1 ;  /* 0x000000061d007c0c */ /* 0x000fe2000cf21270 */
[----:B------:R-:W-:Y:S01]  /*259a0*/  ULDC UR6, c[0x0][0x228] ;  /* 0x00008a0000067ab9 */ /* 0x000fe20000000800 */
[----:B------:R-:W-:Y:S01]  /*259b0*/  ISETP.GE.AND P4, PT, R10, UR4, PT ;  /* 0x000000040a007c0c */ /* 0x000fe2000bf86270 */
[----:B------:R-:W-:Y:S02]  /*259c0*/  ULDC UR4, c[0x0][0x248] ;  /* 0x0000920000047ab9 */ /* 0x000fe40000000800 */
[----:B------:R-:W-:Y:S01]  /*259d0*/  VIADD R10, R8, UR4 ;  /* 0x00000004080a7c36 */ /* 0x000fe20008000000 */
[----:B------:R-:W-:Y:S01]  /*259e0*/  ISETP.LT.AND P5, PT, R18, UR6, !P3 ;  /* 0x0000000612007c0c */ /* 0x000fe2000dfa1270 */
[----:B------:R-:W-:Y:S01]  /*259f0*/  ULDC UR6, c[0x0][0x228] ;  /* 0x00008a0000067ab9 */ /* 0x000fe20000000800 */
[----:B------:R-:W-:-:S02]  /*25a00*/  ULDC UR4, c[0x0][0x248] ;  /* 0x0000920000047ab9 */ /* 0x000fc40000000800 */
[----:B------:R-:W-:Y:S02]  /*25a10*/  SHF.R.S32.HI R7, RZ, 0x1f, R10 ;  /* 0x0000001fff077819 */ /* 0x000fe4000001140a */
[C---:B------:R-:W-:Y:S01]  /*25a20*/  IADD3 R8, P6, R10.reuse, R2, RZ ;  /* 0x000000020a087210 */ /* 0x040fe20007fde0ff */
[----:B------:R0:W-:Y:S01]  /*25a30*/  @P1 STG.E.U8 desc[UR8][R4.64], R9 ;  /* 0x0000000904001986 */ /* 0x0001e2000c101108 */
[----:B------:R-:W-:Y:S01]  /*25a40*/  ISETP.LT.AND P3, PT, R29, UR6, !P3 ;  /* 0x000000061d007c0c */ /* 0x000fe2000df61270 */
[C---:B------:R-:W-:Y:S01]  /*25a50*/  VIADD R11, R10.reuse, UR4 ;  /* 0x000000040a0b7c36 */ /* 0x040fe20008000000 */
[----:B------:R-:W-:Y:S01]  /*25a60*/  ULDC UR4, c[0x0][0x22c] ;  /* 0x00008b0000047ab9 */ /* 0x000fe20000000800 */
[----:B------:R-:W-:Y:S01]  /*25a70*/  VIADD R13, R23, 0x5a ;  /* 0x0000005a170d7836 */ /* 0x000fe20000000000 */
        /* <DEDUP_REMOVED lines=8> */
[----:B------:R-:W-:Y:S01]  /*25b00*/  ISETP.GE.AND P1, PT, R13, UR4, PT ;  /* 0x000000040d007c0c */ /* 0x000fe2000bf26270 */
[----:B------:R-:W-:-:S03]  /*25b10*/  ULDC UR4, c[0x0][0x248] ;  /* 0x0000920000047ab9 */ /* 0x000fc60000000800 */
[----:B------:R1:W-:Y:S01]  /*25b20*/  @P3 STG.E.U8 desc[UR8][R4.64], R6 ;  /* 0x0000000604003986 */ /* 0x0003e2000c101108 */
[C---:B0-----:R-:W-:Y:S01]  /*25b30*/  IADD3 R8, P5, R11.reuse, R2, RZ ;  /* 0x000000020b087210 */ /* 0x041fe20007fbe0ff */
[----:B------:R-:W-:Y:S01]  /*25b40*/  VIADD R12, R11, UR4 ;  /* 0x000000040b0c7c36 */ /* 0x000fe20008000000 */
[----:B------:R-:W-:Y:S01]  /*25b50*/  ISETP.LT.AND P3, PT, R29, UR6, !P2 ;  /* 0x000000061d007c0c */ /* 0x000fe2000d761270 */
[----:B------:R-:W-:Y:S01]  /*25b60*/  VIADD R13, R23, 0x5b ;  /* 0x0000005b170d7836 */ /* 0x000fe20000000000 */
[----:B------:R-:W-:Y:S01]  /*25b70*/  ULDC UR4, c[0x0][0x22c] ;  /* 0x00008b0000047ab9 */ /* 0x000fe20000000800 */
[----:B------:R-:W-:Y:S01]  /*25b80*/  IMAD.X R9, R10, 0x1, R0, P5 ;  /* 0x000000010a097824 */ /* 0x000fe200028e0600 */
[----:B------:R-:W-:Y:S01]  /*25b90*/  ISETP.LT.AND P5, PT, R18, UR10, !P4 ;  /* 0x0000000a12007c0c */ /* 0x000fe2000e7a1270 */
[----:B------:R-:W-:Y:S01]  /*25ba0*/  ULDC UR6, c[0x0][0x228] ;  /* 0x00008a0000067ab9 */ /* 0x000fe20000000800 */
[----:B-1----:R-:W-:Y:S01]  /*25bb0*/  IADD3 R4, P2, R11, R3, RZ ;  /* 0x000000030b047210 */ /* 0x002fe20007f5e0ff */
[----:B------:R-:W-:Y:S01]  /*25bc0*/  ULDC UR10, c[0x0][0x228] ;  /* 0x00008a00000a7ab9 */ /* 0x000fe20000000800 */
[----:B----4-:R-:W-:-:S03]  /*25bd0*/  PRMT R15, R22, 0x7770, RZ ;  /* 0x00007770160f7816 */ /* 0x010fc600000000ff */
[----:B------:R-:W-:Y:S02]  /*25be0*/  IMAD.X R5, R10, 0x1, R28, P2 ;  /* 0x000000010a057824 */ /* 0x000fe400010e061c */
[----:B------:R0:W-:Y:S01]  /*25bf0*/  @P6 STG.E.U8 desc[UR8][R8.64], R15 ;  /* 0x0000000f08006986 */ /* 0x0001e2000c101108 */
[----:B------:R-:W-:Y:S02]  /*25c00*/  IADD3 R6, P6, R12, R2, RZ ;  /* 0x000000020c067210 */ /* 0x000fe40007fde0ff */
[C---:B------:R-:W-:Y:S02]  /*25c10*/  PRMT R17, R22.reuse, 0x7771, RZ ;  /* 0x0000777116117816 */ /* 0x040fe400000000ff */
[----:B------:R-:W-:Y:S01]  /*25c20*/  ISETP.GE.AND P2, PT, R13, UR4, PT ;  /* 0x000000040d007c0c */ /* 0x000fe2000bf46270 */
[----:B------:R-:W-:Y:S01]  /*25c30*/  ULDC UR4, c[0x0][0x248] ;  /* 0x0000920000047ab9 */ /* 0x000fe20000000800 */
[----:B0-----:R-:W-:Y:S02]  /*25c40*/  SHF.R.S32.HI R8, RZ, 0x1f, R12 ;  /* 0x0000001fff087819 */ /* 0x001fe4000001140c */
[----:B------:R-:W-:-:S02]  /*25c50*/  PRMT R15, R22, 0x7772, RZ ;  /* 0x00007772160f7816 */ /* 0x000fc400000000ff */
[----:B------:R-:W-:Y:S01]  /*25c60*/  ISETP.LT.AND P4, PT, R29, UR6, !P4 ;  /* 0x000000061d007c0c */ /* 0x000fe2000e781270 */
[----:B------:R-:W-:Y:S01]  /*25c70*/  IMAD.X R7, R8, 0x1, R0, P6 ;  /* 0x0000000108077824 */ /* 0x000fe200030e0600 */
[----:B------:R0:W-:Y:S01]  /*25c80*/  @P3 STG.E.U8 desc[UR8][R4.64], R17 ;  /* 0x0000001104003986 */ /* 0x0001e2000c101108 */
[----:B------:R-:W-:Y:S01]  /*25c90*/  VIADD R10, R12, UR4 ;  /* 0x000000040c0a7c36 */ /* 0x000fe20008000000 */
[----:B------:R-:W-:Y:S01]  /*25ca0*/  ULDC UR4, c[0x0][0x22c] ;  /* 0x00008b0000047ab9 */ /* 0x000fe20000000800 */
[----:B------:R-:W-:Y:S01]  /*25cb0*/  VIADD R11, R23, 0x5c ;  /* 0x0000005c170b7836 */ /* 0x000fe20000000000 */
[----:B------:R1:W-:Y:S01]  /*25cc0*/  @P5 STG.E.U8 desc[UR8][R6.64], R15 ;  /* 0x0000000f06005986 */ /* 0x0003e2000c101108 */
[----:B------:R-:W-:Y:S01]  /*25cd0*/  ISETP.LT.AND P5, PT, R18, UR10, !P1 ;  /* 0x0000000a12007c0c */ /* 0x000fe2000cfa1270 */
[----:B------:R-:W-:Y:S01]  /*25ce0*/  ULDC UR6, c[0x0][0x228] ;  /* 0x00008a0000067ab9 */ /* 0x000fe20000000800 */
[----:B------:R-:W-:Y:S01]  /*25cf0*/  SHF.R.S32.HI R9, RZ, 0x1f, R10 ;  /* 0x0000001fff097819 */ /* 0x000fe2000001140a */
[----:B------:R-:W-:Y:S01]  /*25d00*/  ULDC UR10, c[0x0][0x228] ;  /* 0x00008a00000a7ab9 */ /* 0x000fe20000000800 */
[----:B0-----:R-:W-:-:S02]  /*25d10*/  IADD3 R4, P3, R12, R3, RZ ;  /* 0x000000030c047210 */ /* 0x001fc40007f7e0ff */
[----:B-1----:R-:W-:-:S03]  /*25d20*/  IADD3 R6, P6, R10, R2, RZ ;  /* 0x000000020a067210 */ /* 0x002fc60007fde0ff */
[----:B------:R-:W-:Y:S01]  /*25d30*/  IMAD.X R5, R8, 0x1, R28, P3 ;  /* 0x0000000108057824 */ /* 0x000fe200018e061c */
[----:B------:R-:W-:Y:S02]  /*25d40*/  PRMT R15, R22, 0x7773, RZ ;  /* 0x00007773160f7816 */ /* 0x000fe400000000ff */
[----:B------:R-:W-:Y:S01]  /*25d50*/  PRMT R13, R14, 0x7770, RZ ;  /* 0x000077700e0d7816 */ /* 0x000fe200000000ff */
[----:B------:R-:W-:Y:S01]  /*25d60*/  IMAD.X R7, R9, 0x1, R0, P6 ;  /* 0x0000000109077824 */ /* 0x000fe200030e0600 */
[----:B------:R-:W-:Y:S01]  /*25d70*/  ISETP.GE.AND P3, PT, R11, UR4, PT ;  /* 0x000000040b007c0c */ /* 0x000fe2000bf66270 */
[----:B------:R0:W-:Y:S01]  /*25d80*/  @P4 STG.E.U8 desc[UR8][R4.64], R15 ;  /* 0x0000000f04004986 */ /* 0x0001e2000c101108 */
[----:B------:R-:W-:Y:S01]  /*25d90*/  ISETP.LT.AND P4, PT, R29, UR6, !P1 ;  /* 0x000000061d007c0c */ /* 0x000fe2000cf81270 */
[----:B------:R-:W-:Y:S01]  /*25da0*/  ULDC UR4, c[0x0][0x248] ;  /* 0x0000920000047ab9 */ /* 0x000fe20000000800 */
[----:B------:R-:W-:Y:S01]  /*25db0*/  VIADD R12, R23, 0x5d ;  /* 0x0000005d170c7836 */ /* 0x000fe20000000000 */
[----:B------:R1:W-:Y:S01]  /*25dc0*/  @P5 STG.E.U8 desc[UR8][R6.64], R13 ;  /* 0x0000000d06005986 */ /* 0x0003e2000c101108 */
[----:B------:R-:W-:Y:S01]  /*25dd0*/  VIADD R8, R10, UR4 ;  /* 0x000000040a087c36 */ /* 0x000fe20008000000 */
[----:B------:R-:W-:Y:S01]  /*25de0*/  ISETP.LT.AND P5, PT, R18, UR10, !P2 ;  /* 0x0000000a12007c0c */ /* 0x000fe2000d7a1270 */
[----:B------:R-:W-:Y:S01]  /*25df0*/  ULDC UR4, c[0x0][0x22c] ;  /* 0x00008b0000047ab9 */ /* 0x000fe20000000800 */
[----:B------:R-:W-:Y:S01]  /*25e00*/  ULDC UR6, c[0x0][0x228] ;  /* 0x00008a0000067ab9 */ /* 0x000fe20000000800 */
[----:B------:R-:W-:Y:S01]  /*25e10*/  ULDC UR10, c[0x0][0x228] ;  /* 0x00008a00000a7ab9 */ /* 0x000fe20000000800 */
[----:B------:R-:W3:Y:S01]  /*25e20*/  LDL.LU R22, [R1+0xad4] ;  /* 0x000ad40001167983 */ /* 0x000ee20000300800 */
[----:B0-----:R-:W-:-:S02]  /*25e30*/  IADD3 R4, P1, R10, R3, RZ ;  /* 0x000000030a047210 */ /* 0x001fc40007f3e0ff */
[----:B------:R-:W-:Y:S02]  /*25e40*/  SHF.R.S32.HI R11, RZ, 0x1f, R8 ;  /* 0x0000001fff0b7819 */ /* 0x000fe40000011408 */
[----:B-1----:R-:W-:Y:S01]  /*25e50*/  IADD3 R6, P6, R8, R2, RZ ;  /* 0x0000000208067210 */ /* 0x002fe20007fde0ff */
[----:B------:R-:W-:Y:S01]  /*25e60*/  IMAD.X R5, R9, 0x1, R28, P1 ;  /* 0x0000000109057824 */ /* 0x000fe200008e061c */
[C---:B------:R-:W-:Y:S02]  /*25e70*/  PRMT R15, R14.reuse, 0x7771, RZ ;  /* 0x000077710e0f7816 */ /* 0x040fe400000000ff */
        /* <DEDUP_REMOVED lines=13> */
[----:B0-----:R-:W-:-:S02]  /*25f50*/  IADD3 R4, P2, R8, R3, RZ ;  /* 0x0000000308047210 */ /* 0x001fc40007f5e0ff */
[----:B------:R-:W-:Y:S02]  /*25f60*/  SHF.R.S32.HI R9, RZ, 0x1f, R10 ;  /* 0x0000001fff097819 */ /* 0x000fe4000001140a */
[----:B-1----:R-:W-:Y:S01]  /*25f70*/  IADD3 R6, P6, R10, R2, RZ ;  /* 0x000000020a067210 */ /* 0x002fe20007fde0ff */
[----:B------:R-:W-:Y:S01]  /*25f80*/  IMAD.X R5, R11, 0x1, R28, P2 ;  /* 0x000000010b057824 */ /* 0x000fe200010e061c */
[----:B------:R-:W-:Y:S02]  /*25f90*/  PRMT R11, R14, 0x7773, RZ ;  /* 0x000077730e0b7816 */ /* 0x000fe400000000ff */
[----:B------:R-:W-:Y:S01]  /*25fa0*/  ISETP.GE.AND P2, PT, R12, UR4, PT ;  /* 0x000000040c007c0c */ /* 0x000fe2000bf46270 */
[----:B------:R-:W-:Y:S01]  /*25fb0*/  IMAD.X R7, R9, 0x1, R0, P6 ;  /* 0x0000000109077824 */ /* 0x000fe200030e0600 */
[----:B------:R-:W-:Y:S01]  /*25fc0*/  ULDC UR4, c[0x0][0x248] ;  /* 0x0000920000047ab9 */ /* 0x000fe20000000800 */
[----:B------:R0:W-:Y:S01]  /*25fd0*/  @P4 STG.E.U8 desc[UR8][R4.64], R11 ;  /* 0x0000000b04004986 */ /* 0x0001e2000c101108 */
[----:B------:R-:W-:Y:S01]  /*25fe0*/  ISETP.LT.AND P4, PT, R29, UR6, !P3 ;  /* 0x000000061d007c0c */ /* 0x000fe2000df81270 */
[----:B------:R-:W-:Y:S01]  /*25ff0*/  ULDC UR6, c[0x0][0x228] ;  /* 0x00008a0000067ab9 */ /* 0x000fe20000000800 */
[C---:B------:R-:W-:Y:S01]  /*26000*/  VIADD R8, R10.reuse, UR4 ;  /* 0x000000040a087c36 */ /* 0x040fe20008000000 */
[----:B------:R-:W-:Y:S01]  /*26010*/  ULDC UR4, c[0x0][0x22c] ;  /* 0x00008b0000047ab9 */ /* 0x000fe20000000800 */
[----:B------:R-:W-:Y:S01]  /*26020*/  VIADD R12, R23, 0x5f ;  /* 0x0000005f170c7836 */ /* 0x000fe20000000000 */
[----:B0-----:R-:W-:-:S02]  /*26030*/  IADD3 R4, P3, R10, R3, RZ ;  /* 0x000000030a047210 */ /* 0x001fc40007f7e0ff */
[----:B------:R-:W-:-:S03]  /*26040*/  SHF.R.S32.HI R11, RZ, 0x1f, R8 ;  /* 0x0000001fff0b7819 */ /* 0x000fc60000011408 */
[----:B------:R-:W-:Y:S01]  /*26050*/  IMAD.X R5, R9, 0x1, R28, P3 ;  /* 0x0000000109057824 */ /* 0x000fe200018e061c */
[----:B------:R-:W-:-:S05]  /*26060*/  PRMT R13, R16, 0x7770, RZ ;  /* 0x00007770100d7816 */ /* 0x000fca00000000ff */
[----:B------:R0:W-:Y:S01]  /*26070*/  @P5 STG.E.U8 desc[UR8][R6.64], R13 ;  /* 0x0000000d06005986 */ /* 0x0001e2000c101108 */
[----:B------:R-:W-:Y:S02]  /*26080*/  ISETP.LT.AND P5, PT, R18, UR6, !P1 ;  /* 0x0000000612007c0c */ /* 0x000fe4000cfa1270 */
[----:B------:R-:W-:Y:S01]  /*26090*/  PRMT R15, R16, 0x7771, RZ ;  /* 0x00007771100f7816 */ /* 0x000fe200000000ff */
[----:B------:R-:W-:Y:S01]  /*260a0*/  VIADD R9, R23, 0x60 ;  /* 0x0000006017097836 */ /* 0x000fe20000000000 */
[----:B------:R-:W-:Y:S01]  /*260b0*/  ISETP.GE.AND P3, PT, R12, UR4, PT ;  /* 0x000000040c007c0c */ /* 0x000fe2000bf66270 */
[----:B------:R-:W-:Y:S01]  /*260c0*/  ULDC UR4, c[0x0][0x228] ;  /* 0x00008a0000047ab9 */ /* 0x000fe20000000800 */
[----:B------:R-:W-:Y:S01]  /*260d0*/  ULDC UR6, c[0x0][0x22c] ;  /* 0x00008b0000067ab9 */ /* 0x000fe20000000800 */
[----:B0-----:R-:W-:Y:S01]  /*260e0*/  IADD3 R6, P6, R8, R2, RZ ;  /* 0x0000000208067210 */ /* 0x001fe20007fde0ff */
[----:B------:R0:W-:Y:S01]  /*260f0*/  @P4 STG.E.U8 desc[UR8][R4.64], R15 ;  /* 0x0000000f04004986 */ /* 0x0001e2000c101108 */
[----:B------:R-:W-:-:S02]  /*26100*/  PRMT R13, R16, 0x7772, RZ ;  /* 0x00007772100d7816 */ /* 0x000fc400000000ff */
[----:B------:R-:W-:Y:S01]  /*26110*/  ISETP.LT.AND P4, PT, R29, UR4, !P1 ;  /* 0x000000041d007c0c */ /* 0x000fe2000cf81270 */
[----:B------:R-:W-:Y:S01]  /*26120*/  IMAD.X R7, R11, 0x1, R0, P6 ;  /* 0x000000010b077824 */ /* 0x000fe200030e0600 */
[----:B------:R-:W-:-:S04]  /*26130*/  ULDC UR4, c[0x0][0x248] ;  /* 0x0000920000047ab9 */ /* 0x000fc80000000800 */
[----:B------:R1:W-:Y:S01]  /*26140*/  @P5 STG.E.U8 desc[UR8][R6.64], R13 ;  /* 0x0000000d06005986 */ /* 0x0003e2000c101108 */
[C---:B0-----:R-:W-:Y:S01]  /*26150*/  IADD3 R4, P1, R8.reuse, R3, RZ ;  /* 0x0000000308047210 */ /* 0x041fe20007f3e0ff */
[----:B------:R-:W-:Y:S01]  /*26160*/  VIADD R8, R8, UR4 ;  /* 0x0000000408087c36 */ /* 0x000fe20008000000 */
[----:B------:R-:W-:Y:S01]  /*26170*/  ISETP.LT.AND P5, PT, R18, UR10, !P2 ;  /* 0x0000000a12007c0c */ /* 0x000fe2000d7a1270 */
[----:B------:R-:W-:Y:S01]  /*26180*/  VIADD R10, R23, 0x61 ;  /* 0x00000061170a7836 */ /* 0x000fe20000000000 */
[----:B------:R-:W-:Y:S01]  /*26190*/  ULDC UR4, c[0x0][0x22c] ;  /* 0x00008b0000047ab9 */ /* 0x000fe20000000800 */
[----:B------:R-:W-:Y:S01]  /*261a0*/  IMAD.X R5, R11, 0x1, R28, P1 ;  /* 0x000000010b057824 */ /* 0x000fe200008e061c */
[----:B------:R-:W-:Y:S01]  /*261b0*/  ISETP.GE.AND P1, PT, R9, UR6, PT ;  /* 0x0000000609007c0c */ /* 0x000fe2000bf26270 */
[----:B------:R-:W-:Y:S01]  /*261c0*/  ULDC UR6, c[0x0][0x228] ;  /* 0x00008a0000067ab9 */ /* 0x000fe20000000800 */
[----:B------:R-:W-:Y:S01]  /*261d0*/  PRMT R11, R16, 0x7773, RZ ;  /* 0x00007773100b7816 */ /* 0x000fe200000000ff */
[----:B------:R-:W-:Y:S01]  /*261e0*/  ULDC UR10, c[0x0][0x228] ;  /* 0x00008a00000a7ab9 */ /* 0x000fe20000000800 */
[----:B------:R-:W-:-:S02]  /*261f0*/  SHF.R.S32.HI R9, RZ, 0x1f, R8 ;  /* 0x0000001fff097819 */ /* 0x000fc40000011408 */
[----:B-1----:R-:W-:Y:S02]  /*26200*/  IADD3 R6, P6, R8, R2, RZ ;  /* 0x0000000208067210 */ /* 0x002fe40007fde0ff */
[----:B------:R-:W-:Y:S01]  /*26210*/  ISETP.LT.AND P2, PT, R29, UR6, !P2 ;  /* 0x000000061d007c0c */ /* 0x000fe2000d741270 */
[----:B------:R0:W-:Y:S01]  /*26220*/  @P4 STG.E.U8 desc[UR8][R4.64], R11 ;  /* 0x0000000b04004986 */ /* 0x0001e2000c101108 */
[----:B------:R-:W-:Y:S01]  /*26230*/  ISETP.GE.AND P4, PT, R10, UR4, PT ;  /* 0x000000040a007c0c */ /* 0x000fe2000bf86270 */
[----:B------:R-:W-:Y:S01]  /*26240*/  IMAD.X R7, R9, 0x1, R0, P6 ;  /* 0x0000000109077824 */ /* 0x000fe200030e0600 */
[----:B------:R-:W-:Y:S01]  /*26250*/  ULDC UR4, c[0x0][0x248] ;  /* 0x0000920000047ab9 */ /* 0x000fe20000000800 */
[----:B------:R-:W-:Y:S01]  /*26260*/  ULDC UR6, c[0x0][0x228] ;  /* 0x00008a0000067ab9 */ /* 0x000fe20000000800 */
[C---:B0-----:R-:W-:Y:S01]  /*26270*/  IADD3 R4, P6, R8.reuse, R3, RZ ;  /* 0x0000000308047210 */ /* 0x041fe20007fde0ff */
[----:B------:R-:W-:Y:S01]  /*26280*/  VIADD R8, R8, UR4 ;  /* 0x0000000408087c36 */ /* 0x000fe20008000000 */
[----:B------:R-:W-:-:S03]  /*26290*/  ULDC UR4, c[0x0][0x248] ;  /* 0x0000920000047ab9 */ /* 0x000fc60000000800 */
[----:B------:R-:W-:Y:S01]  /*262a0*/  IMAD.X R5, R9, 0x1, R28, P6 ;  /* 0x0000000109057824 */ /* 0x000fe200030e061c */
[----:B------:R-:W-:Y:S01]  /*262b0*/  SHF.R.S32.HI R9, RZ, 0x1f, R8 ;  /* 0x0000001fff097819 */ /* 0x000fe20000011408 */
[----:B------:R-:W-:Y:S01]  /*262c0*/  VIADD R10, R8, UR4 ;  /* 0x00000004080a7c36 */ /* 0x000fe20008000000 */
[----:B------:R-:W-:Y:S01]  /*262d0*/  ULDC UR4, c[0x0][0x22c] ;  /* 0x00008b0000047ab9 */ /* 0x000fe20000000800 */
[----:B------:R-:W-:Y:S01]  /*262e0*/  VIADD R12, R23, 0x62 ;  /* 0x00000062170c7836 */ /* 0x000fe20000000000 */
[C---:B--2---:R-:W-:Y:S02]  /*262f0*/  PRMT R13, R19.reuse, 0x7770, RZ ;  /* 0x00007770130d7816 */ /* 0x044fe400000000ff */
[----:B------:R-:W-:-:S03]  /*26300*/  PRMT R17, R19, 0x7771, RZ ;  /* 0x0000777113117816 */ /* 0x000fc600000000ff */
[----:B------:R0:W-:Y:S01]  /*26310*/  @P5 STG.E.U8 desc[UR8][R6.64], R13 ;  /* 0x0000000d06005986 */ /* 0x0001e2000c101108 */
[----:B------:R-:W-:Y:S01]  /*26320*/  ISETP.LT.AND P5, PT, R18, UR6, !P3 ;  /* 0x0000000612007c0c */ /* 0x000fe2000dfa1270 */
[----:B------:R-:W-:Y:S02]  /*26330*/  ULDC UR6, c[0x0][0x228] ;  /* 0x00008a0000067ab9 */ /* 0x000fe40000000800 */
[----:B------:R-:W-:Y:S01]  /*26340*/  ISETP.LT.AND P3, PT, R29, UR6, !P3 ;  /* 0x000000061d007c0c */ /* 0x000fe2000df61270 */
[----:B------:R1:W-:Y:S01]  /*26350*/  @P2 STG.E.U8 desc[UR8][R4.64], R17 ;  /* 0x0000001104002986 */ /* 0x0003e2000c101108 */
[----:B------:R-:W-:Y:S01]  /*26360*/  PRMT R15, R19, 0x7772, RZ ;  /* 0x00007772130f7816 */ /* 0x000fe200000000ff */
[----:B------:R-:W-:Y:S01]  /*26370*/  ULDC UR6, c[0x0][0x228] ;  /* 0x00008a0000067ab9 */ /* 0x000fe20000000800 */
[C---:B0-----:R-:W-:Y:S02]  /*26380*/  IADD3 R6, P6, R8.reuse, R2, RZ ;  /* 0x0000000208067210 */ /* 0x041fe40007fde0ff */
[----:B------:R-:W-:-:S03]  /*26390*/  IADD3 R8, P2, R8, R3, RZ ;  /* 0x0000000308087210 */ /* 0x000fc60007f5e0ff */
[----:B------:R-:W-:Y:S01]  /*263a0*/  IMAD.X R7, R9, 0x1, R0, P6 ;  /* 0x0000000109077824 */ /* 0x000fe200030e0600 */
[----:B------:R-:W-:Y:S01]  /*263b0*/  PRMT R11, R19, 0x7773, RZ ;  /* 0x00007773130b7816 */ /* 0x000fe200000000ff */
[----:B------:R-:W-:Y:S01]  /*263c0*/  IMAD.X R9, R9, 0x1, R28, P2 ;  /* 0x0000000109097824 */ /* 0x000fe200010e061c */
[----:B------:R-:W-:Y:S01]  /*263d0*/  ISETP.LT.AND P6, PT, R18, UR10, !P1 ;  /* 0x0000000a12007c0c */ /* 0x000fe2000cfc1270 */
[----:B------:R-:W-:Y:S01]  /*263e0*/  ULDC UR10, c[0x0][0x228] ;  /* 0x00008a00000a7ab9 */ /* 0x000fe20000000800 */
[----:B------:R0:W-:Y:S01]  /*263f0*/  @P5 STG.E.U8 desc[UR8][R6.64], R15 ;  /* 0x0000000f06005986 */ /* 0x0001e2000c101108 */
[----:B------:R-:W-:Y:S02]  /*26400*/  SHF.R.S32.HI R13, RZ, 0x1f, R10 ;  /* 0x0000001fff0d7819 */ /* 0x000fe4000001140a */
[----:B-1----:R-:W-:Y:S01]  /*26410*/  IADD3 R4, P5, R10, R2, RZ ;  /* 0x000000020a047210 */ /* 0x002fe20007fbe0ff */
[----:B------:R-:W-:Y:S01]  /*26420*/  @P3 STG.E.U8 desc[UR8][R8.64], R11 ;  /* 0x0000000b08003986 */ /* 0x000fe2000c101108 */
[----:B------:R-:W-:Y:S01]  /*26430*/  ISETP.LT.AND P3, PT, R29, UR6, !P1 ;  /* 0x000000061d007c0c */ /* 0x000fe2000cf61270 */
[----:B------:R-:W-:Y:S01]  /*26440*/  ULDC UR6, c[0x0][0x228] ;  /* 0x00008a0000067ab9 */ /* 0x000fe20000000800 */
[----:B------:R-:W-:Y:S01]  /*26450*/  PRMT R17, R20, 0x7770, RZ ;  /* 0x0000777014117816 */ /* 0x000fe200000000ff */
[----:B------:R-:W-:Y:S01]  /*26460*/  IMAD.X R5, R13, 0x1, R0, P5 ;  /* 0x000000010d057824 */ /* 0x000fe200028e0600 */
[----:B0-----:R-:W-:-:S04]  /*26470*/  IADD3 R6, P1, R10, R3, RZ ;  /* 0x000000030a067210 */ /* 0x001fc80007f3e0ff */
[----:B------:R0:W-:Y:S01]  /*26480*/  @P6 STG.E.U8 desc[UR8][R4.64], R17 ;  /* 0x0000001104006986 */ /* 0x0001e2000c101108 */
[----:B------:R-:W-:Y:S01]  /*26490*/  ISETP.GE.AND P2, PT, R12, UR4, PT ;  /* 0x000000040c007c0c */ /* 0x000fe2000bf46270 */
[----:B------:R-:W-:Y:S01]  /*264a0*/  ULDC UR4, c[0x0][0x248] ;  /* 0x0000920000047ab9 */ /* 0x000fe20000000800 */
[----:B------:R-:W-:Y:S02]  /*264b0*/  IMAD.X R7, R13, 0x1, R28, P1 ;  /* 0x000000010d077824 */ /* 0x000fe400008e061c */
[----:B------:R-:W-:Y:S01]  /*264c0*/  VIADD R14, R10, UR4 ;  /* 0x000000040a0e7c36 */ /* 0x000fe20008000000 */
[C---:B0-----:R-:W-:Y:S01]  /*264d0*/  PRMT R17, R20.reuse, 0x7771, RZ ;  /* 0x0000777114117816 */ /* 0x041fe200000000ff */
[C---:B------:R-:W-:Y:S01]  /*264e0*/  VIADD R12, R23.reuse, 0x63 ;  /* 0x00000063170c7836 */ /* 0x040fe20000000000 */
[----:B------:R-:W-:Y:S01]  /*264f0*/  PRMT R13, R20, 0x7772, RZ ;  /* 0x00007772140d7816 */ /* 0x000fe200000000ff */
[----:B------:R-:W-:Y:S01]  /*26500*/  VIADD R10, R23, 0x64 ;  /* 0x00000064170a7836 */ /* 0x000fe20000000000 */
[----:B------:R-:W-:Y:S01]  /*26510*/  ISETP.LT.AND P5, PT, R18, UR10, !P4 ;  /* 0x0000000a12007c0c */ /* 0x000fe2000e7a1270 */
[----:B------:R0:W-:Y:S01]  /*26520*/  @P3 STG.E.U8 desc[UR8][R6.64], R17 ;  /* 0x0000001106003986 */ /* 0x0001e2000c101108 */
[----:B------:R-:W-:Y:S01]  /*26530*/  SHF.R.S32.HI R15, RZ, 0x1f, R14 ;  /* 0x0000001fff0f7819 */ /* 0x000fe2000001140e */
[----:B------:R-:W-:Y:S01]  /*26540*/  ULDC UR4, c[0x0][0x22c] ;  /* 0x00008b0000047ab9 */ /* 0x000fe20000000800 */
[----:B------:R-:W-:Y:S01]  /*26550*/  IADD3 R8, P6, R14, R2, RZ ;  /* 0x000000020e087210 */ /* 0x000fe20007fde0ff */
[----:B------:R-:W2:Y:S01]  /*26560*/  LDL.LU R23, [R1+0xad0] ;  /* 0x000ad00001177983 */ /* 0x000ea20000300800 */
[----:B------:R-:W-:Y:S01]  /*26570*/  ULDC UR10, c[0x0][0x228] ;  /* 0x00008a00000a7ab9 */ /* 0x000fe20000000800 */
[----:B0-----:R-:W-:-:S02]  /*26580*/  PRMT R17, R20, 0x7773, RZ ;  /* 0x0000777314117816 */ /* 0x001fc400000000ff */
[----:B------:R-:W4:Y:S01]  /*26590*/  LDL.LU R20, [R1+0x464] ;  /* 0x0004640001147983 */ /* 0x000f220000300800 */
[----:B------:R-:W-:Y:S02]  /*265a0*/  ISETP.LT.AND P4, PT, R29, UR6, !P4 ;  /* 0x000000061d007c0c */ /* 0x000fe4000e781270 */
[----:B------:R-:W-:Y:S01]  /*265b0*/  IADD3 R4, P3, R14, R3, RZ ;  /* 0x000000030e047210 */ /* 0x000fe20007f7e0ff */
[C---:B------:R-:W-:Y:S01]  /*265c0*/  IMAD.X R9, R15.reuse, 0x1, R0, P6 ;  /* 0x000000010f097824 */ /* 0x040fe200030e0600 */
[----:B------:R-:W-:Y:S01]  /*265d0*/  ISETP.GE.AND P1, PT, R12, UR4, PT ;  /* 0x000000040c007c0c */ /* 0x000fe2000bf26270 */
[----:B------:R-:W-:Y:S01]  /*265e0*/  ULDC UR4, c[0x0][0x248] ;  /* 0x0000920000047ab9 */ /* 0x000fe20000000800 */
[----:B------:R-:W-:Y:S01]  /*265f0*/  ULDC UR6, c[0x0][0x228] ;  /* 0x00008a0000067ab9 */ /* 0x000fe20000000800 */
[----:B------:R-:W-:Y:S01]  /*26600*/  IMAD.X R5, R15, 0x1, R28, P3 ;  /* 0x000000010f057824 */ /* 0x000fe200018e061c */
[----:B------:R0:W-:Y:S01]  /*26610*/  @P5 STG.E.U8 desc[UR8][R8.64], R13 ;  /* 0x0000000d08005986 */ /* 0x0001e2000c101108 */
[----:B------:R-:W-:Y:S01]  /*26620*/  VIADD R12, R14, UR4 ;  /* 0x000000040e0c7c36 */ /* 0x000fe20008000000 */
[----:B------:R-:W-:Y:S01]  /*26630*/  ISETP.LT.AND P5, PT, R18, UR10, !P2 ;  /* 0x0000000a12007c0c */ /* 0x000fe2000d7a1270 */
[----:B------:R-:W-:Y:S01]  /*26640*/  ULDC UR4, c[0x0][0x22c] ;  /* 0x00008b0000047ab9 */ /* 0x000fe20000000800 */
[----:B------:R-:W-:Y:S01]  /*26650*/  PRMT R15, R21, 0x7770, RZ ;  /* 0x00007770150f7816 */ /* 0x000fe200000000ff */
[----:B------:R1:W-:Y:S01]  /*26660*/  @P4 STG.E.U8 desc[UR8][R4.64], R17 ;  /* 0x0000001104004986 */ /* 0x0003e2000c101108 */
[----:B------:R-:W-:Y:S01]  /*26670*/  ISETP.LT.AND P4, PT, R29, UR6, !P2 ;  /* 0x000000061d007c0c */ /* 0x000fe2000d781270 */
[----:B------:R-:W-:Y:S01]  /*26680*/  ULDC UR10, c[0x0][0x228] ;  /* 0x00008a00000a7ab9 */ /* 0x000fe20000000800 */
[----:B------:R-:W-:Y:S01]  /*26690*/  SHF.R.S32.HI R11, RZ, 0x1f, R12 ;  /* 0x0000001fff0b7819 */ /* 0x000fe2000001140c */
[----:B------:R-:W-:Y:S01]  /*266a0*/  ULDC UR6, c[0x0][0x228] ;  /* 0x00008a0000067ab9 */ /* 0x000fe20000000800 */
[----:B------:R-:W-:-:S02]  /*266b0*/  IADD3 R6, P6, R12, R2, RZ ;  /* 0x000000020c067210 */ /* 0x000fc40007fde0ff */
[----:B0-----:R-:W-:Y:S02]  /*266c0*/  IADD3 R8, P2, R12, R3, RZ ;  /* 0x000000030c087210 */ /* 0x001fe40007f5e0ff */
[----:B------:R-:W-:Y:S01]  /*266d0*/  ISETP.GE.AND P3, PT, R10, UR4, PT ;  /* 0x000000040a007c0c */ /* 0x000fe2000bf66270 */
[C---:B------:R-:W-:Y:S01]  /*266e0*/  IMAD.X R7, R11.reuse, 0x1, R0, P6 ;  /* 0x000000010b077824 */ /* 0x040fe200030e0600 */
[----:B------:R-:W-:Y:S01]  /*266f0*/  ULDC UR4, c[0x0][0x248] ;  /* 0x0000920000047ab9 */ /* 0x000fe20000000800 */
[----:B------:R-:W-:Y:S01]  /*26700*/  IMAD.X R9, R11, 0x1, R28, P2 ;  /* 0x000000010b097824 */ /* 0x000fe200010e061c */
[----:B-1----:R-:W-:Y:S01]  /*26710*/  PRMT R17, R21, 0x7771, RZ ;  /* 0x0000777115117816 */ /* 0x002fe200000000ff */
[----:B------:R-:W-:Y:S01]  /*26720*/  VIADD R14, R12, UR4 ;  /* 0x000000040c0e7c36 */ /* 0x000fe20008000000 */
[----:B------:R0:W-:Y:S01]  /*26730*/  @P5 STG.E.U8 desc[UR8][R6.64], R15 ;  /* 0x0000000f06005986 */ /* 0x0001e2000c101108 */
[----:B------:R-:W-:Y:S01]  /*26740*/  ISETP.LT.AND P5, PT, R18, UR10, !P1 ;  /* 0x0000000a12007c0c */ /* 0x000fe2000cfa1270 */
[----:B------:R-:W-:Y:S01]  /*26750*/  ULDC UR4, c[0x0][0x22c] ;  /* 0x00008b0000047ab9 */ /* 0x000fe20000000800 */
[----:B------:R-:W-:Y:S01]  /*26760*/  ULDC UR10, c[0x0][0x228] ;  /* 0x00008a00000a7ab9 */ /* 0x000fe20000000800 */
[----:B------:R-:W-:Y:S01]  /*26770*/  @P4 STG.E.U8 desc[UR8][R8.64], R17 ;  /* 0x0000001108004986 */ /* 0x000fe2000c101108 */
[----:B------:R-:W-:Y:S01]  /*26780*/  ISETP.LT.AND P4, PT, R29, UR6, !P1 ;  /* 0x000000061d007c0c */ /* 0x000fe2000cf81270 */
[----:B------:R-:W-:Y:S01]  /*26790*/  ULDC UR6, c[0x0][0x228] ;  /* 0x00008a0000067ab9 */ /* 0x000fe20000000800 */
[----:B------:R-:W-:-:S02]  /*267a0*/  SHF.R.S32.HI R13, RZ, 0x1f, R14 ;  /* 0x0000001fff0d7819 */ /* 0x000fc4000001140e */
[C---:B------:R-:W-:Y:S02]  /*267b0*/  IADD3 R4, P6, R14.reuse, R2, RZ ;  /* 0x000000020e047210 */ /* 0x040fe40007fde0ff */
[----:B0-----:R-:W-:-:S03]  /*267c0*/  IADD3 R6, P1, R14, R3, RZ ;  /* 0x000000030e067210 */ /* 0x001fc60007f3e0ff */
[----:B------:R-:W-:Y:S01]  /*267d0*/  IMAD.X R5, R13, 0x1, R0, P6 ;  /* 0x000000010d057824 */ /* 0x000fe200030e0600 */
[----:B------:R-:W-:Y:S01]  /*267e0*/  PRMT R15, R21, 0x7772, RZ ;  /* 0x00007772150f7816 */ /* 0x000fe200000000ff */
[----:B------:R-:W-:Y:S01]  /*267f0*/  IMAD.X R7, R13, 0x1, R28, P1 ;  /* 0x000000010d077824 */ /* 0x000fe200008e061c */
[----:B------:R-:W-:-:S03]  /*26800*/  PRMT R21, R21, 0x7773, RZ ;  /* 0x0000777315157816 */ /* 0x000fc600000000ff */
[----:B------:R3:W-:Y:S01]  /*26810*/  @P5 STG.E.U8 desc[UR8][R4.64], R15 ;  /* 0x0000000f04005986 */ /* 0x0007e2000c101108 */
[----:B------:R-:W-:Y:S01]  /*26820*/  ISETP.LT.AND P5, PT, R18, UR10, !P3 ;  /* 0x0000000a12007c0c */ /* 0x000fe2000dfa1270 */
[----:B------:R-:W-:Y:S02]  /*26830*/  ULDC UR10, c[0x0][0x228] ;  /* 0x00008a00000a7ab9 */ /* 0x000fe40000000800 */
[----:B------:R-:W-:Y:S01]  /*26840*/  @P4 STG.E.U8 desc[UR8][R6.64], R21 ;  /* 0x0000001506004986 */ /* 0x000fe2000c101108 */
[----:B------:R-:W-:Y:S01]  /*26850*/  ISETP.LT.AND P4, PT, R29, UR6, !P3 ;  /* 0x000000061d007c0c */ /* 0x000fe2000df81270 */
[----:B------:R-:W-:Y:S01]  /*26860*/  ULDC UR6, c[0x0][0x228] ;  /* 0x00008a0000067ab9 */ /* 0x000fe20000000800 */
[----:B---3--:R-:W-:Y:S01]  /*26870*/  PRMT R15, R22, 0x7770, RZ ;  /* 0x00007770160f7816 */ /* 0x008fe200000000ff */
[----:B----4-:R-:W-:-:S05]  /*26880*/  VIADD R10, R20, 0x65 ;  /* 0x00000065140a7836 */ /* 0x010fca0000000000 */
[----:B------:R-:W-:Y:S01]  /*26890*/  ISETP.GE.AND P2, PT, R10, UR4, PT ;  /* 0x000000040a007c0c */ /* 0x000fe2000bf46270 */
[----:B------:R-:W-:Y:S02]  /*268a0*/  ULDC UR4, c[0x0][0x248] ;  /* 0x0000920000047ab9 */ /* 0x000fe40000000800 */
[----:B------:R-:W-:Y:S01]  /*268b0*/  VIADD R12, R14, UR4 ;  /* 0x000000040e0c7c36 */ /* 0x000fe20008000000 */
[----:B------:R-:W-:-:S04]  /*268c0*/  ULDC UR4, c[0x0][0x22c] ;  /* 0x00008b0000047ab9 */ /* 0x000fc80000000800 */
[----:B------:R-:W-:Y:S02]  /*268d0*/  SHF.R.S32.HI R11, RZ, 0x1f, R12 ;  /* 0x0000001fff0b7819 */ /* 0x000fe4000001140c */
[C---:B------:R-:W-:Y:S02]  /*268e0*/  IADD3 R8, P6, R12.reuse, R2, RZ ;  /* 0x000000020c087210 */ /* 0x040fe40007fde0ff */
[----:B------:R-:W-:-:S03]  /*268f0*/  IADD3 R4, P3, R12, R3, RZ ;  /* 0x000000030c047210 */ /* 0x000fc60007f7e0ff */
[C---:B------:R-:W-:Y:S02]  /*26900*/  IMAD.X R9, R11.reuse, 0x1, R0, P6 ;  /* 0x000000010b097824 */ /* 0x040fe400030e0600 */
[----:B------:R-:W-:Y:S01]  /*26910*/  IMAD.X R5, R11, 0x1, R28, P3 ;  /* 0x000000010b057824 */ /* 0x000fe200018e061c */
[C---:B------:R-:W-:Y:S02]  /*26920*/  PRMT R11, R22.reuse, 0x7771, RZ ;  /* 0x00007771160b7816 */ /* 0x040fe400000000ff */
[----:B------:R0:W-:Y:S04]  /*26930*/  @P5 STG.E.U8 desc[UR8][R8.64], R15 ;  /* 0x0000000f08005986 */ /* 0x0001e8000c101108 */
[----:B------:R1:W-:Y:S01]  /*26940*/  @P4 STG.E.U8 desc[UR8][R4.64], R11 ;  /* 0x0000000b04004986 */ /* 0x0003e2000c101108 */
[----:B0-----:R-:W-:-:S02]  /*26950*/  PRMT R15, R22, 0x7772, RZ ;  /* 0x00007772160f7816 */ /* 0x001fc400000000ff */
[----:B-1----:R-:W-:Y:S02]  /*26960*/  PRMT R11, R22, 0x7773, RZ ;  /* 0x00007773160b7816 */ /* 0x002fe400000000ff */
[----:B------:R-:W3:Y:S01]  /*26970*/  LDL.LU R22, [R1+0x3c] ;  /* 0x00003c0001167983 */ /* 0x000ee20000300800 */
[----:B------:R-:W-:-:S05]  /*26980*/  VIADD R10, R20, 0x66 ;  /* 0x00000066140a7836 */ /* 0x000fca0000000000 */
[----:B------:R-:W-:Y:S01]  /*26990*/  ISETP.GE.AND P1, PT, R10, UR4, PT ;  /* 0x000000040a007c0c */ /* 0x000fe2000bf26270 */
[----:B------:R-:W-:Y:S02]  /*269a0*/  ULDC UR4, c[0x0][0x248] ;  /* 0x0000920000047ab9 */ /* 0x000fe40000000800 */
[----:B------:R-:W-:Y:S01]  /*269b0*/  VIADD R13, R12, UR4 ;  /* 0x000000040c0d7c36 */ /* 0x000fe20008000000 */
[----:B------:R-:W-:Y:S01]  /*269c0*/  ISETP.LT.AND P5, PT, R18, UR6, !P2 ;  /* 0x0000000612007c0c */ /* 0x000fe2000d7a1270 */
[----:B------:R-:W-:Y:S01]  /*269d0*/  VIADD R10, R20, 0x67 ;  /* 0x00000067140a7836 */ /* 0x000fe20000000000 */
[----:B------:R-:W-:Y:S01]  /*269e0*/  ULDC UR4, c[0x0][0x22c] ;  /* 0x00008b0000047ab9 */ /* 0x000fe20000000800 */
[----:B------:R-:W-:Y:S01]  /*269f0*/  ULDC UR6, c[0x0][0x22c] ;  /* 0x00008b0000067ab9 */ /* 0x000fe20000000800 */
[----:B------:R-:W-:Y:S02]  /*26a00*/  SHF.R.S32.HI R17, RZ, 0x1f, R13 ;  /* 0x0000001fff117819 */ /* 0x000fe4000001140d */
[----:B------:R-:W-:-:S02]  /*26a10*/  IADD3 R6, P6, R13, R2, RZ ;  /* 0x000000020d067210 */ /* 0x000fc40007fde0ff */
[----:B------:R-:W-:Y:S01]  /*26a20*/  ISETP.GE.AND P3, PT, R10, UR4, PT ;  /* 0x000000040a007c0c */ /* 0x000fe2000bf66270 */
[----:B------:R-:W-:Y:S02]  /*26a30*/  ULDC UR4, c[0x0][0x228] ;  /* 0x00008a0000047ab9 */ /* 0x000fe40000000800 */
[----:B------:R-:W-:Y:S01]  /*26a40*/  IMAD.X R7, R17, 0x1, R0, P6 ;  /* 0x0000000111077824 */ /* 0x000fe200030e0600 */
[----:B------:R-:W-:Y:S01]  /*26a50*/  ISETP.LT.AND P4, PT, R29, UR4, !P2 ;  /* 0x000000041d007c0c */ /* 0x000fe2000d781270 */
[----:B------:R-:W-:Y:S01]  /*26a60*/  ULDC UR4, c[0x0][0x248] ;  /* 0x0000920000047ab9 */ /* 0x000fe20000000800 */
[C---:B------:R-:W-:Y:S01]  /*26a70*/  IADD3 R8, P2, R13.reuse, R3, RZ ;  /* 0x000000030d087210 */ /* 0x040fe20007f5e0ff */
[----:B------:R-:W-:Y:S01]  /*26a80*/  VIADD R13, R13, UR4 ;  /* 0x000000040d0d7c36 */ /* 0x000fe20008000000 */
[----:B------:R0:W-:Y:S01]  /*26a90*/  @P5 STG.E.U8 desc[UR8][R6.64], R15 ;  /* 0x0000000f06005986 */ /* 0x0001e2000c101108 */
[----:B------:R-:W-:Y:S01]  /*26aa0*/  ISETP.LT.AND P5, PT, R18, UR10, !P1 ;  /* 0x0000000a12007c0c */ /* 0x000fe2000cfa1270 */
[----:B------:R-:W-:Y:S01]  /*26ab0*/  VIADD R10, R20, 0x68 ;  /* 0x00000068140a7836 */ /* 0x000fe20000000000 */
[----:B------:R-:W-:Y:S01]  /*26ac0*/  ULDC UR4, c[0x0][0x22c] ;  /* 0x00008b0000047ab9 */ /* 0x000fe20000000800 */
[----:B------:R-:W-:Y:S01]  /*26ad0*/  IMAD.X R9, R17, 0x1, R28, P2 ;  /* 0x0000000111097824 */ /* 0x000fe200010e061c */
[----:B------:R-:W-:Y:S01]  /*26ae0*/  IADD3 R4, P6, R13, R2, RZ ;  /* 0x000000020d047210 */ /* 0x000fe20007fde0ff */
[----:B------:R-:W-:Y:S01]  /*26af0*/  ULDC UR10, c[0x0][0x228] ;  /* 0x00008a00000a7ab9 */ /* 0x000fe20000000800 */
[----:B------:R-:W-:Y:S01]  /*26b00*/  ISETP.GE.AND P2, PT, R10, UR6, PT ;  /* 0x000000060a007c0c */ /* 0x000fe2000bf46270 */
[----:B------:R-:W-:Y:S01]  /*26b10*/  ULDC UR6, c[0x0][0x228] ;  /* 0x00008a0000067ab9 */ /* 0x000fe20000000800 */
[----:B0-----:R-:W-:Y:S01]  /*26b20*/  SHF.R.S32.HI R7, RZ, 0x1f, R13 ;  /* 0x0000001fff077819 */ /* 0x001fe2000001140d */
[----:B------:R-:W-:Y:S01]  /*26b30*/  VIADD R6, R20, 0x69 ;  /* 0x0000006914067836 */ /* 0x000fe20000000000 */
[----:B------:R0:W-:Y:S01]  /*26b40*/  @P4 STG.E.U8 desc[UR8][R8.64], R11 ;  /* 0x0000000b08004986 */ /* 0x0001e2000c101108 */
[----:B--2---:R-:W-:-:S02]  /*26b50*/  PRMT R15, R23, 0x7770, RZ ;  /* 0x00007770170f7816 */ /* 0x004fc400000000ff */
[----:B------:R-:W-:Y:S01]  /*26b60*/  IMAD.X R5, R7, 0x1, R0, P6 ;  /* 0x0000000107057824 */ /* 0x000fe200030e0600 */
[----:B------:R-:W-:Y:S01]  /*26b70*/  ISETP.GE.AND P4, PT, R6, UR4, PT ;  /* 0x0000000406007c0c */ /* 0x000fe2000bf86270 */
[----:B------:R-:W-:Y:S01]  /*26b80*/  ULDC UR4, c[0x0][0x248] ;  /* 0x0000920000047ab9 */ /* 0x000fe20000000800 */
[----:B------:R-:W-:Y:S01]  /*26b90*/  ISETP.LT.AND P1, PT, R29, UR6, !P1 ;  /* 0x000000061d007c0c */ /* 0x000fe2000cf21270 */
[----:B------:R-:W-:Y:S01]  /*26ba0*/  ULDC UR6, c[0x0][0x228] ;  /* 0x00008a0000067ab9 */ /* 0x000fe20000000800 */
[C---:B------:R-:W-:Y:S01]  /*26bb0*/  IADD3 R6, P6, R13.reuse, R3, RZ ;  /* 0x000000030d067210 */ /* 0x040fe20007fde0ff */
[----:B------:R1:W-:Y:S01]  /*26bc0*/  @P5 STG.E.U8 desc[UR8][R4.64], R15 ;  /* 0x0000000f04005986 */ /* 0x0003e2000c101108 */
[----:B------:R-:W-:Y:S01]  /*26bd0*/  ISETP.LT.AND P5, PT, R18, UR6, !P3 ;  /* 0x0000000612007c0c */ /* 0x000fe2000dfa1270 */
[----:B------:R-:W-:Y:S01]  /*26be0*/  ULDC UR6, c[0x0][0x228] ;  /* 0x00008a0000067ab9 */ /* 0x000fe20000000800 */
[----:B0-----:R-:W-:Y:S02]  /*26bf0*/  VIADD R8, R13, UR4 ;  /* 0x000000040d087c36 */ /* 0x001fe40008000000 */
[----:B------:R-:W-:Y:S01]  /*26c00*/  IMAD.X R7, R7, 0x1, R28, P6 ;  /* 0x0000000107077824 */ /* 0x000fe200030e061c */
[----:B------:R-:W-:Y:S01]  /*26c10*/  PRMT R13, R23, 0x7771, RZ ;  /* 0x00007771170d7816 */ /* 0x000fe200000000ff */
[----:B------:R-:W-:Y:S01]  /*26c20*/  ULDC UR4, c[0x0][0x248] ;  /* 0x0000920000047ab9 */ /* 0x000fe20000000800 */
[----:B------:R-:W-:-:S02]  /*26c30*/  SHF.R.S32.HI R9, RZ, 0x1f, R8 ;  /* 0x0000001fff097819 */ /* 0x000fc40000011408 */
[CC--:B-1----:R-:W-:Y:S02]  /*26c40*/  IADD3 R4, P6, R8.reuse, R2.reuse, RZ ;  /* 0x0000000208047210 */ /* 0x0c2fe40007fde0ff */
[----:B------:R-:W-:Y:S02]  /*26c50*/  PRMT R11, R23, 0x7773, RZ ;  /* 0x00007773170b7816 */ /* 0x000fe400000000ff */
[----:B------:R-:W-:Y:S01]  /*26c60*/  ISETP.LT.AND P3, PT, R29, UR6, !P3 ;  /* 0x000000061d007c0c */ /* 0x000fe2000df61270 */
[----:B------:R-:W-:Y:S01]  /*26c70*/  IMAD.X R5, R9, 0x1, R0, P6 ;  /* 0x0000000109057824 */ /* 0x000fe200030e0600 */
[----:B------:R-:W-:Y:S01]  /*26c80*/  PRMT R23, R23, 0x7772, RZ ;  /* 0x0000777217177816 */ /* 0x000fe200000000ff */
[----:B------:R0:W-:Y:S01]  /*26c90*/  @P1 STG.E.U8 desc[UR8][R6.64], R13 ;  /* 0x0000000d06001986 */ /* 0x0001e2000c101108 */
[C---:B------:R-:W-:Y:S01]  /*26ca0*/  VIADD R12, R8.reuse, UR4 ;  /* 0x00000004080c7c36 */ /* 0x040fe20008000000 */
[----:B------:R-:W-:Y:S01]  /*26cb0*/  IADD3 R8, P1, R8, R3, RZ ;  /* 0x0000000308087210 */ /* 0x000fe20007f3e0ff */
[----:B------:R-:W-:Y:S01]  /*26cc0*/  VIADD R10, R20, 0x6a ;  /* 0x0000006a140a7836 */ /* 0x000fe20000000000 */
[----:B------:R-:W-:Y:S01]  /*26cd0*/  ISETP.LT.AND P6, PT, R18, UR10, !P2 ;  /* 0x0000000a12007c0c */ /* 0x000fe2000d7c1270 */
[----:B------:R1:W-:Y:S01]  /*26ce0*/  @P5 STG.E.U8 desc[UR8][R4.64], R23 ;  /* 0x0000001704005986 */ /* 0x0003e2000c101108 */
[----:B------:R-:W-:Y:S01]  /*26cf0*/  SHF.R.S32.HI R17, RZ, 0x1f, R12 ;  /* 0x0000001fff117819 */ /* 0x000fe2000001140c */
[----:B------:R-:W-:Y:S01]  /*26d00*/  IMAD.X R9, R9, 0x1, R28, P1 ;  /* 0x0000000109097824 */ /* 0x000fe200008e061c */
[----:B------:R-:W-:Y:S01]  /*26d10*/  ULDC UR4, c[0x0][0x22c] ;  /* 0x00008b0000047ab9 */ /* 0x000fe20000000800 */
[----:B------:R-:W-:Y:S01]  /*26d20*/  PRMT R15, R24, 0x7770, RZ ;  /* 0x00007770180f7816 */ /* 0x000fe200000000ff */
[----:B------:R-:W-:Y:S01]  /*26d30*/  ULDC UR6, c[0x0][0x228] ;  /* 0x00008a0000067ab9 */ /* 0x000fe20000000800 */
[----:B------:R-:W-:Y:S01]  /*26d40*/  ULDC UR10, c[0x0][0x228] ;  /* 0x00008a00000a7ab9 */ /* 0x000fe20000000800 */
[----:B0-----:R-:W-:-:S02]  /*26d50*/  IADD3 R6, P5, R12, R2, RZ ;  /* 0x000000020c067210 */ /* 0x001fc40007fbe0ff */
[----:B------:R-:W-:Y:S01]  /*26d60*/  ISETP.GE.AND P1, PT, R10, UR4, PT ;  /* 0x000000040a007c0c */ /* 0x000fe2000bf26270 */
[----:B------:R-:W-:Y:S01]  /*26d70*/  ULDC UR4, c[0x0][0x248] ;  /* 0x0000920000047ab9 */ /* 0x000fe20000000800 */
[----:B------:R0:W-:Y:S01]  /*26d80*/  @P3 STG.E.U8 desc[UR8][R8.64], R11 ;  /* 0x0000000b08003986 */ /* 0x0001e2000c101108 */
[----:B------:R-:W-:Y:S01]  /*26d90*/  IMAD.X R7, R17, 0x1, R0, P5 ;  /* 0x0000000111077824 */ /* 0x000fe200028e0600 */
[----:B------:R-:W-:Y:S01]  /*26da0*/  ISETP.LT.AND P3, PT, R29, UR6, !P2 ;  /* 0x000000061d007c0c */ /* 0x000fe2000d761270 */
[----:B------:R-:W-:Y:S01]  /*26db0*/  VIADD R13, R12, UR4 ;  /* 0x000000040c0d7c36 */ /* 0x000fe20008000000 */
[----:B------:R-:W-:Y:S01]  /*26dc0*/  ISETP.LT.AND P5, PT, R18, UR10, !P4 ;  /* 0x0000000a12007c0c */ /* 0x000fe2000e7a1270 */
[----:B------:R-:W-:Y:S01]  /*26dd0*/  VIADD R10, R20, 0x6b ;  /* 0x0000006b140a7836 */ /* 0x000fe20000000000 */
[----:B-1----:R-:W-:Y:S01]  /*26de0*/  IADD3 R4, P2, R12, R3, RZ ;  /* 0x000000030c047210 */ /* 0x002fe20007f5e0ff */
[----:B------:R1:W-:Y:S01]  /*26df0*/  @P6 STG.E.U8 desc[UR8][R6.64], R15 ;  /* 0x0000000f06006986 */ /* 0x0003e2000c101108 */
[----:B------:R-:W-:Y:S01]  /*26e00*/  SHF.R.S32.HI R19, RZ, 0x1f, R13 ;  /* 0x0000001fff137819 */ /* 0x000fe2000001140d */
[----:B------:R-:W-:Y:S01]  /*26e10*/  ULDC UR4, c[0x0][0x22c] ;  /* 0x00008b0000047ab9 */ /* 0x000fe20000000800 */
[----:B------:R-:W-:Y:S01]  /*26e20*/  ULDC UR6, c[0x0][0x228] ;  /* 0x00008a0000067ab9 */ /* 0x000fe20000000800 */
[----:B------:R-:W-:Y:S01]  /*26e30*/  ULDC UR10, c[0x0][0x228] ;  /* 0x00008a00000a7ab9 */ /* 0x000fe20000000800 */
[----:B0-----:R-:W-:Y:S01]  /*26e40*/  IADD3 R8, P6, R13, R2, RZ ;  /* 0x000000020d087210 */ /* 0x001fe20007fde0ff */
[----:B------:R-:W-:Y:S01]  /*26e50*/  IMAD.X R5, R17, 0x1, R28, P2 ;  /* 0x0000000111057824 */ /* 0x000fe200010e061c */
[----:B------:R-:W-:-:S02]  /*26e60*/  PRMT R17, R24, 0x7771, RZ ;  /* 0x0000777118117816 */ /* 0x000fc400000000ff */
[----:B------:R-:W-:Y:S01]  /*26e70*/  ISETP.GE.AND P2, PT, R10, UR4, PT ;  /* 0x000000040a007c0c */ /* 0x000fe2000bf46270 */
[----:B------:R-:W-:Y:S01]  /*26e80*/  IMAD.X R9, R19, 0x1, R0, P6 ;  /* 0x0000000113097824 */ /* 0x000fe200030e0600 */
[----:B------:R-:W-:Y:S01]  /*26e90*/  ULDC UR4, c[0x0][0x248] ;  /* 0x0000920000047ab9 */ /* 0x000fe20000000800 */
[----:B-1----:R-:W-:Y:S01]  /*26ea0*/  PRMT R15, R24, 0x7772, RZ ;  /* 0x00007772180f7816 */ /* 0x002fe200000000ff */
[----:B------:R0:W-:Y:S01]  /*26eb0*/  @P3 STG.E.U8 desc[UR8][R4.64], R17 ;  /* 0x0000001104003986 */ /* 0x0001e2000c101108 */
[----:B------:R-:W-:Y:S01]  /*26ec0*/  VIADD R11, R13, UR4 ;  /* 0x000000040d0b7c36 */ /* 0x000fe20008000000 */
[----:B------:R-:W-:Y:S01]  /*26ed0*/  ISETP.LT.AND P4, PT, R29, UR6, !P4 ;  /* 0x000000061d007c0c */ /* 0x000fe2000e781270 */
[----:B------:R-:W-:Y:S01]  /*26ee0*/  VIADD R10, R20, 0x6c ;  /* 0x0000006c140a7836 */ /* 0x000fe20000000000 */
[----:B------:R1:W-:Y:S01]  /*26ef0*/  @P5 STG.E.U8 desc[UR8][R8.64], R15 ;  /* 0x0000000f08005986 */ /* 0x0003e2000c101108 */
[----:B------:R-:W-:Y:S01]  /*26f00*/  ISETP.LT.AND P5, PT, R18, UR10, !P1 ;  /* 0x0000000a12007c0c */ /* 0x000fe2000cfa1270 */
[----:B------:R-:W-:Y:S01]  /*26f10*/  ULDC UR4, c[0x0][0x22c] ;  /* 0x00008b0000047ab9 */ /* 0x000fe20000000800 */
[----:B------:R-:W-:Y:S01]  /*26f20*/  IADD3 R6, P3, R13, R3, RZ ;  /* 0x000000030d067210 */ /* 0x000fe20007f7e0ff */
[----:B------:R-:W-:Y:S01]  /*26f30*/  ULDC UR6, c[0x0][0x228] ;  /* 0x00008a0000067ab9 */ /* 0x000fe20000000800 */
[----:B------:R-:W-:Y:S01]  /*26f40*/  SHF.R.S32.HI R21, RZ, 0x1f, R11 ;  /* 0x0000001fff157819 */ /* 0x000fe2000001140b */
[----:B------:R-:W-:Y:S01]  /*26f50*/  ULDC UR10, c[0x0][0x228] ;  /* 0x00008a00000a7ab9 */ /* 0x000fe20000000800 */
[----:B0-----:R-:W-:Y:S01]  /*26f60*/  IADD3 R4, P6, R11, R2, RZ ;  /* 0x000000020b047210 */ /* 0x001fe20007fde0ff */
[----:B------:R-:W-:Y:S01]  /*26f70*/  IMAD.X R7, R19, 0x1, R28, P3 ;  /* 0x0000000113077824 */ /* 0x000fe200018e061c */
[----:B------:R-:W-:-:S02]  /*26f80*/  PRMT R13, R25, 0x7770, RZ ;  /* 0x00007770190d7816 */ /* 0x000fc400000000ff */
[----:B-1----:R-:W-:Y:S01]  /*26f90*/  PRMT R15, R24, 0x7773, RZ ;  /* 0x00007773180f7816 */ /* 0x002fe200000000ff */
[----:B------:R-:W-:Y:S01]  /*26fa0*/  IMAD.X R5, R21, 0x1, R0, P6 ;  /* 0x0000000115057824 */ /* 0x000fe200030e0600 */
[----:B------:R-:W-:Y:S01]  /*26fb0*/  ISETP.GE.AND P3, PT, R10, UR4, PT ;  /* 0x000000040a007c0c */ /* 0x000fe2000bf66270 */
[----:B------:R-:W-:Y:S02]  /*26fc0*/  ULDC UR4, c[0x0][0x248] ;  /* 0x0000920000047ab9 */ /* 0x000fe40000000800 */
        /* <DEDUP_REMOVED lines=17> */
[----:B------:R-:W-:Y:S01]  /*270e0*/  ULDC UR4, c[0x0][0x248] ;  /* 0x0000920000047ab9 */ /* 0x000fe20000000800 */
        /* <DEDUP_REMOVED lines=31> */
[----:B-1----:R-:W-:-:S03]  /*272e0*/  PRMT R9, R26, 0x7771, RZ ;  /* 0x000077711a097816 */ /* 0x002fc600000000ff */
[----:B------:R-:W-:Y:S01]  /*272f0*/  IMAD.X R5, R11, 0x1, R0, P6 ;  /* 0x000000010b057824 */ /* 0x000fe200030e0600 */
[----:B------:R-:W-:Y:S02]  /*27300*/  PRMT R13, R26, 0x7772, RZ ;  /* 0x000077721a0d7816 */ /* 0x000fe400000000ff */
[----:B------:R-:W-:Y:S01]  /*27310*/  ISETP.GE.AND P4, PT, R10, UR4, PT ;  /* 0x000000040a007c0c */ /* 0x000fe2000bf86270 */
[----:B------:R0:W-:Y:S01]  /*27320*/  @P3 STG.E.U8 desc[UR8][R6.64], R9 ;  /* 0x0000000906003986 */ /* 0x0001e2000c101108 */
[----:B------:R-:W-:Y:S01]  /*27330*/  ULDC UR4, c[0x0][0x248] ;  /* 0x0000920000047ab9 */ /* 0x000fe20000000800 */
[----:B------:R-:W-:Y:S01]  /*27340*/  ISETP.LT.AND P1, PT, R29, UR6, !P1 ;  /* 0x000000061d007c0c */ /* 0x000fe2000cf21270 */
[----:B------:R-:W-:Y:S01]  /*27350*/  ULDC UR6, c[0x0][0x228] ;  /* 0x00008a0000067ab9 */ /* 0x000fe20000000800 */
[----:B------:R1:W-:Y:S01]  /*27360*/  @P5 STG.E.U8 desc[UR8][R4.64], R13 ;  /* 0x0000000d04005986 */ /* 0x0003e2000c101108 */
[----:B------:R-:W-:Y:S01]  /*27370*/  VIADD R15, R12, UR4 ;  /* 0x000000040c0f7c36 */ /* 0x000fe20008000000 */
[----:B------:R-:W-:Y:S01]  /*27380*/  ISETP.LT.AND P3, PT, R18, UR6, !P2 ;  /* 0x0000000612007c0c */ /* 0x000fe2000d761270 */
[----:B------:R-:W-:Y:S01]  /*27390*/  VIADD R8, R20, 0x70 ;  /* 0x0000007014087836 */ /* 0x000fe20000000000 */
[----:B------:R-:W-:Y:S01]  /*273a0*/  IADD3 R10, P5, R12, R3, RZ ;  /* 0x000000030c0a7210 */ /* 0x000fe20007fbe0ff */
[----:B------:R-:W-:Y:S01]  /*273b0*/  ULDC UR4, c[0x0][0x22c] ;  /* 0x00008b0000047ab9 */ /* 0x000fe20000000800 */
[----:B------:R-:W-:Y:S01]  /*273c0*/  IADD3 R12, P6, R15, R2, RZ ;  /* 0x000000020f0c7210 */ /* 0x000fe20007fde0ff */
[----:B------:R-:W-:Y:S01]  /*273d0*/  ULDC UR6, c[0x0][0x228] ;  /* 0x00008a0000067ab9 */ /* 0x000fe20000000800 */
[----:B0-----:R-:W-:Y:S01]  /*273e0*/  SHF.R.S32.HI R9, RZ, 0x1f, R15 ;  /* 0x0000001fff097819 */ /* 0x001fe2000001140f */
[----:B------:R-:W-:Y:S01]  /*273f0*/  IMAD.X R11, R11, 0x1, R28, P5 ;  /* 0x000000010b0b7824 */ /* 0x000fe200028e061c */
[----:B------:R-:W-:-:S02]  /*27400*/  PRMT R19, R26, 0x7773, RZ ;  /* 0x000077731a137816 */ /* 0x000fc400000000ff */
[----:B------:R-:W-:Y:S01]  /*27410*/  ISETP.GE.AND P5, PT, R8, UR4, PT ;  /* 0x0000000408007c0c */ /* 0x000fe2000bfa6270 */
[----:B-1----:R-:W-:Y:S01]  /*27420*/  IMAD.X R13, R9, 0x1, R0, P6 ;  /* 0x00000001090d7824 */ /* 0x002fe200030e0600 */
[----:B------:R-:W-:Y:S01]  /*27430*/  PRMT R17, R27, 0x7770, RZ ;  /* 0x000077701b117816 */ /* 0x000fe200000000ff */
[----:B------:R-:W-:Y:S01]  /*27440*/  ULDC UR4, c[0x0][0x248] ;  /* 0x0000920000047ab9 */ /* 0x000fe20000000800 */
[----:B------:R0:W-:Y:S01]  /*27450*/  @P1 STG.E.U8 desc[UR8][R10.64], R19 ;  /* 0x000000130a001986 */ /* 0x0001e2000c101108 */
[----:B------:R-:W-:Y:S01]  /*27460*/  VIADD R16, R15, UR4 ;  /* 0x000000040f107c36 */ /* 0x000fe20008000000 */
[----:B------:R-:W-:Y:S01]  /*27470*/  ISETP.LT.AND P2, PT, R29, UR6, !P2 ;  /* 0x000000061d007c0c */ /* 0x000fe2000d741270 */
[----:B------:R-:W-:Y:S01]  /*27480*/  VIADD R14, R20, 0x71 ;  /* 0x00000071140e7836 */ /* 0x000fe20000000000 */
[----:B------:R-:W-:Y:S01]  /*27490*/  ISETP.LT.AND P1, PT, R18, UR10, !P4 ;  /* 0x0000000a12007c0c */ /* 0x000fe2000e721270 */
[----:B------:R1:W-:Y:S01]  /*274a0*/  @P3 STG.E.U8 desc[UR8][R12.64], R17 ;  /* 0x000000110c003986 */ /* 0x0003e2000c101108 */
[----:B------:R-:W-:Y:S01]  /*274b0*/  IADD3 R8, P3, R15, R3, RZ ;  /* 0x000000030f087210 */ /* 0x000fe20007f7e0ff */
[----:B------:R-:W-:Y:S01]  /*274c0*/  ULDC UR4, c[0x0][0x22c] ;  /* 0x00008b0000047ab9 */ /* 0x000fe20000000800 */
[----:B0-----:R-:W-:-:S02]  /*274d0*/  SHF.R.S32.HI R19, RZ, 0x1f, R16 ;  /* 0x0000001fff137819 */ /* 0x001fc40000011410 */
[-C--:B------:R-:W-:Y:S01]  /*274e0*/  IADD3 R10, P6, R16, R2.reuse, RZ ;  /* 0x00000002100a7210 */ /* 0x080fe20007fde0ff */
[----:B------:R-:W-:Y:S01]  /*274f0*/  IMAD.X R9, R9, 0x1, R28, P3 ;  /* 0x0000000109097824 */ /* 0x000fe200018e061c */
[C---:B------:R-:W-:Y:S01]  /*27500*/  PRMT R15, R27.reuse, 0x7772, RZ ;  /* 0x000077721b0f7816 */ /* 0x040fe200000000ff */
[----:B------:R-:W-:Y:S01]  /*27510*/  ULDC UR10, c[0x0][0x228] ;  /* 0x00008a00000a7ab9 */ /* 0x000fe20000000800 */
[----:B-1----:R-:W-:Y:S01]  /*27520*/  PRMT R17, R27, 0x7771, RZ ;  /* 0x000077711b117816 */ /* 0x002fe200000000ff */
[----:B------:R-:W-:Y:S01]  /*27530*/  IMAD.X R11, R19, 0x1, R0, P6 ;  /* 0x00000001130b7824 */ /* 0x000fe200030e0600 */
[----:B------:R-:W-:Y:S01]  /*27540*/  ISETP.GE.AND P3, PT, R14, UR4, PT ;  /* 0x000000040e007c0c */ /* 0x000fe2000bf66270 */
[----:B------:R-:W-:Y:S01]  /*27550*/  VIADD R13, R20, 0x72 ;  /* 0x00000072140d7836 */ /* 0x000fe20000000000 */
[----:B------:R-:W-:Y:S01]  /*27560*/  ULDC UR4, c[0x0][0x248] ;  /* 0x0000920000047ab9 */ /* 0x000fe20000000800 */
[----:B------:R0:W-:Y:S01]  /*27570*/  @P2 STG.E.U8 desc[UR8][R8.64], R17 ;  /* 0x0000001108002986 */ /* 0x0001e2000c101108 */
[----:B------:R-:W-:Y:S01]  /*27580*/  ISETP.LT.AND P4, PT, R29, UR10, !P4 ;  /* 0x0000000a1d007c0c */ /* 0x000fe2000e781270 */
[C---:B------:R-:W-:Y:S01]  /*27590*/  VIADD R14, R16.reuse, UR4 ;  /* 0x00000004100e7c36 */ /* 0x040fe20008000000 */
[----:B------:R-:W-:Y:S01]  /*275a0*/  ULDC UR6, c[0x0][0x22c] ;  /* 0x00008b0000067ab9 */ /* 0x000fe20000000800 */
[----:B------:R1:W-:Y:S01]  /*275b0*/  @P1 STG.E.U8 desc[UR8][R10.64], R15 ;  /* 0x0000000f0a001986 */ /* 0x0003e2000c101108 */
[----:B------:R-:W-:Y:S01]  /*275c0*/  IADD3 R12, P1, R16, R3, RZ ;  /* 0x00000003100c7210 */ /* 0x000fe20007f3e0ff */
[----:B------:R-:W-:Y:S01]  /*275d0*/  ULDC UR4, c[0x0][0x22c] ;  /* 0x00008b0000047ab9 */ /* 0x000fe20000000800 */
[----:B------:R-:W-:Y:S01]  /*275e0*/  ISETP.LT.AND P6, PT, R18, UR12, !P5 ;  /* 0x0000000c12007c0c */ /* 0x000fe2000efc1270 */
[----:B------:R-:W-:Y:S01]  /*275f0*/  ULDC UR10, c[0x0][0x228] ;  /* 0x00008a00000a7ab9 */ /* 0x000fe20000000800 */
[----:B------:R-:W-:Y:S01]  /*27600*/  ISETP.GE.AND P2, PT, R13, UR6, PT ;  /* 0x000000060d007c0c */ /* 0x000fe2000bf46270 */
[----:B------:R-:W-:Y:S01]  /*27610*/  IMAD.X R13, R19, 0x1, R28, P1 ;  /* 0x00000001130d7824 */ /* 0x000fe200008e061c */
[----:B------:R-:W-:Y:S01]  /*27620*/  PRMT R27, R27, 0x7773, RZ ;  /* 0x000077731b1b7816 */ /* 0x000fe200000000ff */
[----:B------:R-:W-:Y:S01]  /*27630*/  ULDC UR6, c[0x0][0x228] ;  /* 0x00008a0000067ab9 */ /* 0x000fe20000000800 */
[----:B0-----:R-:W-:-:S02]  /*27640*/  IADD3 R8, P1, R14, R2, RZ ;  /* 0x000000020e087210 */ /* 0x001fc40007f3e0ff */
[----:B-1----:R-:W-:Y:S01]  /*27650*/  SHF.R.S32.HI R15, RZ, 0x1f, R14 ;  /* 0x0000001fff0f7819 */ /* 0x002fe2000001140e */
[----:B------:R-:W-:Y:S01]  /*27660*/  VIADD R10, R20, 0x73 ;  /* 0x00000073140a7836 */ /* 0x000fe20000000000 */
[----:B------:R-:W-:Y:S03]  /*27670*/  @P4 STG.E.U8 desc[UR8][R12.64], R27 ;  /* 0x0000001b0c004986 */ /* 0x000fe6000c101108 */
[----:B------:R-:W-:Y:S01]  /*27680*/  IMAD.X R9, R15, 0x1, R0, P1 ;  /* 0x000000010f097824 */ /* 0x000fe200008e0600 */
[----:B------:R-:W-:Y:S01]  /*27690*/  ISETP.GE.AND P1, PT, R10, UR4, PT ;  /* 0x000000040a007c0c */ /* 0x000fe2000bf26270 */
[----:B------:R-:W-:Y:S01]  /*276a0*/  ULDC UR4, c[0x0][0x248] ;  /* 0x0000920000047ab9 */ /* 0x000fe20000000800 */
[C---:B------:R-:W-:Y:S01]  /*276b0*/  ISETP.LT.AND P4, PT, R29.reuse, UR6, !P5 ;  /* 0x000000061d007c0c */ /* 0x040fe2000ef81270 */
[----:B------:R-:W-:Y:S01]  /*276c0*/  VIADD R16, R14, UR4 ;  /* 0x000000040e107c36 */ /* 0x000fe20008000000 */
[----:B------:R-:W-:Y:S01]  /*276d0*/  ULDC UR6, c[0x0][0x228] ;  /* 0x00008a0000067ab9 */ /* 0x000fe20000000800 */
[----:B---3--:R-:W0:Y:S01]  /*276e0*/  LDS.128 R4, [R22] ;  /* 0x0000000016047984 */ /* 0x008e220000000c00 */
[----:B------:R-:W-:Y:S01]  /*276f0*/  VIADD R10, R20, 0x74 ;  /* 0x00000074140a7836 */ /* 0x000fe20000000000 */
[----:B------:R-:W-:Y:S01]  /*27700*/  ISETP.LT.AND P5, PT, R18, UR10, !P3 ;  /* 0x0000000a12007c0c */ /* 0x000fe2000dfa1270 */
[----:B------:R-:W-:Y:S01]  /*27710*/  ULDC UR4, c[0x0][0x22c] ;  /* 0x00008b0000047ab9 */ /* 0x000fe20000000800 */
[----:B------:R-:W-:Y:S01]  /*27720*/  ISETP.LT.AND P3, PT, R29, UR6, !P3 ;  /* 0x000000061d007c0c */ /* 0x000fe2000df61270 */
[----:B------:R-:W-:Y:S01]  /*27730*/  ULDC UR6, c[0x0][0x228] ;  /* 0x00008a0000067ab9 */ /* 0x000fe20000000800 */
[----:B------:R-:W-:Y:S01]  /*27740*/  ULDC UR10, c[0x0][0x228] ;  /* 0x00008a00000a7ab9 */ /* 0x000fe20000000800 */
[----:B0-----:R-:W-:-:S05]  /*27750*/  PRMT R11, R4, 0x7770, RZ ;  /* 0x00007770040b7816 */ /* 0x001fca00000000ff */
[----:B------:R0:W-:Y:S01]  /*27760*/  @P6 STG.E.U8 desc[UR8][R8.64], R11 ;  /* 0x0000000b08006986 */ /* 0x0001e2000c101108 */
[----:B------:R-:W-:Y:S02]  /*27770*/  IADD3 R14, P6, R14, R3, RZ ;  /* 0x000000030e0e7210 */ /* 0x000fe40007fde0ff */
[----:B------:R-:W-:-:S03]  /*27780*/  PRMT R19, R4, 0x7771, RZ ;  /* 0x0000777104137816 */ /* 0x000fc600000000ff */
[----:B------:R-:W-:Y:S01]  /*27790*/  IMAD.X R15, R15, 0x1, R28, P6 ;  /* 0x000000010f0f7824 */ /* 0x000fe200030e061c */
[----:B0-----:R-:W-:Y:S02]  /*277a0*/  SHF.R.S32.HI R11, RZ, 0x1f, R16 ;  /* 0x0000001fff0b7819 */ /* 0x001fe40000011410 */
[-C--:B------:R-:W-:Y:S02]  /*277b0*/  IADD3 R8, P6, R16, R2.reuse, RZ ;  /* 0x0000000210087210 */ /* 0x080fe40007fde0ff */
[----:B------:R0:W-:Y:S01]  /*277c0*/  @P4 STG.E.U8 desc[UR8][R14.64], R19 ;  /* 0x000000130e004986 */ /* 0x0001e2000c101108 */
[----:B------:R-:W-:Y:S01]  /*277d0*/  ISETP.GE.AND P4, PT, R10, UR4, PT ;  /* 0x000000040a007c0c */ /* 0x000fe2000bf86270 */
[----:B------:R-:W-:Y:S01]  /*277e0*/  ULDC UR4, c[0x0][0x248] ;  /* 0x0000920000047ab9 */ /* 0x000fe20000000800 */
[C---:B------:R-:W-:Y:S01]  /*277f0*/  IMAD.X R9, R11.reuse, 0x1, R0, P6 ;  /* 0x000000010b097824 */ /* 0x040fe200030e0600 */
[-C--:B------:R-:W-:Y:S02]  /*27800*/  IADD3 R10, P6, R16, R3.reuse, RZ ;  /* 0x00000003100a7210 */ /* 0x080fe40007fde0ff */
[----:B------:R-:W-:Y:S01]  /*27810*/  PRMT R17, R4, 0x7772, RZ ;  /* 0x0000777204117816 */ /* 0x000fe200000000ff */
[----:B------:R-:W-:Y:S01]  /*27820*/  VIADD R12, R16, UR4 ;  /* 0x00000004100c7c36 */ /* 0x000fe20008000000 */
[----:B------:R-:W-:Y:S01]  /*27830*/  PRMT R13, R4, 0x7773, RZ ;  /* 0x00007773040d7816 */ /* 0x000fe200000000ff */
[----:B------:R-:W-:Y:S01]  /*27840*/  IMAD.X R11, R11, 0x1, R28, P6 ;  /* 0x000000010b0b7824 */ /* 0x000fe200030e061c */
[----:B------:R-:W-:Y:S01]  /*27850*/  ULDC UR4, c[0x0][0x248] ;  /* 0x0000920000047ab9 */ /* 0x000fe20000000800 */
[----:B------:R-:W-:Y:S01]  /*27860*/  @P5 STG.E.U8 desc[UR8][R8.64], R17 ;  /* 0x0000001108005986 */ /* 0x000fe2000c101108 */
[----:B------:R-:W-:Y:S01]  /*27870*/  ISETP.LT.AND P5, PT, R18, UR6, !P2 ;  /* 0x0000000612007c0c */ /* 0x000fe2000d7a1270 */
[----:B------:R-:W-:Y:S01]  /*27880*/  ULDC UR6, c[0x0][0x228] ;  /* 0x00008a0000067ab9 */ /* 0x000fe20000000800 */
[----:B0-----:R-:W-:Y:S01]  /*27890*/  SHF.R.S32.HI R19, RZ, 0x1f, R12 ;  /* 0x0000001fff137819 */ /* 0x001fe2000001140c */
[----:B------:R0:W-:Y:S01]  /*278a0*/  @P3 STG.E.U8 desc[UR8][R10.64], R13 ;  /* 0x0000000d0a003986 */ /* 0x0001e2000c101108 */
[CC--:B------:R-:W-:Y:S01]  /*278b0*/  IADD3 R14, P3, R12.reuse, R2.reuse, RZ ;  /* 0x000000020c0e7210 */ /* 0x0c0fe20007f7e0ff */
[C---:B------:R-:W-:Y:S01]  /*278c0*/  VIADD R16, R12.reuse, UR4 ;  /* 0x000000040c107c36 */ /* 0x040fe20008000000 */
[----:B------:R-:W-:Y:S01]  /*278d0*/  ISETP.LT.AND P2, PT, R29, UR6, !P2 ;  /* 0x000000061d007c0c */ /* 0x000fe2000d741270 */
[----:B------:R-:W-:Y:S01]  /*278e0*/  ULDC UR6, c[0x0][0x228] ;  /* 0x00008a0000067ab9 */ /* 0x000fe20000000800 */
[----:B------:R-:W-:Y:S01]  /*278f0*/  PRMT R21, R5, 0x7770, RZ ;  /* 0x0000777005157816 */ /* 0x000fe200000000ff */
[C---:B------:R-:W-:Y:S01]  /*27900*/  IMAD.X R15, R19.reuse, 0x1, R0, P3 ;  /* 0x00000001130f7824 */ /* 0x040fe200018e0600 */
[----:B------:R-:W-:Y:S01]  /*27910*/  IADD3 R12, P3, R12, R3, RZ ;  /* 0x000000030c0c7210 */ /* 0x000fe20007f7e0ff */
[----:B------:R-:W-:Y:S01]  /*27920*/  VIADD R4, R20, 0x75 ;  /* 0x0000007514047836 */ /* 0x000fe20000000000 */
[----:B------:R-:W-:Y:S01]  /*27930*/  ISETP.LT.AND P6, PT, R18, UR10, !P1 ;  /* 0x0000000a12007c0c */ /* 0x000fe2000cfc1270 */
[----:B------:R-:W-:Y:S01]  /*27940*/  ULDC UR4, c[0x0][0x248] ;  /* 0x0000920000047ab9 */ /* 0x000fe20000000800 */
[----:B------:R1:W-:Y:S01]  /*27950*/  @P5 STG.E.U8 desc[UR8][R14.64], R21 ;  /* 0x000000150e005986 */ /* 0x0003e2000c101108 */
[----:B0-----:R-:W-:Y:S01]  /*27960*/  IMAD.X R13, R19, 0x1, R28, P3 ;  /* 0x00000001130d7824 */ /* 0x001fe200018e061c */
[----:B------:R-:W-:Y:S01]  /*27970*/  SHF.R.S32.HI R11, RZ, 0x1f, R16 ;  /* 0x0000001fff0b7819 */ /* 0x000fe20000011410 */
[----:B------:R-:W-:Y:S01]  /*27980*/  ULDC UR10, c[0x0][0x228] ;  /* 0x00008a00000a7ab9 */ /* 0x000fe20000000800 */
[----:B------:R-:W-:-:S02]  /*27990*/  IADD3 R8, P5, R16, R2, RZ ;  /* 0x0000000210087210 */ /* 0x000fc40007fbe0ff */
[----:B------:R-:W-:Y:S02]  /*279a0*/  PRMT R19, R5, 0x7771, RZ ;  /* 0x0000777105137816 */ /* 0x000fe400000000ff */
[----:B------:R-:W-:Y:S01]  /*279b0*/  ISETP.LT.AND P1, PT, R29, UR6, !P1 ;  /* 0x000000061d007c0c */ /* 0x000fe2000cf21270 */
[----:B------:R-:W-:Y:S01]  /*279c0*/  IMAD.X R9, R11, 0x1, R0, P5 ;  /* 0x000000010b097824 */ /* 0x000fe200028e0600 */
[----:B------:R-:W-:Y:S01]  /*279d0*/  PRMT R17, R5, 0x7772, RZ ;  /* 0x0000777205117816 */ /* 0x000fe200000000ff */
[----:B------:R0:W-:Y:S01]  /*279e0*/  @P2 STG.E.U8 desc[UR8][R12.64], R19 ;  /* 0x000000130c002986 */ /* 0x0001e2000c101108 */
[CC--:B------:R-:W-:Y:S01]  /*279f0*/  IADD3 R10, P2, R16.reuse, R3.reuse, RZ ;  /* 0x00000003100a7210 */ /* 0x0c0fe20007f5e0ff */
[----:B-1----:R-:W-:Y:S01]  /*27a00*/  VIADD R15, R16, UR4 ;  /* 0x00000004100f7c36 */ /* 0x002fe20008000000 */
[----:B------:R-:W-:Y:S01]  /*27a10*/  ISETP.GE.AND P3, PT, R4, UR7, PT ;  /* 0x0000000704007c0c */ /* 0x000fe2000bf66270 */
[----:B------:R-:W-:Y:S01]  /*27a20*/  VIADD R14, R20, 0x76 ;  /* 0x00000076140e7836 */ /* 0x000fe20000000000 */
[----:B------:R-:W-:Y:S01]  /*27a30*/  ULDC UR7, c[0x0][0x228] ;  /* 0x00008a0000077ab9 */ /* 0x000fe20000000800 */
[----:B------:R1:W-:Y:S01]  /*27a40*/  @P6 STG.E.U8 desc[UR8][R8.64], R17 ;  /* 0x0000001108006986 */ /* 0x0003e2000c101108 */
[----:B------:R-:W-:Y:S01]  /*27a50*/  ISETP.LT.AND P5, PT, R18, UR7, !P4 ;  /* 0x0000000712007c0c */ /* 0x000fe2000e7a1270 */
[----:B------:R-:W-:Y:S01]  /*27a60*/  IMAD.X R11, R11, 0x1, R28, P2 ;  /* 0x000000010b0b7824 */ /* 0x000fe200010e061c */
[----:B------:R-:W-:Y:S01]  /*27a70*/  SHF.R.S32.HI R21, RZ, 0x1f, R15 ;  /* 0x0000001fff157819 */ /* 0x000fe2000001140f */
[----:B------:R-:W-:Y:S01]  /*27a80*/  ULDC UR4, c[0x0][0x248] ;  /* 0x0000920000047ab9 */ /* 0x000fe20000000800 */
[----:B------:R-:W-:Y:S01]  /*27a90*/  IADD3 R4, P6, R15, R2, RZ ;  /* 0x000000020f047210 */ /* 0x000fe20007fde0ff */
[----:B------:R-:W-:Y:S01]  /*27aa0*/  ULDC UR6, c[0x0][0x228] ;  /* 0x00008a0000067ab9 */ /* 0x000fe20000000800 */
[----:B------:R-:W-:Y:S01]  /*27ab0*/  ISETP.GE.AND P2, PT, R14, UR5, PT ;  /* 0x000000050e007c0c */ /* 0x000fe2000bf46270 */
[----:B------:R-:W-:Y:S01]  /*27ac0*/  ULDC UR5, c[0x0][0x228] ;  /* 0x00008a0000057ab9 */ /* 0x000fe20000000800 */
[----:B0-----:R-:W-:Y:S01]  /*27ad0*/  PRMT R13, R6, 0x7770, RZ ;  /* 0x00007770060d7816 */ /* 0x001fe200000000ff */
[C---:B------:R-:W-:Y:S01]  /*27ae0*/  VIADD R12, R20.reuse, 0x78 ;  /* 0x00000078140c7836 */ /* 0x040fe20000000000 */
[----:B-1----:R-:W-:Y:S01]  /*27af0*/  PRMT R17, R5, 0x7773, RZ ;  /* 0x0000777305117816 */ /* 0x002fe200000000ff */
[----:B------:R-:W-:Y:S01]  /*27b00*/  VIADD R8, R20, 0x77 ;  /* 0x0000007714087836 */ /* 0x000fe20000000000 */
[----:B------:R-:W-:Y:S01]  /*27b10*/  ISETP.LT.AND P4, PT, R29, UR5, !P4 ;  /* 0x000000051d007c0c */ /* 0x000fe2000e781270 */
[----:B------:R-:W-:Y:S01]  /*27b20*/  IMAD.X R5, R21, 0x1, R0, P6 ;  /* 0x0000000115057824 */ /* 0x000fe200030e0600 */
[----:B------:R-:W-:Y:S01]  /*27b30*/  ULDC UR5, c[0x0][0x228] ;  /* 0x00008a0000057ab9 */ /* 0x000fe20000000800 */
[----:B------:R0:W-:Y:S01]  /*27b40*/  @P1 STG.E.U8 desc[UR8][R10.64], R17 ;  /* 0x000000110a001986 */ /* 0x0001e2000c101108 */
[----:B------:R-:W-:Y:S01]  /*27b50*/  ISETP.GE.AND P1, PT, R8, UR13, PT ;  /* 0x0000000d08007c0c */ /* 0x000fe2000bf26270 */
[C---:B------:R-:W-:Y:S01]  /*27b60*/  VIADD R14, R15.reuse, UR4 ;  /* 0x000000040f0e7c36 */ /* 0x040fe20008000000 */
[----:B------:R-:W-:Y:S01]  /*27b70*/  IADD3 R8, P6, R15, R3, RZ ;  /* 0x000000030f087210 */ /* 0x000fe20007fde0ff */
[----:B------:R1:W-:Y:S01]  /*27b80*/  @P5 STG.E.U8 desc[UR8][R4.64], R13 ;  /* 0x0000000d04005986 */ /* 0x0003e2000c101108 */
[----:B------:R-:W-:Y:S01]  /*27b90*/  ISETP.LT.AND P5, PT, R18, UR5, !P3 ;  /* 0x0000000512007c0c */ /* 0x000fe2000dfa1270 */
[----:B------:R-:W-:Y:S01]  /*27ba0*/  ULDC UR4, c[0x0][0x228] ;  /* 0x00008a0000047ab9 */ /* 0x000fe20000000800 */
[----:B------:R-:W-:Y:S01]  /*27bb0*/  SHF.R.S32.HI R15, RZ, 0x1f, R14 ;  /* 0x0000001fff0f7819 */ /* 0x000fe2000001140e */
[----:B------:R-:W-:Y:S01]  /*27bc0*/  IMAD.X R9, R21, 0x1, R28, P6 ;  /* 0x0000000115097824 */ /* 0x000fe200030e061c */
[C---:B------:R-:W-:Y:S01]  /*27bd0*/  PRMT R19, R6.reuse, 0x7772, RZ ;  /* 0x0000777206137816 */ /* 0x040fe200000000ff */
[----:B------:R-:W-:Y:S01]  /*27be0*/  ULDC UR5, c[0x0][0x228] ;  /* 0x00008a0000057ab9 */ /* 0x000fe20000000800 */
[----:B------:R-:W-:Y:S01]  /*27bf0*/  PRMT R23, R7, 0x7770, RZ ;  /* 0x0000777007177816 */ /* 0x000fe200000000ff */
[----:B------:R-:W-:Y:S01]  /*27c00*/  ULDC UR7, c[0x0][0x228] ;  /* 0x00008a0000077ab9 */ /* 0x000fe20000000800 */
[----:B0-----:R-:W-:-:S02]  /*27c10*/  PRMT R11, R6, 0x7771, RZ ;  /* 0x00007771060b7816 */ /* 0x001fc400000000ff */
[----:B-1----:R-:W-:Y:S02]  /*27c20*/  IADD3 R4, P6, R14, R2, RZ ;  /* 0x000000020e047210 */ /* 0x002fe40007fde0ff */
[----:B------:R-:W-:Y:S01]  /*27c30*/  ISETP.LT.AND P3, PT, R29, UR4, !P3 ;  /* 0x000000041d007c0c */ /* 0x000fe2000df61270 */
[----:B------:R-:W-:Y:S01]  /*27c40*/  @P4 STG.E.U8 desc[UR8][R8.64], R11 ;  /* 0x0000000b08004986 */ /* 0x000fe2000c101108 */
[----:B------:R-:W-:Y:S01]  /*27c50*/  ISETP.GE.AND P4, PT, R12, UR11, PT ;  /* 0x0000000b0c007c0c */ /* 0x000fe2000bf86270 */
[----:B------:R-:W-:Y:S01]  /*27c60*/  IMAD.X R5, R15, 0x1, R0, P6 ;  /* 0x000000010f057824 */ /* 0x000fe200030e0600 */
[----:B------:R-:W-:Y:S01]  /*27c70*/  IADD3 R12, P6, R14, R3, RZ ;  /* 0x000000030e0c7210 */ /* 0x000fe20007fde0ff */
[----:B------:R-:W0:Y:S01]  /*27c80*/  LDS.128 R8, [R22+0x400] ;  /* 0x0004000016087984 */ /* 0x000e220000000c00 */
[----:B------:R-:W-:-:S03]  /*27c90*/  ULDC UR4, c[0x0][0x248] ;  /* 0x0000920000047ab9 */ /* 0x000fc60000000800 */
[----:B------:R-:W-:Y:S01]  /*27ca0*/  IMAD.X R13, R15, 0x1, R28, P6 ;  /* 0x000000010f0d7824 */ /* 0x000fe200030e061c */
[----:B------:R-:W-:Y:S01]  /*27cb0*/  PRMT R15, R6, 0x7773, RZ ;  /* 0x00007773060f7816 */ /* 0x000fe200000000ff */
[----:B------:R-:W-:Y:S01]  /*27cc0*/  VIADD R14, R14, UR4 ;  /* 0x000000040e0e7c36 */ /* 0x000fe20008000000 */
[----:B------:R1:W-:Y:S01]  /*27cd0*/  @P5 STG.E.U8 desc[UR8][R4.64], R19 ;  /* 0x0000001304005986 */ /* 0x0003e2000c101108 */
[----:B------:R-:W-:Y:S01]  /*27ce0*/  ISETP.LT.AND P5, PT, R18, UR5, !P2 ;  /* 0x0000000512007c0c */ /* 0x000fe2000d7a1270 */
[----:B------:R-:W-:Y:S01]  /*27cf0*/  ULDC UR4, c[0x0][0x248] ;  /* 0x0000920000047ab9 */ /* 0x000fe20000000800 */
[----:B------:R-:W-:Y:S01]  /*27d00*/  ULDC UR5, c[0x0][0x228] ;  /* 0x00008a0000057ab9 */ /* 0x000fe20000000800 */
[----:B------:R2:W-:Y:S01]  /*27d10*/  @P3 STG.E.U8 desc[UR8][R12.64], R15 ;  /* 0x0000000f0c003986 */ /* 0x0005e2000c101108 */
[----:B------:R-:W-:Y:S02]  /*27d20*/  SHF.R.S32.HI R21, RZ, 0x1f, R14 ;  /* 0x0000001fff157819 */ /* 0x000fe4000001140e */
[----:B------:R-:W-:-:S02]  /*27d30*/  IADD3 R16, P3, R14, R2, RZ ;  /* 0x000000020e107210 */ /* 0x000fc40007f7e0ff */
[----:B------:R-:W-:Y:S02]  /*27d40*/  ISETP.LT.AND P2, PT, R29, UR5, !P2 ;  /* 0x000000051d007c0c */ /* 0x000fe4000d741270 */
[----:B------:R-:W-:Y:S01]  /*27d50*/  ISETP.LT.AND P6, PT, R18, UR6, !P1 ;  /* 0x0000000612007c0c */ /* 0x000fe2000cfc1270 */
[----:B------:R-:W-:Y:S01]  /*27d60*/  IMAD.X R17, R21, 0x1, R0, P3 ;  /* 0x0000000115117824 */ /* 0x000fe200018e0600 */
[----:B-1----:R-:W-:Y:S01]  /*27d70*/  IADD3 R4, P3, R14, R3, RZ ;  /* 0x000000030e047210 */ /* 0x002fe20007f7e0ff */
[----:B------:R-:W-:Y:S01]  /*27d80*/  VIADD R6, R20, 0x79 ;  /* 0x0000007914067836 */ /* 0x000fe20000000000 */
[----:B------:R-:W-:Y:S01]  /*27d90*/  PRMT R19, R7, 0x7772, RZ ;  /* 0x0000777207137816 */ /* 0x000fe200000000ff */
[----:B--2---:R-:W-:Y:S01]  /*27da0*/  VIADD R12, R14, UR4 ;  /* 0x000000040e0c7c36 */ /* 0x004fe20008000000 */
[----:B------:R1:W-:Y:S01]  /*27db0*/  @P5 STG.E.U8 desc[UR8][R16.64], R23 ;  /* 0x0000001710005986 */ /* 0x0003e2000c101108 */
[----:B------:R-:W-:Y:S01]  /*27dc0*/  IMAD.X R5, R21, 0x1, R28, P3 ;  /* 0x0000000115057824 */ /* 0x000fe200018e061c */
[----:B------:R-:W-:Y:S01]  /*27dd0*/  ULDC UR4, c[0x0][0x248] ;  /* 0x0000920000047ab9 */ /* 0x000fe20000000800 */
[----:B------:R-:W-:Y:S01]  /*27de0*/  ULDC UR5, c[0x0][0x228] ;  /* 0x00008a0000057ab9 */ /* 0x000fe20000000800 */
[----:B------:R-:W-:Y:S01]  /*27df0*/  SHF.R.S32.HI R13, RZ, 0x1f, R12 ;  /* 0x0000001fff0d7819 */ /* 0x000fe2000001140c */
[----:B------:R-:W-:Y:S01]  /*27e00*/  ULDC UR6, c[0x0][0x228] ;  /* 0x00008a0000067ab9 */ /* 0x000fe20000000800 */
[----:B------:R-:W-:-:S02]  /*27e10*/  IADD3 R14, P5, R12, R2, RZ ;  /* 0x000000020c0e7210 */ /* 0x000fc40007fbe0ff */
[----:B------:R-:W-:-:S03]  /*27e20*/  PRMT R21, R7, 0x7771, RZ ;  /* 0x0000777107157816 */ /* 0x000fc600000000ff */
[----:B------:R-:W-:Y:S02]  /*27e30*/  IMAD.X R15, R13, 0x1, R0, P5 ;  /* 0x000000010d0f7824 */ /* 0x000fe400028e0600 */
[----:B-1----:R-:W-:Y:S01]  /*27e40*/  VIADD R16, R12, UR4 ;  /* 0x000000040c107c36 */ /* 0x002fe20008000000 */
[C---:B------:R-:W-:Y:S01]  /*27e50*/  ISETP.LT.AND P1, PT, R29.reuse, UR5, !P1 ;  /* 0x000000051d007c0c */ /* 0x040fe2000cf21270 */
[----:B------:R1:W-:Y:S01]  /*27e60*/  @P2 STG.E.U8 desc[UR8][R4.64], R21 ;  /* 0x0000001504002986 */ /* 0x0003e2000c101108 */
[----:B------:R-:W-:Y:S01]  /*27e70*/  ISETP.LT.AND P5, PT, R18, UR6, !P4 ;  /* 0x0000000612007c0c */ /* 0x000fe2000e7a1270 */
[----:B------:R-:W-:Y:S01]  /*27e80*/  ULDC UR5, c[0x0][0x228] ;  /* 0x00008a0000057ab9 */ /* 0x000fe20000000800 */
[----:B------:R-:W-:Y:S01]  /*27e90*/  ISETP.GE.AND P3, PT, R6, UR17, PT ;  /* 0x0000001106007c0c */ /* 0x000fe2000bf66270 */
[----:B------:R0:W-:Y:S01]  /*27ea0*/  @P6 STG.E.U8 desc[UR8][R14.64], R19 ;  /* 0x000000130e006986 */ /* 0x0001e2000c101108 */
[-C--:B------:R-:W-:Y:S01]  /*27eb0*/  IADD3 R12, P2, R12, R3.reuse, RZ ;  /* 0x000000030c0c7210 */ /* 0x080fe20007f5e0ff */
[----:B------:R-:W-:Y:S01]  /*27ec0*/  VIADD R6, R20, 0x7a ;  /* 0x0000007a14067836 */ /* 0x000fe20000000000 */
[----:B------:R-:W-:Y:S01]  /*27ed0*/  SHF.R.S32.HI R23, RZ, 0x1f, R16 ;  /* 0x0000001fff177819 */ /* 0x000fe20000011410 */
[----:B------:R-:W-:Y:S01]  /*27ee0*/  ULDC UR4, c[0x0][0x248] ;  /* 0x0000920000047ab9 */ /* 0x000fe20000000800 */
[----:B------:R-:W-:Y:S01]  /*27ef0*/  ISETP.LT.AND P4, PT, R29, UR5, !P4 ;  /* 0x000000051d007c0c */ /* 0x000fe2000e781270 */
[----:B------:R-:W-:Y:S01]  /*27f00*/  ULDC UR6, c[0x0][0x228] ;  /* 0x00008a0000067ab9 */ /* 0x000fe20000000800 */
[----:B-1----:R-:W-:Y:S01]  /*27f10*/  IADD3 R4, P6, R16, R2, RZ ;  /* 0x0000000210047210 */ /* 0x002fe20007fde0ff */
[----:B------:R-:W-:Y:S01]  /*27f20*/  IMAD.X R13, R13, 0x1, R28, P2 ;  /* 0x000000010d0d7824 */ /* 0x000fe200010e061c */
[----:B------:R-:W-:Y:S01]  /*27f30*/  ISETP.GE.AND P2, PT, R6, UR15, PT ;  /* 0x0000000f06007c0c */ /* 0x000fe2000bf46270 */
[----:B------:R-:W-:Y:S01]  /*27f40*/  VIADD R6, R20, 0x7b ;  /* 0x0000007b14067836 */ /* 0x000fe20000000000 */
[----:B------:R-:W-:Y:S01]  /*27f50*/  PRMT R7, R7, 0x7773, RZ ;  /* 0x0000777307077816 */ /* 0x000fe200000000ff */
[C---:B------:R-:W-:Y:S01]  /*27f60*/  IMAD.X R5, R23.reuse, 0x1, R0, P6 ;  /* 0x0000000117057824 */ /* 0x040fe200030e0600 */
[----:B0-----:R-:W-:Y:S01]  /*27f70*/  PRMT R19, R8, 0x7770, RZ ;  /* 0x0000777008137816 */ /* 0x001fe200000000ff */
[C---:B------:R-:W-:Y:S01]  /*27f80*/  VIADD R17, R16.reuse, UR4 ;  /* 0x0000000410117c36 */ /* 0x040fe20008000000 */
[----:B------:R-:W-:Y:S01]  /*27f90*/  IADD3 R14, P6, R16, R3, RZ ;  /* 0x00000003100e7210 */ /* 0x000fe20007fde0ff */
[----:B------:R0:W-:Y:S01]  /*27fa0*/  @P1 STG.E.U8 desc[UR8][R12.64], R7 ;  /* 0x000000070c001986 */ /* 0x0001e2000c101108 */
[----:B------:R-:W-:Y:S01]  /*27fb0*/  ULDC UR5, c[0x0][0x228] ;  /* 0x00008a0000057ab9 */ /* 0x000fe20000000800 */
[----:B------:R-:W-:Y:S01]  /*27fc0*/  ISETP.GE.AND P1, PT, R6, UR21, PT ;  /* 0x0000001506007c0c */ /* 0x000fe2000bf26270 */
[----:B------:R-:W-:Y:S01]  /*27fd0*/  VIADD R6, R20, 0x7c ;  /* 0x0000007c14067836 */ /* 0x000fe20000000000 */
[----:B------:R1:W-:Y:S01]  /*27fe0*/  @P5 STG.E.U8 desc[UR8][R4.64], R19 ;  /* 0x0000001304005986 */ /* 0x0003e2000c101108 */
[----:B------:R-:W-:Y:S01]  /*27ff0*/  IMAD.X R15, R23, 0x1, R28, P6 ;  /* 0x00000001170f7824 */ /* 0x000fe200030e061c */
[----:B------:R-:W-:Y:S01]  /*28000*/  PRMT R21, R8, 0x7771, RZ ;  /* 0x0000777108157816 */ /* 0x000fe200000000ff */
[----:B------:R-:W-:Y:S01]  /*28010*/  ULDC UR4, c[0x0][0x228] ;  /* 0x00008a0000047ab9 */ /* 0x000fe20000000800 */
[----:B------:R-:W-:Y:S01]  /*28020*/  ISETP.LT.AND P5, PT, R18, UR5, !P3 ;  /* 0x0000000512007c0c */ /* 0x000fe2000dfa1270 */
[----:B------:R-:W-:Y:S01]  /*28030*/  ULDC UR5, c[0x0][0x228] ;  /* 0x00008a0000057ab9 */ /* 0x000fe20000000800 */
[----:B0-----:R-:W-:-:S02]  /*28040*/  SHF.R.S32.HI R7, RZ, 0x1f, R17 ;  /* 0x0000001fff077819 */ /* 0x001fc40000011411 */
[-C--:B-1----:R-:W-:Y:S01]  /*28050*/  IADD3 R4, P6, R17, R2.reuse, RZ ;  /* 0x0000000211047210 */ /* 0x082fe20007fde0ff */
[----:B------:R0:W-:Y:S01]  /*28060*/  @P4 STG.E.U8 desc[UR8][R14.64], R21 ;  /* 0x000000150e004986 */ /* 0x0001e2000c101108 */
[----:B------:R-:W-:Y:S01]  /*28070*/  ISETP.LT.AND P3, PT, R29, UR4, !P3 ;  /* 0x000000041d007c0c */ /* 0x000fe2000df61270 */
[----:B------:R-:W-:Y:S01]  /*28080*/  ULDC UR4, c[0x0][0x248] ;  /* 0x0000920000047ab9 */ /* 0x000fe20000000800 */
[----:B------:R-:W-:Y:S01]  /*28090*/  ISETP.GE.AND P4, PT, R6, UR19, PT ;  /* 0x0000001306007c0c */ /* 0x000fe2000bf86270 */
[----:B------:R-:W-:Y:S01]  /*280a0*/  IMAD.X R5, R7, 0x1, R0, P6 ;  /* 0x0000000107057824 */ /* 0x000fe200030e0600 */
[C---:B------:R-:W-:Y:S02]  /*280b0*/  IADD3 R6, P6, R17.reuse, R3, RZ ;  /* 0x0000000311067210 */ /* 0x040fe40007fde0ff */
[C---:B------:R-:W-:Y:S01]  /*280c0*/  PRMT R19, R8.reuse, 0x7772, RZ ;  /* 0x0000777208137816 */ /* 0x040fe200000000ff */
[----:B------:R-:W-:Y:S01]  /*280d0*/  VIADD R12, R17, UR4 ;  /* 0x00000004110c7c36 */ /* 0x000fe20008000000 */
[----:B------:R-:W-:Y:S01]  /*280e0*/  PRMT R13, R8, 0x7773, RZ ;  /* 0x00007773080d7816 */ /* 0x000fe200000000ff */
[----:B------:R-:W-:Y:S01]  /*280f0*/  IMAD.X R7, R7, 0x1, R28, P6 ;  /* 0x0000000107077824 */ /* 0x000fe200030e061c */
[----:B------:R-:W-:Y:S01]  /*28100*/  ULDC UR4, c[0x0][0x248] ;  /* 0x0000920000047ab9 */ /* 0x000fe20000000800 */
[----:B------:R1:W-:Y:S01]  /*28110*/  @P5 STG.E.U8 desc[UR8][R4.64], R19 ;  /* 0x0000001304005986 */ /* 0x0003e2000c101108 */
[----:B------:R-:W-:Y:S01]  /*28120*/  ISETP.LT.AND P5, PT, R18, UR5, !P2 ;  /* 0x0000000512007c0c */ /* 0x000fe2000d7a1270 */
[----:B------:R-:W-:Y:S01]  /*28130*/  ULDC UR5, c[0x0][0x228] ;  /* 0x00008a0000057ab9 */ /* 0x000fe20000000800 */
[----:B------:R-:W-:Y:S01]  /*28140*/  SHF.R.S32.HI R17, RZ, 0x1f, R12 ;  /* 0x0000001fff117819 */ /* 0x000fe2000001140c */
[----:B------:R2:W-:Y:S01]  /*28150*/  @P3 STG.E.U8 desc[UR8][R6.64], R13 ;  /* 0x0000000d06003986 */ /* 0x0005e2000c101108 */
[----:B0-----:R-:W-:-:S02]  /*28160*/  IADD3 R14, P3, R12, R2, RZ ;  /* 0x000000020c0e7210 */ /* 0x001fc40007f7e0ff */
[----:B------:R-:W-:-:S03]  /*28170*/  PRMT R21, R9, 0x7770, RZ ;  /* 0x0000777009157816 */ /* 0x000fc600000000ff */
[----:B------:R-:W-:Y:S01]  /*28180*/  IMAD.X R15, R17, 0x1, R0, P3 ;  /* 0x00000001110f7824 */ /* 0x000fe200018e0600 */
[----:B------:R-:W-:Y:S01]  /*28190*/  ISETP.LT.AND P3, PT, R29, UR5, !P2 ;  /* 0x000000051d007c0c */ /* 0x000fe2000d761270 */
[----:B-1----:R-:W-:Y:S01]  /*281a0*/  VIADD R5, R12, UR4 ;  /* 0x000000040c057c36 */ /* 0x002fe20008000000 */
[----:B------:R-:W-:Y:S01]  /*281b0*/  ISETP.LT.AND P6, PT, R18, UR6, !P1 ;  /* 0x0000000612007c0c */ /* 0x000fe2000cfc1270 */
[----:B------:R-:W-:Y:S01]  /*281c0*/  VIADD R4, R20, 0x7d ;  /* 0x0000007d14047836 */ /* 0x000fe20000000000 */
[----:B------:R0:W-:Y:S01]  /*281d0*/  @P5 STG.E.U8 desc[UR8][R14.64], R21 ;  /* 0x000000150e005986 */ /* 0x0001e2000c101108 */
[-C--:B------:R-:W-:Y:S01]  /*281e0*/  IADD3 R12, P2, R12, R3.reuse, RZ ;  /* 0x000000030c0c7210 */ /* 0x080fe20007f5e0ff */
[----:B------:R-:W-:Y:S01]  /*281f0*/  ULDC UR4, c[0x0][0x248] ;  /* 0x0000920000047ab9 */ /* 0x000fe20000000800 */
[----:B------:R-:W-:Y:S01]  /*28200*/  SHF.R.S32.HI R23, RZ, 0x1f, R5 ;  /* 0x0000001fff177819 */ /* 0x000fe20000011405 */
[----:B------:R-:W-:Y:S01]  /*28210*/  ULDC UR5, c[0x0][0x228] ;  /* 0x00008a0000057ab9 */ /* 0x000fe20000000800 */
[----:B--2---:R-:W-:Y:S01]  /*28220*/  IADD3 R6, P5, R5, R2, RZ ;  /* 0x0000000205067210 */ /* 0x004fe20007fbe0ff */
[----:B------:R-:W-:Y:S01]  /*28230*/  IMAD.X R13, R17, 0x1, R28, P2 ;  /* 0x00000001110d7824 */ /* 0x000fe200010e061c */
[C---:B------:R-:W-:Y:S01]  /*28240*/  PRMT R19, R9.reuse, 0x7771, RZ ;  /* 0x0000777109137816 */ /* 0x040fe200000000ff */
[----:B------:R-:W-:Y:S01]  /*28250*/  VIADD R8, R20, 0x7e ;  /* 0x0000007e14087836 */ /* 0x000fe20000000000 */
[----:B------:R-:W-:Y:S01]  /*28260*/  PRMT R17, R9, 0x7772, RZ ;  /* 0x0000777209117816 */ /* 0x000fe200000000ff */
[----:B------:R-:W-:Y:S01]  /*28270*/  IMAD.X R7, R23, 0x1, R0, P5 ;  /* 0x0000000117077824 */ /* 0x000fe200028e0600 */
[----:B------:R-:W-:Y:S01]  /*28280*/  ULDC UR6, c[0x0][0x228] ;  /* 0x00008a0000067ab9 */ /* 0x000fe20000000800 */
[----:B0-----:R-:W-:Y:S01]  /*28290*/  VIADD R14, R5, UR4 ;  /* 0x00000004050e7c36 */ /* 0x001fe20008000000 */
[----:B------:R0:W-:Y:S01]  /*282a0*/  @P3 STG.E.U8 desc[UR8][R12.64], R19 ;  /* 0x000000130c003986 */ /* 0x0001e2000c101108 */
[----:B------:R-:W-:Y:S01]  /*282b0*/  ISETP.GE.AND P2, PT, R4, UR25, PT ;  /* 0x0000001904007c0c */ /* 0x000fe2000bf46270 */
[----:B------:R-:W-:Y:S01]  /*282c0*/  ULDC UR4, c[0x0][0x248] ;  /* 0x0000920000047ab9 */ /* 0x000fe20000000800 */
[----:B------:R-:W-:Y:S01]  /*282d0*/  ISETP.LT.AND P1, PT, R29, UR5, !P1 ;  /* 0x000000051d007c0c */ /* 0x000fe2000cf21270 */
[----:B------:R1:W-:Y:S01]  /*282e0*/  @P6 STG.E.U8 desc[UR8][R6.64], R17 ;  /* 0x0000001106006986 */ /* 0x0003e2000c101108 */
[----:B------:R-:W-:Y:S01]  /*282f0*/  IADD3 R4, P6, R5, R3, RZ ;  /* 0x0000000305047210 */ /* 0x000fe20007fde0ff */
[----:B------:R-:W-:Y:S01]  /*28300*/  ULDC UR5, c[0x0][0x248] ;  /* 0x0000920000057ab9 */ /* 0x000fe20000000800 */
[----:B------:R-:W-:Y:S01]  /*28310*/  ISETP.LT.AND P5, PT, R18, UR6, !P4 ;  /* 0x0000000612007c0c */ /* 0x000fe2000e7a1270 */
[----:B------:R-:W-:Y:S01]  /*28320*/  ULDC UR6, c[0x0][0x228] ;  /* 0x00008a0000067ab9 */ /* 0x000fe20000000800 */
[----:B------:R-:W-:-:S02]  /*28330*/  ISETP.LT.AND P4, PT, R29, UR7, !P4 ;  /* 0x000000071d007c0c */ /* 0x000fc4000e781270 */
[----:B0-----:R-:W-:Y:S02]  /*28340*/  SHF.R.S32.HI R19, RZ, 0x1f, R14 ;  /* 0x0000001fff137819 */ /* 0x001fe4000001140e */
[-C--:B-1----:R-:W-:Y:S01]  /*28350*/  IADD3 R6, P3, R14, R2.reuse, RZ ;  /* 0x000000020e067210 */ /* 0x082fe20007f7e0ff */
[----:B------:R-:W-:Y:S01]  /*28360*/  IMAD.X R5, R23, 0x1, R28, P6 ;  /* 0x0000000117057824 */ /* 0x000fe200030e061c */
[----:B------:R-:W-:Y:S01]  /*28370*/  ISETP.GE.AND P6, PT, R8, UR23, PT ;  /* 0x0000001708007c0c */ /* 0x000fe2000bfc6270 */
[----:B------:R-:W-:Y:S01]  /*28380*/  ULDC UR7, c[0x0][0x228] ;  /* 0x00008a0000077ab9 */ /* 0x000fe20000000800 */
[----:B------:R-:W-:Y:S01]  /*28390*/  PRMT R17, R9, 0x7773, RZ ;  /* 0x0000777309117816 */ /* 0x000fe200000000ff */
[C---:B------:R-:W-:Y:S01]  /*283a0*/  IMAD.X R7, R19.reuse, 0x1, R0, P3 ;  /* 0x0000000113077824 */ /* 0x040fe200018e0600 */
[C---:B------:R-:W-:Y:S01]  /*283b0*/  IADD3 R8, P3, R14.reuse, R3, RZ ;  /* 0x000000030e087210 */ /* 0x040fe20007f7e0ff */
[----:B------:R-:W-:Y:S01]  /*283c0*/  VIADD R14, R14, UR4 ;  /* 0x000000040e0e7c36 */ /* 0x000fe20008000000 */
[C---:B------:R-:W-:Y:S01]  /*283d0*/  PRMT R15, R10.reuse, 0x7770, RZ ;  /* 0x000077700a0f7816 */ /* 0x040fe200000000ff */
[----:B------:R0:W-:Y:S01]  /*283e0*/  @P1 STG.E.U8 desc[UR8][R4.64], R17 ;  /* 0x0000001104001986 */ /* 0x0001e2000c101108 */
[----:B------:R-:W-:Y:S01]  /*283f0*/  PRMT R13, R10, 0x7771, RZ ;  /* 0x000077710a0d7816 */ /* 0x000fe200000000ff */
[----:B------:R-:W-:Y:S01]  /*28400*/  IMAD.X R9, R19, 0x1, R28, P3 ;  /* 0x0000000113097824 */ /* 0x000fe200018e061c */
[----:B------:R-:W-:Y:S01]  /*28410*/  ULDC UR4, c[0x0][0x248] ;  /* 0x0000920000047ab9 */ /* 0x000fe20000000800 */
[----:B------:R-:W-:Y:S01]  /*28420*/  SHF.R.S32.HI R19, RZ, 0x1f, R14 ;  /* 0x0000001fff137819 */ /* 0x000fe2000001140e */
[C---:B------:R-:W-:Y:S01]  /*28430*/  VIADD R16, R14.reuse, UR4 ;  /* 0x000000040e107c36 */ /* 0x040fe20008000000 */
[----:B------:R1:W-:Y:S01]  /*28440*/  @P5 STG.E.U8 desc[UR8][R6.64], R15 ;  /* 0x0000000f06005986 */ /* 0x0003e2000c101108 */
[----:B------:R-:W-:Y:S01]  /*28450*/  ULDC UR4, c[0x0][0x228] ;  /* 0x00008a0000047ab9 */ /* 0x000fe20000000800 */
[----:B0-----:R-:W-:-:S02]  /*28460*/  IADD3 R4, P3, R14, R2, RZ ;  /* 0x000000020e047210 */ /* 0x001fc40007f7e0ff */
[----:B------:R0:W-:Y:S01]  /*28470*/  @P4 STG.E.U8 desc[UR8][R8.64], R13 ;  /* 0x0000000d08004986 */ /* 0x0001e2000c101108 */
[----:B------:R-:W-:Y:S02]  /*28480*/  SHF.R.S32.HI R17, RZ, 0x1f, R16 ;  /* 0x0000001fff117819 */ /* 0x000fe40000011410 */
[C---:B------:R-:W-:Y:S01]  /*28490*/  IMAD.X R5, R19.reuse, 0x1, R0, P3 ;  /* 0x0000000113057824 */ /* 0x040fe200018e0600 */
[----:B-1----:R-:W-:Y:S01]  /*284a0*/  IADD3 R6, P4, R14, R3, RZ ;  /* 0x000000030e067210 */ /* 0x002fe20007f9e0ff */
[----:B------:R-:W-:Y:S01]  /*284b0*/  VIADD R14, R16, UR5 ;  /* 0x00000005100e7c36 */ /* 0x000fe20008000000 */
[----:B------:R-:W-:Y:S01]  /*284c0*/  ISETP.LT.AND P5, PT, R18, UR6, !P2 ;  /* 0x0000000612007c0c */ /* 0x000fe2000d7a1270 */
[----:B------:R-:W-:Y:S01]  /*284d0*/  ULDC UR5, c[0x0][0x228] ;  /* 0x00008a0000057ab9 */ /* 0x000fe20000000800 */
[-C--:B0-----:R-:W-:Y:S01]  /*284e0*/  IADD3 R8, P3, R16, R2.reuse, RZ ;  /* 0x0000000210087210 */ /* 0x081fe20007f7e0ff */
[----:B------:R-:W-:Y:S01]  /*284f0*/  IMAD.X R7, R19, 0x1, R28, P4 ;  /* 0x0000000113077824 */ /* 0x000fe200020e061c */
[----:B------:R-:W-:-:S02]  /*28500*/  IADD3 R12, P4, R14, R2, RZ ;  /* 0x000000020e0c7210 */ /* 0x000fc40007f9e0ff */
[----:B------:R-:W-:Y:S01]  /*28510*/  SHF.R.S32.HI R15, RZ, 0x1f, R14 ;  /* 0x0000001fff0f7819 */ /* 0x000fe2000001140e */
[--C-:B------:R-:W-:Y:S01]  /*28520*/  IMAD.X R9, R17, 0x1, R0.reuse, P3 ;  /* 0x0000000111097824 */ /* 0x100fe200018e0600 */
[-C--:B------:R-:W-:Y:S02]  /*28530*/  IADD3 R14, P3, R14, R3.reuse, RZ ;  /* 0x000000030e0e7210 */ /* 0x080fe40007f7e0ff */
[----:B------:R-:W-:Y:S01]  /*28540*/  ISETP.LT.AND P2, PT, R29, UR4, !P2 ;  /* 0x000000041d007c0c */ /* 0x000fe2000d741270 */
[C---:B------:R-:W-:Y:S01]  /*28550*/  IMAD.X R13, R15.reuse, 0x1, R0, P4 ;  /* 0x000000010f0d7824 */ /* 0x040fe200020e0600 */
[----:B------:R-:W-:Y:S01]  /*28560*/  ULDC UR4, c[0x0][0x228] ;  /* 0x00008a0000047ab9 */ /* 0x000fe20000000800 */
[----:B------:R-:W-:Y:S01]  /*28570*/  ISETP.LT.AND P4, PT, R18, UR7, !P6 ;  /* 0x0000000712007c0c */ /* 0x000fe2000f781270 */
[----:B------:R-:W-:Y:S01]  /*28580*/  IMAD.X R15, R15, 0x1, R28, P3 ;  /* 0x000000010f0f7824 */ /* 0x000fe200018e061c */
[----:B------:R-:W-:Y:S02]  /*28590*/  IADD3 R2, P3, R16, R3, RZ ;  /* 0x0000000310027210 */ /* 0x000fe40007f7e0ff */
[----:B------:R-:W-:-:S02]  /*285a0*/  ISETP.LT.AND P6, PT, R29, UR4, !P6 ;  /* 0x000000041d007c0c */ /* 0x000fc4000f7c1270 */
[----:B------:R-:W-:Y:S02]  /*285b0*/  ISETP.LT.AND P1, PT, R18, UR10, !P0 ;  /* 0x0000000a12007c0c */ /* 0x000fe4000c721270 */
[----:B------:R-:W-:Y:S01]  /*285c0*/  ISETP.LT.AND P0, PT, R29, UR5, !P0 ;  /* 0x000000051d007c0c */ /* 0x000fe2000c701270 */
[----:B------:R-:W-:Y:S01]  /*285d0*/  IMAD.X R3, R17, 0x1, R28, P3 ;  /* 0x0000000111037824 */ /* 0x000fe200018e061c */
[C---:B------:R-:W-:Y:S02]  /*285e0*/  PRMT R25, R10.reuse, 0x7772, RZ ;  /* 0x000077720a197816 */ /* 0x040fe400000000ff */
[----:B------:R-:W-:Y:S02]  /*285f0*/  PRMT R23, R10, 0x7773, RZ ;  /* 0x000077730a177816 */ /* 0x000fe400000000ff */
[C---:B------:R-:W-:Y:S02]  /*28600*/  PRMT R17, R11.reuse, 0x7773, RZ ;  /* 0x000077730b117816 */ /* 0x040fe400000000ff */
[----:B------:R-:W-:-:S02]  /*28610*/  PRMT R19, R11, 0x7772, RZ ;  /* 0x000077720b137816 */ /* 0x000fc400000000ff */
[C---:B------:R-:W-:Y:S02]  /*28620*/  PRMT R21, R11.reuse, 0x7771, RZ ;  /* 0x000077710b157816 */ /* 0x040fe400000000ff */
[----:B------:R-:W-:Y:S01]  /*28630*/  PRMT R11, R11, 0x7770, RZ ;  /* 0x000077700b0b7816 */ /* 0x000fe200000000ff */
[----:B------:R0:W-:Y:S04]  /*28640*/  @P5 STG.E.U8 desc[UR8][R4.64], R25 ;  /* 0x0000001904005986 */ /* 0x0001e8000c101108 */
[----:B------:R0:W-:Y:S04]  /*28650*/  @P2 STG.E.U8 desc[UR8][R6.64], R23 ;  /* 0x0000001706002986 */ /* 0x0001e8000c101108 */
[----:B------:R0:W-:Y:S04]  /*28660*/  @P4 STG.E.U8 desc[UR8][R8.64], R11 ;  /* 0x0000000b08004986 */ /* 0x0001e8000c101108 */
[----:B------:R0:W-:Y:S04]  /*28670*/  @P6 STG.E.U8 desc[UR8][R2.64], R21 ;  /* 0x0000001502006986 */ /* 0x0001e8000c101108 */
[----:B------:R0:W-:Y:S01]  /*28680*/  @P1 STG.E.U8 desc[UR8][R12.64], R19 ;  /* 0x000000130c001986 */ /* 0x0001e2000c101108 */
[----:B------:R-:W-:Y:S05]  /*28690*/  @!P0 EXIT ;  /* 0x000000000000894d */ /* 0x000fea0003800000 */
[----:B------:R-:W-:Y:S01]  /*286a0*/  STG.E.U8 desc[UR8][R14.64], R17 ;  /* 0x000000110e007986 */ /* 0x000fe2000c101108 */
[----:B------:R-:W-:Y:S05]  /*286b0*/  EXIT ;  /* 0x000000000000794d */ /* 0x000fea0003800000 */
.L_x_2:
[----:B------:R-:W-:-:S00]  /*286c0*/  BRA `(.L_x_2) ;  /* 0xfffffffc00fc7947 */ /* 0x000fc0000383ffff */
[----:B------:R-:W-:-:S00]  /*286d0*/  NOP ;  /* 0x0000000000007918 */ /* 0x000fc00000000000 */
        /* <DEDUP_REMOVED lines=10> */
.L_x_3:


//--------------------- .nv.shared.matmul_kernel  --------------------------
	.section	.nv.shared.matmul_kernel,"aw",@nobits
	.sectionflags	@""
	.align	16
	.zero		1024


//--------------------- .nv.shared.reserved.0     --------------------------
	.section	.nv.shared.reserved.0,"aw",@nobits
	.weak		__nv_reservedSMEM_offset_0_alias
	.size		__nv_reservedSMEM_offset_0_alias, 0, 0
	.other		__nv_reservedSMEM_offset_0_alias,@"STO_CUDA_RESERVED_SHARED STV_DEFAULT"
__nv_reservedSMEM_offset_0_alias:
	.zero		0


//--------------------- .nv.constant0.matmul_kernel --------------------------
	.section	.nv.constant0.matmul_kernel,"a",@progbits
	.sectionflags	@""
	.align	4
.nv.constant0.matmul_kernel:
	.zero		608


//--------------------- SYMBOLS --------------------------

	.type		.nv.reservedSmem.offset0,@object
	.size		.nv.reservedSmem.offset0,0x4
